def matmul_kernel(
    a_ptr,
    b_ptr,
    c_ptr,
    M,
    N,
    K,
    stride_am,
    stride_ak,
    stride_bk,
    stride_bn,
    stride_cm,
    stride_cn,
    BLOCK_M: tl.constexpr,
    BLOCK_N: tl.constexpr,
    BLOCK_K: tl.constexpr,
    GROUP_M: tl.constexpr,
):
    pid = tl.program_id(axis=0)
    num_pid_m = tl.cdiv(M, BLOCK_M)
    num_pid_n = tl.cdiv(N, BLOCK_N)
    num_pid_in_group = GROUP_M * num_pid_n
    group_id = pid // num_pid_in_group
    first_pid_m = group_id * GROUP_M
    group_size_m = min(num_pid_m - first_pid_m, GROUP_M)
    pid_m = first_pid_m + ((pid % num_pid_in_group) % group_size_m)
    pid_n = (pid % num_pid_in_group) // group_size_m

    offs_am = (pid_m * BLOCK_M + tl.arange(0, BLOCK_M)) % M
    offs_bn = (pid_n * BLOCK_N + tl.arange(0, BLOCK_N)) % N
    offs_k = tl.arange(0, BLOCK_K)
    a_ptrs = a_ptr + offs_am[:, None] * stride_am + offs_k[None, :] * stride_ak
    b_ptrs = b_ptr + offs_k[:, None] * stride_bk + offs_bn[None, :] * stride_bn

    acc = tl.zeros((BLOCK_M, BLOCK_N), dtype=tl.float32)
    for kk in range(0, tl.cdiv(K, BLOCK_K)):
        a = tl.load(a_ptrs, mask=offs_k[None, :] < K - kk * BLOCK_K, other=0.0)
        b = tl.load(b_ptrs, mask=offs_k[:, None] < K - kk * BLOCK_K, other=0.0)
        acc = tl.dot(a, b, acc)
        a_ptrs += BLOCK_K * stride_ak
        b_ptrs += BLOCK_K * stride_bk

    c = acc.to(c_ptr.dtype.element_ty)
    offs_cm = pid_m * BLOCK_M + tl.arange(0, BLOCK_M)
    offs_cn = pid_n * BLOCK_N + tl.arange(0, BLOCK_N)
    c_ptrs = c_ptr + offs_cm[:, None] * stride_cm + offs_cn[None, :] * stride_cn
    mask = (offs_cm[:, None] < M) & (offs_cn[None, :] < N)
    tl.store(c_ptrs, c, mask=mask)

# config = {"BLOCK_K": 128, "BLOCK_M": 512, "BLOCK_N": 64, "GROUP_M": 8, "arch": "sm_100", "dtype": "fp16", "num_ctas": 1, "num_stages": 7, "num_warps": 4}
# arch = sm_100


// ===== COMPILED SASS (sm_100a) =====

	.target	sm_100a

	.elftype	@"ET_EXEC"


//--------------------- .note.nv.tkinfo           --------------------------
	.section	.note.nv.tkinfo,"",@"SHT_NOTE"
	.sectionflags	@"SHF_NOTE_NV_TKINFO"
	.tkinfo
        /*0018*/ 	.word	0x00000081
        /*0030*/ 	.string	""
        /*0030*/ 	.string	"ptxas-blackwell"
        /*0030*/ 	.string	"Cuda compilation tools, release 12.9, V12.9.86"
        /*0030*/ 	.string	"Build cuda_12.9.r12.9/compiler.36037853_0"
        /*0030*/ 	.string	"-v  -suppress-debug-info  -lineinfo  -arch sm_100a "



//--------------------- .note.nv.cuver            --------------------------
	.section	.note.nv.cuver,"",@"SHT_NOTE"
	.sectionflags	@"SHF_NOTE_NV_CUVER"
        /*0018*/ 	.short	0x0001
        /*001a*/ 	.short	0x0064
        /*001c*/ 	.short	0x0001
        /*001e*/ 	.short	0x0000
        /*0020*/ 	.short	0x0001
        /*0022*/ 	.short	0x0000


//--------------------- .nv.info                  --------------------------
	.section	.nv.info,"",@"SHT_CUDA_INFO"
	.align	4


	//----- nvinfo : EIATTR_REGCOUNT
	.align		4
        /*0000*/ 	.byte	0x04, 0x2f
        /*0002*/ 	.short	(.L_4 - .L_3)
	.align		4
.L_3:
        /*0004*/ 	.word	index@(matmul_kernel)
        /*0008*/ 	.word	0x00000060


	//----- nvinfo : EIATTR_FRAME_SIZE
	.align		4
.L_4:
        /*000c*/ 	.byte	0x04, 0x11
        /*000e*/ 	.short	(.L_6 - .L_5)
	.align		4
.L_5:
        /*0010*/ 	.word	index@($__internal_2_$__cuda_sm10x_tcgen05_guardrail_trap_unallocated_columns_being_dealloced)
        /*0014*/ 	.word	0x00003948


	//----- nvinfo : EIATTR_FRAME_SIZE
	.align		4
.L_6:
        /*0018*/ 	.byte	0x04, 0x11
        /*001a*/ 	.short	(.L_8 - .L_7)
	.align		4
.L_7:
        /*001c*/ 	.word	index@($__internal_1_$__cuda_sm10x_tcgen05_guardrail_trap_phase_invalid_during_alloc)
        /*0020*/ 	.word	0x00003948


	//----- nvinfo : EIATTR_FRAME_SIZE
	.align		4
.L_8:
        /*0024*/ 	.byte	0x04, 0x11
        /*0026*/ 	.short	(.L_10 - .L_9)
	.align		4
.L_9:
        /*0028*/ 	.word	index@($__internal_0_$__cuda_sm10x_tcgen05_guardrail_trap_col_being_dealloced_not_returned_by_alloc)
        /*002c*/ 	.word	0x00003948


	//----- nvinfo : EIATTR_FRAME_SIZE
	.align		4
.L_10:
        /*0030*/ 	.byte	0x04, 0x11
        /*0032*/ 	.short	(.L_12 - .L_11)
	.align		4
.L_11:
        /*0034*/ 	.word	index@(matmul_kernel)
        /*0038*/ 	.word	0x00003948


	//----- nvinfo : EIATTR_MIN_STACK_SIZE
	.align		4
.L_12:
        /*003c*/ 	.byte	0x04, 0x12
        /*003e*/ 	.short	(.L_14 - .L_13)
	.align		4
.L_13:
        /*0040*/ 	.word	index@(matmul_kernel)
        /*0044*/ 	.word	0x00003948
.L_14:


//--------------------- .nv.info.matmul_kernel    --------------------------
	.section	.nv.info.matmul_kernel,"",@"SHT_CUDA_INFO"
	.sectionflags	@""
	.align	4


	//----- nvinfo : EIATTR_CUDA_API_VERSION
	.align		4
        /*0000*/ 	.byte	0x04, 0x37
        /*0002*/ 	.short	(.L_16 - .L_15)
.L_15:
        /*0004*/ 	.word	0x00000081


	//----- nvinfo : EIATTR_KPARAM_INFO
	.align		4
.L_16:
        /*0008*/ 	.byte	0x04, 0x17
        /*000a*/ 	.short	(.L_18 - .L_17)
.L_17:
        /*000c*/ 	.word	0x00000000
        /*0010*/ 	.short	0x000d
        /*0012*/ 	.short	0x0048
        /*0014*/ 	.byte	0x00, 0xf4, 0x21, 0x00


	//----- nvinfo : EIATTR_KPARAM_INFO
	.align		4
.L_18:
        /*0018*/ 	.byte	0x04, 0x17
        /*001a*/ 	.short	(.L_20 - .L_19)
.L_19:
        /*001c*/ 	.word	0x00000000
        /*0020*/ 	.short	0x000c
        /*0022*/ 	.short	0x0040
        /*0024*/ 	.byte	0x00, 0xf4, 0x21, 0x00


	//----- nvinfo : EIATTR_KPARAM_INFO
	.align		4
.L_20:
        /*0028*/ 	.byte	0x04, 0x17
        /*002a*/ 	.short	(.L_22 - .L_21)
.L_21:
        /*002c*/ 	.word	0x00000000
        /*0030*/ 	.short	0x000b
        /*0032*/ 	.short	0x0038
        /*0034*/ 	.byte	0x00, 0xf0, 0x11, 0x00


	//----- nvinfo : EIATTR_KPARAM_INFO
	.align		4
.L_22:
        /*0038*/ 	.byte	0x04, 0x17
        /*003a*/ 	.short	(.L_24 - .L_23)
.L_23:
        /*003c*/ 	.word	0x00000000
        /*0040*/ 	.short	0x000a
        /*0042*/ 	.short	0x0034
        /*0044*/ 	.byte	0x00, 0xf0, 0x11, 0x00


	//----- nvinfo : EIATTR_KPARAM_INFO
	.align		4
.L_24:
        /*0048*/ 	.byte	0x04, 0x17
        /*004a*/ 	.short	(.L_26 - .L_25)
.L_25:
        /*004c*/ 	.word	0x00000000
        /*0050*/ 	.short	0x0009
        /*0052*/ 	.short	0x0030
        /*0054*/ 	.byte	0x00, 0xf0, 0x11, 0x00


	//----- nvinfo : EIATTR_KPARAM_INFO
	.align		4
.L_26:
        /*0058*/ 	.byte	0x04, 0x17
        /*005a*/ 	.short	(.L_28 - .L_27)
.L_27:
        /*005c*/ 	.word	0x00000000
        /*0060*/ 	.short	0x0008
        /*0062*/ 	.short	0x002c
        /*0064*/ 	.byte	0x00, 0xf0, 0x11, 0x00


	//----- nvinfo : EIATTR_KPARAM_INFO
	.align		4
.L_28:
        /*0068*/ 	.byte	0x04, 0x17
        /*006a*/ 	.short	(.L_30 - .L_29)
.L_29:
        /*006c*/ 	.word	0x00000000
        /*0070*/ 	.short	0x0007
        /*0072*/ 	.short	0x0028
        /*0074*/ 	.byte	0x00, 0xf0, 0x11, 0x00


	//----- nvinfo : EIATTR_KPARAM_INFO
	.align		4
.L_30:
        /*0078*/ 	.byte	0x04, 0x17
        /*007a*/ 	.short	(.L_32 - .L_31)
.L_31:
        /*007c*/ 	.word	0x00000000
        /*0080*/ 	.short	0x0006
        /*0082*/ 	.short	0x0024
        /*0084*/ 	.byte	0x00, 0xf0, 0x11, 0x00


	//----- nvinfo : EIATTR_KPARAM_INFO
	.align		4
.L_32:
        /*0088*/ 	.byte	0x04, 0x17
        /*008a*/ 	.short	(.L_34 - .L_33)
.L_33:
        /*008c*/ 	.word	0x00000000
        /*0090*/ 	.short	0x0005
        /*0092*/ 	.short	0x0020
        /*0094*/ 	.byte	0x00, 0xf0, 0x11, 0x00


	//----- nvinfo : EIATTR_KPARAM_INFO
	.align		4
.L_34:
        /*0098*/ 	.byte	0x04, 0x17
        /*009a*/ 	.short	(.L_36 - .L_35)
.L_35:
        /*009c*/ 	.word	0x00000000
        /*00a0*/ 	.short	0x0004
        /*00a2*/ 	.short	0x001c
        /*00a4*/ 	.byte	0x00, 0xf0, 0x11, 0x00


	//----- nvinfo : EIATTR_KPARAM_INFO
	.align		4
.L_36:
        /*00a8*/ 	.byte	0x04, 0x17
        /*00aa*/ 	.short	(.L_38 - .L_37)
.L_37:
        /*00ac*/ 	.word	0x00000000
        /*00b0*/ 	.short	0x0003
        /*00b2*/ 	.short	0x0018
        /*00b4*/ 	.byte	0x00, 0xf0, 0x11, 0x00


	//----- nvinfo : EIATTR_KPARAM_INFO
	.align		4
.L_38:
        /*00b8*/ 	.byte	0x04, 0x17
        /*00ba*/ 	.short	(.L_40 - .L_39)
.L_39:
        /*00bc*/ 	.word	0x00000000
        /*00c0*/ 	.short	0x0002
        /*00c2*/ 	.short	0x0010
        /*00c4*/ 	.byte	0x00, 0xf4, 0x21, 0x00


	//----- nvinfo : EIATTR_KPARAM_INFO
	.align		4
.L_40:
        /*00c8*/ 	.byte	0x04, 0x17
        /*00ca*/ 	.short	(.L_42 - .L_41)
.L_41:
        /*00cc*/ 	.word	0x00000000
        /*00d0*/ 	.short	0x0001
        /*00d2*/ 	.short	0x0008
        /*00d4*/ 	.byte	0x00, 0xf4, 0x21, 0x00


	//----- nvinfo : EIATTR_KPARAM_INFO
	.align		4
.L_42:
        /*00d8*/ 	.byte	0x04, 0x17
        /*00da*/ 	.short	(.L_44 - .L_43)
.L_43:
        /*00dc*/ 	.word	0x00000000
        /*00e0*/ 	.short	0x0000
        /*00e2*/ 	.short	0x0000
        /*00e4*/ 	.byte	0x00, 0xf4, 0x21, 0x00


	//----- nvinfo : EIATTR_AT_ENTRY_FRAGMENTS
	.align		4
.L_44:
        /*00e8*/ 	.byte	0x04, 0x4f
        /*00ea*/ 	.short	(.L_46 - .L_45)


	//   ....[0]....
.L_45:
        /*00ec*/ 	.word	0x00000004


	//----- nvinfo : EIATTR_RESERVED_SMEM_USED
	.align		4
.L_46:
        /*00f0*/ 	.byte	0x01, 0x41
	.zero		2


	//----- nvinfo : EIATTR_SPARSE_MMA_MASK
	.align		4
        /*00f4*/ 	.byte	0x03, 0x50
        /*00f6*/ 	.short	0x0000


	//----- nvinfo : EIATTR_TCGEN05_1CTA_USED
	.align		4
        /*00f8*/ 	.byte	0x01, 0x51
	.zero		2


	//----- nvinfo : EIATTR_MAXREG_COUNT
	.align		4
        /*00fc*/ 	.byte	0x03, 0x1b
        /*00fe*/ 	.short	0x00ff


	//----- nvinfo : EIATTR_NUM_BARRIERS
	.align		4
        /*0100*/ 	.byte	0x02, 0x4c
        /*0102*/ 	.byte	0x01
	.zero		1


	//----- nvinfo : EIATTR_ANNOTATIONS
	.align		4
        /*0104*/ 	.byte	0x04, 0x55
        /*0106*/ 	.short	(.L_48 - .L_47)


	//   ....[0]....
.L_47:
        /*0108*/ 	.word	0x00000001
        /*010c*/ 	.byte	0x90, 0x03, 0x00, 0x00, 0x01, 0x00, 0x00, 0x00, 0x20, 0x0e, 0x00, 0x00, 0x01, 0x00, 0x00, 0x00
        /* <DEDUP_REMOVED lines=1062> */
        /*437c*/ 	.byte	0x00, 0x80, 0x01, 0x00


	//----- nvinfo : EIATTR_INT_WARP_WIDE_INSTR_OFFSETS
	.align		4
.L_48:
        /*4380*/ 	.byte	0x04, 0x31
        /*4382*/ 	.short	(.L_50 - .L_49)


	//   ....[0]....
.L_49:
        /*4384*/ 	.word	0x00003d10


	//   ....[1]....
        /*4388*/ 	.word	0x00003d30


	//   ....[2]....
        /*438c*/ 	.word	0x000099a0


	//   ....[3]....
        /*4390*/ 	.word	0x00050be0


	//   ....[4]....
        /*4394*/ 	.word	0x00050c20


	//----- nvinfo : EIATTR_COOP_GROUP_MASK_REGIDS
	.align		4
.L_50:
        /*4398*/ 	.byte	0x04, 0x29
        /*439a*/ 	.short	(.L_52 - .L_51)


	//   ....[0]....
.L_51:
        /*439c*/ 	.word	0xffffffff


	//   ....[1]....
        /*43a0*/ 	.word	0xffffffff


	//   ....[2]....
        /*43a4*/ 	.word	0xffffffff


	//   ....[3]....
        /*43a8*/ 	.word	0xffffffff


	//----- nvinfo : EIATTR_COOP_GROUP_INSTR_OFFSETS
	.align		4
.L_52:
        /*43ac*/ 	.byte	0x04, 0x28
        /*43ae*/ 	.short	(.L_54 - .L_53)


	//   ....[0]....
.L_53:
        /*43b0*/ 	.word	0x00000060


	//   ....[1]....
        /*43b4*/ 	.word	0x00000320


	//   ....[2]....
        /*43b8*/ 	.word	0x00050a60


	//   ....[3]....
        /*43bc*/ 	.word	0x00050cd0


	//----- nvinfo : EIATTR_VRC_CTA_INIT_COUNT
	.align		4
.L_54:
        /*43c0*/ 	.byte	0x02, 0x4a
        /*43c2*/ 	.byte	0x80
	.zero		1


	//----- nvinfo : EIATTR_MBARRIER_INSTR_OFFSETS
	.align		4
        /*43c4*/ 	.byte	0x04, 0x39
        /*43c6*/ 	.short	(.L_56 - .L_55)


	//   ....[0]....
.L_55:
        /*43c8*/ 	.word	0x00003f10
        /*43cc*/ 	.word	0x000000ff
        /*43d0*/ 	.word	0x00000000
        /*43d4*/ 	.short	0x0100
        /*43d6*/ 	.byte	0x04
	.zero		1


	//   ....[1]....
        /*43d8*/ 	.word	0x000099b0
        /*43dc*/ 	.word	0x000000ff
        /*43e0*/ 	.word	0x00048008
        /*43e4*/ 	.short	0x0100
        /*43e6*/ 	.byte	0x4c
	.zero		1


	//   ....[2]....
        /*43e8*/ 	.word	0x0001b3c0
        /*43ec*/ 	.word	0x000000ff
        /*43f0*/ 	.word	0x00000000
        /*43f4*/ 	.short	0x010a
        /*43f6*/ 	.byte	0x04
	.zero		1


	//   ....[3]....
        /*43f8*/ 	.word	0x000472c0
        /*43fc*/ 	.word	0x000000ff
        /*4400*/ 	.word	0x00000000
        /*4404*/ 	.short	0x010a
        /*4406*/ 	.byte	0x04
	.zero		1


	//   ....[4]....
        /*4408*/ 	.word	0x000473a0
        /*440c*/ 	.word	0x000000ff
        /*4410*/ 	.word	0x00048000
        /*4414*/ 	.short	0x0108
        /*4416*/ 	.byte	0x4c
	.zero		1


	//   ....[5]....
        /*4418*/ 	.word	0x00047550
        /*441c*/ 	.word	0x000000ff
        /*4420*/ 	.word	0x00048008
        /*4424*/ 	.short	0x0108
        /*4426*/ 	.byte	0x4c
	.zero		1


	//   ....[6]....
        /*4428*/ 	.word	0x00050d10
        /*442c*/ 	.word	0x000000ff
        /*4430*/ 	.word	0x00000000
        /*4434*/ 	.short	0x010a
        /*4436*/ 	.byte	0x04
	.zero		1


	//   ....[7]....
        /*4438*/ 	.word	0x00050d50
        /*443c*/ 	.word	0x000000ff
        /*4440*/ 	.word	0x00000000
        /*4444*/ 	.short	0x010a
        /*4446*/ 	.byte	0x04
	.zero		1


	//----- nvinfo : EIATTR_NUM_MBARRIERS
	.align		4
.L_56:
        /*4448*/ 	.byte	0x03, 0x38
        /*444a*/ 	.short	0x0002


	//----- nvinfo : EIATTR_EXIT_INSTR_OFFSETS
	.align		4
        /*444c*/ 	.byte	0x04, 0x1c
        /*444e*/ 	.short	(.L_58 - .L_57)


	//   ....[0]....
.L_57:
        /*4450*/ 	.word	0x00050ce0


	//----- nvinfo : EIATTR_REQNTID
	.align		4
.L_58:
        /*4454*/ 	.byte	0x04, 0x10
        /*4456*/ 	.short	(.L_60 - .L_59)
.L_59:
        /*4458*/ 	.word	0x00000080
        /*445c*/ 	.word	0x00000001
        /*4460*/ 	.word	0x00000001


	//----- nvinfo : EIATTR_CRS_STACK_SIZE
	.align		4
.L_60:
        /*4464*/ 	.byte	0x04, 0x1e
        /*4466*/ 	.short	(.L_62 - .L_61)
.L_61:
        /*4468*/ 	.word	0x00000000


	//----- nvinfo : EIATTR_CBANK_PARAM_SIZE
	.align		4
.L_62:
        /*446c*/ 	.byte	0x03, 0x19
        /*446e*/ 	.short	0x0050


	//----- nvinfo : EIATTR_PARAM_CBANK
	.align		4
        /*4470*/ 	.byte	0x04, 0x0a
        /*4472*/ 	.short	(.L_64 - .L_63)
	.align		4
.L_63:
        /*4474*/ 	.word	index@(.nv.constant0.matmul_kernel)
        /*4478*/ 	.short	0x0380
        /*447a*/ 	.short	0x0050


	//----- nvinfo : EIATTR_SW_WAR
	.align		4
.L_64:
        /*447c*/ 	.byte	0x04, 0x36
        /*447e*/ 	.short	(.L_66 - .L_65)
.L_65:
        /*4480*/ 	.word	0x00000008
.L_66:


//--------------------- .nv.compat                --------------------------
	.section	.nv.compat,"",@"SHT_CUDA_COMPAT_INFO"
	.align	4
        /*0000*/ 	.byte	0x02, 0x02, 0x02, 0x00, 0x02, 0x05, 0x05, 0x00, 0x02, 0x03, 0x00, 0x00, 0x02, 0x06, 0x01, 0x00


//--------------------- .nv.callgraph             --------------------------
	.section	.nv.callgraph,"",@"SHT_CUDA_CALLGRAPH"
	.align	4
	.sectionentsize	8
	.align		4
        /*0000*/ 	.word	0x00000000
	.align		4
        /*0004*/ 	.word	0xffffffff
	.align		4
        /*0008*/ 	.word	0x00000000
	.align		4
        /*000c*/ 	.word	0xfffffffe
	.align		4
        /*0010*/ 	.word	0x00000000
	.align		4
        /*0014*/ 	.word	0xfffffffd
	.align		4
        /*0018*/ 	.word	0x00000000
	.align		4
        /*001c*/ 	.word	0xfffffffc


//--------------------- .text.matmul_kernel       --------------------------
	.section	.text.matmul_kernel,"ax",@progbits
	.align	128
        .global         matmul_kernel
        .type           matmul_kernel,@function
        .size           matmul_kernel,(.L_x_20 - matmul_kernel)
        .other          matmul_kernel,@"STO_CUDA_ENTRY STV_DEFAULT"
matmul_kernel:
.text.matmul_kernel:
[----:B------:R-:W0:Y:S01]  /*0000*/  LDC R1, c[0x0][0x37c] ;  /* 0x0000df00ff017b82 */ /* 0x000e220000000800 */
[----:B------:R-:W1:Y:S01]  /*0010*/  S2R R0, SR_TID.X ;  /* 0x0000000000007919 */ /* 0x000e620000002100 */
[----:B0-----:R-:W-:Y:S01]  /*0020*/  VIADD R1, R1, 0xffffc6b8 ;  /* 0xffffc6b801017836 */ /* 0x001fe20000000000 */
[----:B-1----:R-:W-:-:S13]  /*0030*/  ISETP.GE.U32.AND P3, PT, R0, 0x20, PT ;  /* 0x000000200000780c */ /* 0x002fda0003f66070 */
[----:B------:R-:W-:Y:S05]  /*0040*/  @P3 BRA `(.L_x_0) ;  /* 0x0000000000b83947 */ /* 0x000fea0003800000 */
[----:B------:R-:W0:Y:S01]  /*0050*/  S2R R7, SR_CgaCtaId ;  /* 0x0000000000077919 */ /* 0x000e220000008800 */
[----:B------:R-:W-:Y:S01]  /*0060*/  NOP ;  /* 0x0000000000007918 */ /* 0x000fe20000000000 */
[----:B------:R-:W-:-:S04]  /*0070*/  MOV R0, 0x40 ;  /* 0x0000004000007802 */ /* 0x000fc80000000f00 */
[----:B0-----:R-:W-:Y:S02]  /*0080*/  LEA R2, R7, R0, 0x18 ;  /* 0x0000000007027211 */ /* 0x001fe400078ec0ff */
[----:B------:R-:W-:-:S04]  /*0090*/  MOV R0, 0x400 ;  /* 0x0000040000007802 */ /* 0x000fc80000000f00 */
[----:B------:R-:W0:Y:S01]  /*00a0*/  LDS.U8 R2, [R2] ;  /* 0x0000000002027984 */ /* 0x000e220000000000 */
[----:B------:R-:W-:Y:S02]  /*00b0*/  LEA R0, R7, R0, 0x18 ;  /* 0x0000000007007211 */ /* 0x000fe400078ec0ff */
[----:B0-----:R-:W-:-:S13]  /*00c0*/  ISETP.NE.AND P0, PT, R2, RZ, PT ;  /* 0x000000ff0200720c */ /* 0x001fda0003f05270 */
[----:B------:R-:W-:Y:S05]  /*00d0*/  @P0 BRA `(.L_x_1) ;  /* 0x00000000007c0947 */ /* 0x000fea0003800000 */
[----:B------:R-:W-:-:S13]  /*00e0*/  ELECT P0, URZ, PT ;  /* 0x0000000000ff782f */ /* 0x000fda0003800000 */
[----:B------:R-:W-:Y:S05]  /*00f0*/  @!P0 BRA `(.L_x_2) ;  /* 0x0000000000848947 */ /* 0x000fea0003800000 */
[----:B------:R-:W-:Y:S01]  /*0100*/  UMOV UR4, 0x8 ;  /* 0x0000000800047882 */ /* 0x000fe20000000000 */
[----:B------:R-:W-:Y:S02]  /*0110*/  IMAD.MOV.U32 R9, RZ, RZ, 0x1 ;  /* 0x00000001ff097424 */ /* 0x000fe400078e00ff */
[----:B------:R-:W-:Y:S02]  /*0120*/  IMAD.MOV.U32 R3, RZ, RZ, 0xff ;  /* 0x000000ffff037424 */ /* 0x000fe400078e00ff */
[----:B------:R-:W-:Y:S04]  /*0130*/  DEPBAR.LE SB0, 0x36 ;  /* 0x00008d800000791a */ /* 0x000fe80000000000 */
[----:B------:R-:W0:Y:S02]  /*0140*/  UTCATOMSWS.FIND_AND_SET.ALIGN UP0, UR4, UR4 ;  /* 0x00000004000475e3 */ /* 0x000e240008000800 */
[----:B0-----:R-:W-:-:S04]  /*0150*/  PLOP3.LUT P0, PT, PT, PT, UP0, 0x80, 0x8 ;  /* 0x000000000008781c */ /* 0x001fc80003f0f008 */
[----:B------:R-:W-:-:S04]  /*0160*/  SEL R2, RZ, 0xffffffff, !P0 ;  /* 0xffffffffff027807 */ /* 0x000fc80004000000 */
[----:B------:R-:W-:Y:S01]  /*0170*/  ISETP.NE.AND P0, PT, R2, RZ, PT ;  /* 0x000000ff0200720c */ /* 0x000fe20003f05270 */
[----:B------:R-:W-:-:S12]  /*0180*/  IMAD.U32 R2, RZ, RZ, UR4 ;  /* 0x00000004ff027e24 */ /* 0x000fd8000f8e00ff */
[----:B------:R-:W-:Y:S05]  /*0190*/  @P0 BRA `(.L_x_3) ;  /* 0x0000000000240947 */ /* 0x000fea0003800000 */
.L_x_4:
[----:B------:R-:W-:Y:S05]  /*01a0*/  NANOSLEEP 0x64 ;  /* 0x000000640000795d */ /* 0x000fea0003800000 */
[----:B------:R-:W-:-:S05]  /*01b0*/  UMOV UR4, 0x8 ;  /* 0x0000000800047882 */ /* 0x000fca0000000000 */
[----:B------:R-:W-:Y:S04]  /*01c0*/  DEPBAR.LE SB0, 0x36 ;  /* 0x00008d800000791a */ /* 0x000fe80000000000 */
[----:B------:R-:W0:Y:S02]  /*01d0*/  UTCATOMSWS.FIND_AND_SET.ALIGN UP0, UR4, UR4 ;  /* 0x00000004000475e3 */ /* 0x000e240008000800 */
[----:B0-----:R-:W-:-:S04]  /*01e0*/  PLOP3.LUT P0, PT, PT, PT, UP0, 0x80, 0x8 ;  /* 0x000000000008781c */ /* 0x001fc80003f0f008 */
[----:B------:R-:W-:-:S04]  /*01f0*/  SEL R2, RZ, 0xffffffff, !P0 ;  /* 0xffffffffff027807 */ /* 0x000fc80004000000 */
[----:B------:R-:W-:Y:S01]  /*0200*/  ISETP.NE.AND P0, PT, R2, RZ, PT ;  /* 0x000000ff0200720c */ /* 0x000fe20003f05270 */
[----:B------:R-:W-:-:S12]  /*0210*/  IMAD.U32 R2, RZ, RZ, UR4 ;  /* 0x00000004ff027e24 */ /* 0x000fd8000f8e00ff */
[----:B------:R-:W-:Y:S05]  /*0220*/  @!P0 BRA `(.L_x_4) ;  /* 0xfffffffc00dc8947 */ /* 0x000fea000383ffff */
.L_x_3:
[C---:B------:R-:W-:Y:S01]  /*0230*/  VIADD R4, R2.reuse, 0x10 ;  /* 0x0000001002047836 */ /* 0x040fe20000000000 */
[----:B------:R-:W-:Y:S02]  /*0240*/  SHF.L.U32 R3, R3, R2, RZ ;  /* 0x0000000203037219 */ /* 0x000fe400000006ff */
[----:B------:R-:W-:Y:S02]  /*0250*/  MOV R5, 0x50 ;  /* 0x0000005000057802 */ /* 0x000fe40000000f00 */
[----:B------:R-:W-:Y:S02]  /*0260*/  SHF.L.U32 R4, R9, R4, RZ ;  /* 0x0000000409047219 */ /* 0x000fe400000006ff */
[----:B------:R-:W-:Y:S01]  /*0270*/  LEA R6, R7, R5, 0x18 ;  /* 0x0000000507067211 */ /* 0x000fe200078ec0ff */
[----:B------:R-:W-:Y:S01]  /*0280*/  IMAD.SHL.U32 R5, R2, 0x20, RZ ;  /* 0x0000002002057824 */ /* 0x000fe200078e00ff */
[----:B------:R-:W-:-:S05]  /*0290*/  LOP3.LUT R3, R4, R3, RZ, 0xfc, !PT ;  /* 0x0000000304037212 */ /* 0x000fca00078efcff */
[----:B------:R0:W-:Y:S04]  /*02a0*/  ATOMS.OR RZ, [R6], R3 ;  /* 0x0000000306ff738c */ /* 0x0001e80003000000 */
[----:B------:R0:W-:Y:S01]  /*02b0*/  STS [R0], R5 ;  /* 0x0000000500007388 */ /* 0x0001e20000000800 */
[----:B------:R-:W-:Y:S05]  /*02c0*/  BRA `(.L_x_2) ;  /* 0x0000000000107947 */ /* 0x000fea0003800000 */
.L_x_1:
[----:B------:R-:W-:Y:S01]  /*02d0*/  IMAD.MOV.U32 R3, RZ, RZ, -0x1 ;  /* 0xffffffffff037424 */ /* 0x000fe200078e00ff */
[----:B------:R-:W-:-:S04]  /*02e0*/  MOV R2, 0x310 ;  /* 0x0000031000027802 */ /* 0x000fc80000000f00 */
[----:B------:R0:W-:Y:S03]  /*02f0*/  STS [R0], R3 ;  /* 0x0000000300007388 */ /* 0x0001e60000000800 */
[----:B0-----:R-:W-:Y:S05]  /*0300*/  CALL.REL.NOINC `($__internal_1_$__cuda_sm10x_tcgen05_guardrail_trap_phase_invalid_during_alloc) ;  /* 0x0000050800a87944 */ /* 0x001fea0003c00000 */
.L_x_2:
[----:B------:R-:W-:Y:S05]  /*0310*/  WARPSYNC.ALL ;  /* 0x0000000000007948 */ /* 0x000fea0003800000 */
[----:B------:R-:W-:Y:S01]  /*0320*/  NOP ;  /* 0x0000000000007918 */ /* 0x000fe20000000000 */
.L_x_0:
[----:B0-----:R-:W0:Y:S01]  /*0330*/  LDC.64 R2, c[0x0][0x398] ;  /* 0x0000e600ff027b82 */ /* 0x001e220000000a00 */
[----:B------:R-:W1:Y:S01]  /*0340*/  S2R R5, SR_CTAID.X ;  /* 0x0000000000057919 */ /* 0x000e620000002500 */
[----:B------:R-:W-:Y:S01]  /*0350*/  IMAD.MOV.U32 R14, RZ, RZ, RZ ;  /* 0x000000ffff0e7224 */ /* 0x000fe200078e00ff */
[----:B------:R-:W2:Y:S05]  /*0360*/  S2R R30, SR_TID.X ;  /* 0x00000000001e7919 */ /* 0x000eaa0000002100 */
[----:B------:R-:W3:Y:S01]  /*0370*/  S2UR UR4, SR_CgaCtaId ;  /* 0x00000000000479c3 */ /* 0x000ee20000008800 */
[----:B0-----:R-:W-:Y:S01]  /*0380*/  IMAD.MOV.U32 R13, RZ, RZ, R3 ;  /* 0x000000ffff0d7224 */ /* 0x001fe200078e0003 */
[----:B------:R0:W-:Y:S01]  /*0390*/  STL.64 [R1+0xea8], R2 ;  /* 0x000ea80201007387 */ /* 0x0001e20000100a00 */
[----:B------:R-:W-:-:S02]  /*03a0*/  IMAD.MOV.U32 R85, RZ, RZ, R2 ;  /* 0x000000ffff557224 */ /* 0x000fc400078e0002 */
[----:B------:R-:W-:Y:S01]  /*03b0*/  VIADD R0, R13, 0x3f ;  /* 0x0000003f0d007836 */ /* 0x000fe20000000000 */
[----:B-1----:R-:W-:-:S04]  /*03c0*/  IABS R8, R5 ;  /* 0x0000000500087213 */ /* 0x002fc80000000000 */
[----:B0-----:R-:W-:Y:S02]  /*03d0*/  SHF.R.S32.HI R3, RZ, 0x1f, R0 ;  /* 0x0000001fff037819 */ /* 0x001fe40000011400 */
[----:B--2---:R-:W-:Y:S02]  /*03e0*/  LOP3.LUT R90, R30, 0x7f, RZ, 0xc0, !PT ;  /* 0x0000007f1e5a7812 */ /* 0x004fe400078ec0ff */
[----:B------:R-:W-:-:S04]  /*03f0*/  LEA.HI R3, R3, R0, RZ, 0x6 ;  /* 0x0000000003037211 */ /* 0x000fc800078f30ff */
[----:B------:R-:W-:-:S05]  /*0400*/  SHF.R.S32.HI R3, RZ, 0x6, R3 ;  /* 0x00000006ff037819 */ /* 0x000fca0000011403 */
[----:B------:R-:W-:-:S05]  /*0410*/  IMAD.SHL.U32 R4, R3, 0x8, RZ ;  /* 0x0000000803047824 */ /* 0x000fca00078e00ff */
[-C--:B------:R-:W-:Y:S02]  /*0420*/  IABS R7, R4.reuse ;  /* 0x0000000400077213 */ /* 0x080fe40000000000 */
[----:B------:R-:W-:Y:S02]  /*0430*/  IABS R10, R4 ;  /* 0x00000004000a7213 */ /* 0x000fe40000000000 */
[----:B------:R-:W0:Y:S08]  /*0440*/  I2F.RP R0, R7 ;  /* 0x0000000700007306 */ /* 0x000e300000209400 */
[----:B0-----:R-:W0:Y:S02]  /*0450*/  MUFU.RCP R0, R0 ;  /* 0x0000000000007308 */ /* 0x001e240000001000 */
[----:B0-----:R-:W-:-:S02]  /*0460*/  VIADD R2, R0, 0xffffffe ;  /* 0x0ffffffe00027836 */ /* 0x001fc40000000000 */
[----:B------:R-:W-:-:S04]  /*0470*/  IMAD.MOV R0, RZ, RZ, -R10 ;  /* 0x000000ffff007224 */ /* 0x000fc800078e0a0a */
[----:B------:R0:W1:Y:S02]  /*0480*/  F2I.FTZ.U32.TRUNC.NTZ R3, R2 ;  /* 0x0000000200037305 */ /* 0x000064000021f000 */
[----:B0-----:R-:W-:Y:S02]  /*0490*/  IMAD.MOV.U32 R2, RZ, RZ, RZ ;  /* 0x000000ffff027224 */ /* 0x001fe400078e00ff */
[----:B-1----:R-:W-:-:S04]  /*04a0*/  IMAD.MOV R6, RZ, RZ, -R3 ;  /* 0x000000ffff067224 */ /* 0x002fc800078e0a03 */
[----:B------:R-:W-:Y:S02]  /*04b0*/  IMAD R9, R6, R7, RZ ;  /* 0x0000000706097224 */ /* 0x000fe400078e02ff */
[----:B------:R-:W-:Y:S01]  /*04c0*/  IMAD.MOV.U32 R6, RZ, RZ, R8 ;  /* 0x000000ffff067224 */ /* 0x000fe200078e0008 */
[----:B------:R-:W-:Y:S01]  /*04d0*/  IABS R8, R85 ;  /* 0x0000005500087213 */ /* 0x000fe20000000000 */
[----:B------:R-:W-:-:S06]  /*04e0*/  IMAD.HI.U32 R3, R3, R9, R2 ;  /* 0x0000000903037227 */ /* 0x000fcc00078e0002 */
[----:B------:R-:W-:-:S04]  /*04f0*/  IMAD.HI.U32 R3, R3, R6, RZ ;  /* 0x0000000603037227 */ /* 0x000fc800078e00ff */
[----:B------:R-:W-:Y:S01]  /*0500*/  IMAD R0, R3, R0, R6 ;  /* 0x0000000003007224 */ /* 0x000fe200078e0206 */
[----:B------:R-:W-:Y:S04]  /*0510*/  BAR.SYNC.DEFER_BLOCKING 0x0 ;  /* 0x0000000000007b1d */ /* 0x000fe80000010000 */
[----:B------:R-:W-:-:S13]  /*0520*/  ISETP.GT.U32.AND P1, PT, R7, R0, PT ;  /* 0x000000000700720c */ /* 0x000fda0003f24070 */
[----:B------:R-:W-:Y:S02]  /*0530*/  @!P1 IMAD.IADD R0, R0, 0x1, -R7 ;  /* 0x0000000100009824 */ /* 0x000fe400078e0a07 */
[----:B------:R-:W-:Y:S01]  /*0540*/  @!P1 VIADD R3, R3, 0x1 ;  /* 0x0000000103039836 */ /* 0x000fe20000000000 */
[----:B------:R-:W-:Y:S02]  /*0550*/  ISETP.NE.AND P1, PT, R4, RZ, PT ;  /* 0x000000ff0400720c */ /* 0x000fe40003f25270 */
[----:B------:R-:W-:Y:S02]  /*0560*/  ISETP.GE.U32.AND P0, PT, R0, R7, PT ;  /* 0x000000070000720c */ /* 0x000fe40003f06070 */
[----:B------:R-:W-:-:S04]  /*0570*/  LOP3.LUT R0, R5, R4, RZ, 0x3c, !PT ;  /* 0x0000000405007212 */ /* 0x000fc800078e3cff */
[----:B------:R-:W-:Y:S01]  /*0580*/  ISETP.GE.AND P2, PT, R0, RZ, PT ;  /* 0x000000ff0000720c */ /* 0x000fe20003f46270 */
[----:B------:R-:W-:-:S06]  /*0590*/  VIADD R0, R85, 0x1ff ;  /* 0x000001ff55007836 */ /* 0x000fcc0000000000 */
[----:B------:R-:W-:-:S04]  /*05a0*/  @P0 VIADD R3, R3, 0x1 ;  /* 0x0000000103030836 */ /* 0x000fc80000000000 */
[----:B------:R-:W-:Y:S01]  /*05b0*/  IMAD.MOV.U32 R2, RZ, RZ, R3 ;  /* 0x000000ffff027224 */ /* 0x000fe200078e0003 */
[----:B------:R-:W-:-:S03]  /*05c0*/  SHF.R.S32.HI R3, RZ, 0x1f, R0 ;  /* 0x0000001fff037819 */ /* 0x000fc60000011400 */
[----:B------:R-:W-:Y:S01]  /*05d0*/  @!P2 IMAD.MOV R2, RZ, RZ, -R2 ;  /* 0x000000ffff02a224 */ /* 0x000fe200078e0a02 */
[----:B------:R-:W-:Y:S02]  /*05e0*/  @!P1 LOP3.LUT R2, RZ, R4, RZ, 0x33, !PT ;  /* 0x00000004ff029212 */ /* 0x000fe400078e33ff */
[----:B------:R-:W-:-:S03]  /*05f0*/  LEA.HI R3, R3, R0, RZ, 0x9 ;  /* 0x0000000003037211 */ /* 0x000fc600078f48ff */
[----:B------:R-:W-:Y:S02]  /*0600*/  IMAD.SHL.U32 R9, R2, 0x8, RZ ;  /* 0x0000000802097824 */ /* 0x000fe400078e00ff */
[----:B------:R-:W-:-:S03]  /*0610*/  IMAD.MOV R2, RZ, RZ, -R2 ;  /* 0x000000ffff027224 */ /* 0x000fc600078e0a02 */
[----:B------:R-:W-:Y:S01]  /*0620*/  LEA.HI.SX32 R3, R3, -R9, 0x17 ;  /* 0x8000000903037211 */ /* 0x000fe200078fbaff */
[----:B------:R-:W-:Y:S02]  /*0630*/  IMAD R12, R4, R2, R5 ;  /* 0x00000002040c7224 */ /* 0x000fe400078e0205 */
[----:B------:R-:W-:Y:S01]  /*0640*/  IMAD.MOV.U32 R2, RZ, RZ, RZ ;  /* 0x000000ffff027224 */ /* 0x000fe200078e00ff */
[----:B------:R-:W-:Y:S02]  /*0650*/  VIMNMX R7, PT, PT, R3, 0x8, PT ;  /* 0x0000000803077848 */ /* 0x000fe40003fe0100 */
[----:B------:R-:W-:Y:S02]  /*0660*/  IABS R4, R12 ;  /* 0x0000000c00047213 */ /* 0x000fe40000000000 */
[-C--:B------:R-:W-:Y:S02]  /*0670*/  IABS R10, R7.reuse ;  /* 0x00000007000a7213 */ /* 0x080fe40000000000 */
[----:B------:R-:W-:-:S02]  /*0680*/  IABS R6, R7 ;  /* 0x0000000700067213 */ /* 0x000fc40000000000 */
[----:B------:R-:W0:Y:S08]  /*0690*/  I2F.RP R0, R10 ;  /* 0x0000000a00007306 */ /* 0x000e300000209400 */
[----:B0-----:R-:W0:Y:S02]  /*06a0*/  MUFU.RCP R0, R0 ;  /* 0x0000000000007308 */ /* 0x001e240000001000 */
[----:B0-----:R-:W-:-:S06]  /*06b0*/  VIADD R3, R0, 0xffffffe ;  /* 0x0ffffffe00037836 */ /* 0x001fcc0000000000 */
[----:B------:R-:W0:Y:S02]  /*06c0*/  F2I.FTZ.U32.TRUNC.NTZ R3, R3 ;  /* 0x0000000300037305 */ /* 0x000e24000021f000 */
[----:B0-----:R-:W-:-:S04]  /*06d0*/  IMAD.MOV R11, RZ, RZ, -R3 ;  /* 0x000000ffff0b7224 */ /* 0x001fc800078e0a03 */
[----:B------:R-:W-:Y:S01]  /*06e0*/  IMAD R5, R11, R10, RZ ;  /* 0x0000000a0b057224 */ /* 0x000fe200078e02ff */
[----:B------:R-:W-:-:S03]  /*06f0*/  SHF.R.U32.HI R11, RZ, 0x5, R30 ;  /* 0x00000005ff0b7819 */ /* 0x000fc6000001161e */
[----:B------:R-:W-:Y:S01]  /*0700*/  IMAD.HI.U32 R0, R3, R5, R2 ;  /* 0x0000000503007227 */ /* 0x000fe200078e0002 */
[----:B------:R-:W-:-:S03]  /*0710*/  IABS R2, R13 ;  /* 0x0000000d00027213 */ /* 0x000fc60000000000 */
[----:B------:R-:W-:Y:S02]  /*0720*/  IMAD.MOV.U32 R3, RZ, RZ, R4 ;  /* 0x000000ffff037224 */ /* 0x000fe400078e0004 */
[----:B------:R-:W-:Y:S01]  /*0730*/  IMAD.MOV R5, RZ, RZ, -R6 ;  /* 0x000000ffff057224 */ /* 0x000fe200078e0a06 */
[----:B------:R-:W0:Y:S01]  /*0740*/  I2F.RP R4, R2 ;  /* 0x0000000200047306 */ /* 0x000e220000209400 */
[----:B------:R-:W-:-:S04]  /*0750*/  IMAD.HI.U32 R0, R0, R3, RZ ;  /* 0x0000000300007227 */ /* 0x000fc800078e00ff */
[----:B------:R-:W-:Y:S01]  /*0760*/  IMAD R3, R0, R5, R3 ;  /* 0x0000000500037224 */ /* 0x000fe200078e0203 */
[----:B------:R-:W-:Y:S02]  /*0770*/  MOV R5, 0x400 ;  /* 0x0000040000057802 */ /* 0x000fe40000000f00 */
[----:B------:R-:W1:Y:S02]  /*0780*/  I2F.RP R6, R8 ;  /* 0x0000000800067306 */ /* 0x000e640000209400 */
[----:B------:R-:W-:Y:S02]  /*0790*/  R2UR UR76, R5 ;  /* 0x00000000054c72ca */ /* 0x000fe400000e0000 */
[----:B------:R-:W-:-:S04]  /*07a0*/  ISETP.GT.U32.AND P1, PT, R10, R3, PT ;  /* 0x000000030a00720c */ /* 0x000fc80003f24070 */
[----:B0-----:R-:W0:Y:S07]  /*07b0*/  MUFU.RCP R4, R4 ;  /* 0x0000000400047308 */ /* 0x001e2e0000001000 */
[----:B---3--:R-:W-:Y:S01]  /*07c0*/  ULEA UR76, UR4, UR76, 0x18 ;  /* 0x0000004c044c7291 */ /* 0x008fe2000f8ec0ff */
[----:B-1----:R-:W1:Y:S01]  /*07d0*/  MUFU.RCP R6, R6 ;  /* 0x0000000600067308 */ /* 0x002e620000001000 */
[----:B------:R-:W-:Y:S02]  /*07e0*/  @!P1 IMAD.IADD R3, R3, 0x1, -R10 ;  /* 0x0000000103039824 */ /* 0x000fe400078e0a0a */
[----:B------:R-:W-:Y:S01]  /*07f0*/  @!P1 VIADD R0, R0, 0x1 ;  /* 0x0000000100009836 */ /* 0x000fe20000000000 */
[----:B------:R-:W-:-:S02]  /*0800*/  ISETP.NE.AND P1, PT, R7, RZ, PT ;  /* 0x000000ff0700720c */ /* 0x000fc40003f25270 */
[----:B------:R-:W-:Y:S02]  /*0810*/  ISETP.GE.U32.AND P0, PT, R3, R10, PT ;  /* 0x0000000a0300720c */ /* 0x000fe40003f06070 */
[----:B------:R-:W2:Y:S01]  /*0820*/  LDS R13, [UR76] ;  /* 0x0000004cff0d7984 */ /* 0x000ea20008000800 */
[----:B------:R-:W-:Y:S02]  /*0830*/  LOP3.LUT R3, R12, R7, RZ, 0x3c, !PT ;  /* 0x000000070c037212 */ /* 0x000fe400078e3cff */
[----:B0-----:R-:W-:Y:S01]  /*0840*/  IADD3 R5, PT, PT, R4, 0xffffffe, RZ ;  /* 0x0ffffffe04057810 */ /* 0x001fe20007ffe0ff */
[----:B------:R-:W-:Y:S01]  /*0850*/  IMAD.MOV.U32 R4, RZ, RZ, RZ ;  /* 0x000000ffff047224 */ /* 0x000fe200078e00ff */
[----:B------:R-:W-:Y:S01]  /*0860*/  BAR.SYNC.DEFER_BLOCKING 0x0 ;  /* 0x0000000000007b1d */ /* 0x000fe20000010000 */
[----:B------:R-:W-:Y:S01]  /*0870*/  ISETP.GE.AND P2, PT, R3, RZ, PT ;  /* 0x000000ff0300720c */ /* 0x000fe20003f46270 */
[----:B-1----:R-:W-:-:S04]  /*0880*/  VIADD R6, R6, 0xffffffe ;  /* 0x0ffffffe06067836 */ /* 0x002fc80000000000 */
[----:B------:R-:W0:Y:S01]  /*0890*/  F2I.FTZ.U32.TRUNC.NTZ R5, R5 ;  /* 0x0000000500057305 */ /* 0x000e22000021f000 */
[----:B------:R-:W-:-:S04]  /*08a0*/  @P0 VIADD R0, R0, 0x1 ;  /* 0x0000000100000836 */ /* 0x000fc80000000000 */
[----:B------:R-:W-:Y:S02]  /*08b0*/  IMAD.MOV.U32 R10, RZ, RZ, R0 ;  /* 0x000000ffff0a7224 */ /* 0x000fe400078e0000 */
[----:B------:R-:W-:Y:S01]  /*08c0*/  IMAD.SHL.U32 R0, R11, 0x200000, RZ ;  /* 0x002000000b007824 */ /* 0x000fe200078e00ff */
[----:B------:R1:W3:Y:S01]  /*08d0*/  F2I.FTZ.U32.TRUNC.NTZ R15, R6 ;  /* 0x00000006000f7305 */ /* 0x0002e2000021f000 */
[----:B------:R-:W-:Y:S01]  /*08e0*/  @!P2 IMAD.MOV R10, RZ, RZ, -R10 ;  /* 0x000000ffff0aa224 */ /* 0x000fe200078e0a0a */
[----:B------:R-:W-:Y:S02]  /*08f0*/  @!P1 LOP3.LUT R10, RZ, R7, RZ, 0x33, !PT ;  /* 0x00000007ff0a9212 */ /* 0x000fe400078e33ff */
[----:B------:R-:W-:Y:S01]  /*0900*/  LOP3.LUT R0, R0, 0x600000, RZ, 0xc0, !PT ;  /* 0x0060000000007812 */ /* 0x000fe200078ec0ff */
[----:B0-----:R-:W-:-:S03]  /*0910*/  IMAD.MOV R3, RZ, RZ, -R5 ;  /* 0x000000ffff037224 */ /* 0x001fc600078e0a05 */
[----:B------:R-:W-:Y:S01]  /*0920*/  R2UR UR4, R0 ;  /* 0x00000000000472ca */ /* 0x000fe200000e0000 */
[----:B------:R-:W-:Y:S02]  /*0930*/  IMAD.SHL.U32 R93, R10, 0x40, RZ ;  /* 0x000000400a5d7824 */ /* 0x000fe400078e00ff */
[----:B------:R-:W-:Y:S02]  /*0940*/  IMAD R3, R3, R2, RZ ;  /* 0x0000000203037224 */ /* 0x000fe400078e02ff */
[----:B------:R-:W-:Y:S02]  /*0950*/  VIADD R11, R93, 0x1 ;  /* 0x000000015d0b7836 */ /* 0x000fe40000000000 */
[----:B------:R-:W-:-:S03]  /*0960*/  IMAD.HI.U32 R3, R5, R3, R4 ;  /* 0x0000000305037227 */ /* 0x000fc600078e0004 */
[----:B-1----:R-:W-:Y:S01]  /*0970*/  IABS R6, R11 ;  /* 0x0000000b00067213 */ /* 0x002fe20000000000 */
[----:B---3--:R-:W-:Y:S01]  /*0980*/  IMAD.MOV R17, RZ, RZ, -R15 ;  /* 0x000000ffff117224 */ /* 0x008fe200078e0a0f */
[----:B------:R-:W-:Y:S01]  /*0990*/  ISETP.GE.AND P1, PT, R11, RZ, PT ;  /* 0x000000ff0b00720c */ /* 0x000fe20003f26270 */
[----:B------:R-:W-:Y:S01]  /*09a0*/  IMAD.MOV R4, RZ, RZ, -R10 ;  /* 0x000000ffff047224 */ /* 0x000fe200078e0a0a */
[----:B--2---:R-:W-:Y:S01]  /*09b0*/  R2UR UR5, R13 ;  /* 0x000000000d0572ca */ /* 0x004fe200000e0000 */
[----:B------:R-:W-:Y:S02]  /*09c0*/  IMAD R5, R17, R8, RZ ;  /* 0x0000000811057224 */ /* 0x000fe400078e02ff */
[----:B------:R-:W-:Y:S02]  /*09d0*/  VIADD R13, R93, 0x2 ;  /* 0x000000025d0d7836 */ /* 0x000fe40000000000 */
[----:B------:R-:W-:-:S03]  /*09e0*/  IMAD.HI.U32 R0, R3, R6, RZ ;  /* 0x0000000603007227 */ /* 0x000fc600078e00ff */
[----:B------:R-:W-:Y:S01]  /*09f0*/  IABS R10, R13 ;  /* 0x0000000d000a7213 */ /* 0x000fe20000000000 */
[----:B------:R-:W-:Y:S01]  /*0a00*/  IMAD.HI.U32 R14, R15, R5, R14 ;  /* 0x000000050f0e7227 */ /* 0x000fe200078e000e */
[----:B------:R-:W-:-:S03]  /*0a10*/  ISETP.GE.AND P6, PT, R13, RZ, PT ;  /* 0x000000ff0d00720c */ /* 0x000fc60003fc6270 */
[----:B------:R-:W-:Y:S02]  /*0a20*/  IMAD.MOV R5, RZ, RZ, -R0 ;  /* 0x000000ffff057224 */ /* 0x000fe400078e0a00 */
[----:B------:R-:W-:Y:S02]  /*0a30*/  IMAD R0, R7, R4, R12 ;  /* 0x0000000407007224 */ /* 0x000fe400078e020c */
[C---:B------:R-:W-:Y:S02]  /*0a40*/  IMAD R5, R2.reuse, R5, R6 ;  /* 0x0000000502057224 */ /* 0x040fe400078e0206 */
[----:B------:R-:W-:Y:S02]  /*0a50*/  IMAD.MOV.U32 R7, RZ, RZ, R10 ;  /* 0x000000ffff077224 */ /* 0x000fe400078e000a */
[----:B------:R-:W-:Y:S01]  /*0a60*/  VIADD R12, R93, 0x3 ;  /* 0x000000035d0c7836 */ /* 0x000fe20000000000 */
[----:B------:R-:W-:Y:S01]  /*0a70*/  ISETP.GT.U32.AND P0, PT, R2, R5, PT ;  /* 0x000000050200720c */ /* 0x000fe20003f04070 */
[----:B------:R-:W-:-:S03]  /*0a80*/  IMAD.HI.U32 R4, R3, R7, RZ ;  /* 0x0000000703047227 */ /* 0x000fc600078e00ff */
[----:B------:R-:W-:Y:S01]  /*0a90*/  IABS R10, R12 ;  /* 0x0000000c000a7213 */ /* 0x000fe20000000000 */
[----:B------:R-:W-:Y:S01]  /*0aa0*/  IMAD.IADD R0, R9, 0x1, R0 ;  /* 0x0000000109007824 */ /* 0x000fe200078e0200 */
[----:B------:R-:W-:Y:S01]  /*0ab0*/  ISETP.GE.AND P2, PT, R12, RZ, PT ;  /* 0x000000ff0c00720c */ /* 0x000fe20003f46270 */
[----:B------:R-:W-:Y:S02]  /*0ac0*/  VIADD R16, R93, 0x4 ;  /* 0x000000045d107836 */ /* 0x000fe40000000000 */
[----:B------:R-:W-:Y:S02]  /*0ad0*/  IMAD.MOV R9, RZ, RZ, -R4 ;  /* 0x000000ffff097224 */ /* 0x000fe400078e0a04 */
[----:B------:R-:W-:Y:S01]  /*0ae0*/  IMAD.HI.U32 R4, R3, R10, RZ ;  /* 0x0000000a03047227 */ /* 0x000fe200078e00ff */
[----:B------:R-:W-:-:S03]  /*0af0*/  IABS R6, R16 ;  /* 0x0000001000067213 */ /* 0x000fc60000000000 */
[C---:B------:R-:W-:Y:S02]  /*0b00*/  IMAD R7, R2.reuse, R9, R7 ;  /* 0x0000000902077224 */ /* 0x040fe400078e0207 */
[----:B------:R-:W-:Y:S02]  /*0b10*/  VIADD R18, R93, 0x5 ;  /* 0x000000055d127836 */ /* 0x000fe40000000000 */
[----:B------:R-:W-:Y:S01]  /*0b20*/  IMAD.MOV R9, RZ, RZ, -R4 ;  /* 0x000000ffff097224 */ /* 0x000fe200078e0a04 */
[C---:B------:R-:W-:Y:S01]  /*0b30*/  ISETP.GT.U32.AND P5, PT, R2.reuse, R7, PT ;  /* 0x000000070200720c */ /* 0x040fe20003fa4070 */
[----:B------:R-:W-:Y:S01]  /*0b40*/  @!P0 IMAD.IADD R5, R5, 0x1, -R2 ;  /* 0x0000000105058824 */ /* 0x000fe200078e0a02 */
[----:B------:R-:W-:Y:S01]  /*0b50*/  IABS R13, R18 ;  /* 0x00000012000d7213 */ /* 0x000fe20000000000 */
[----:B------:R-:W-:Y:S02]  /*0b60*/  IMAD.MOV.U32 R11, RZ, RZ, R6 ;  /* 0x000000ffff0b7224 */ /* 0x000fe400078e0006 */
[C---:B------:R-:W-:Y:S01]  /*0b70*/  IMAD R9, R2.reuse, R9, R10 ;  /* 0x0000000902097224 */ /* 0x040fe200078e020a */
[----:B------:R-:W-:Y:S01]  /*0b80*/  ISETP.GT.U32.AND P0, PT, R2, R5, PT ;  /* 0x000000050200720c */ /* 0x000fe20003f04070 */
[----:B------:R-:W-:-:S03]  /*0b90*/  IMAD.HI.U32 R6, R3, R11, RZ ;  /* 0x0000000b03067227 */ /* 0x000fc600078e00ff */
[----:B------:R-:W-:Y:S01]  /*0ba0*/  ISETP.GT.U32.AND P4, PT, R2, R9, PT ;  /* 0x000000090200720c */ /* 0x000fe20003f84070 */
[----:B------:R-:W-:Y:S02]  /*0bb0*/  IMAD.MOV R6, RZ, RZ, -R6 ;  /* 0x000000ffff067224 */ /* 0x000fe400078e0a06 */
[----:B------:R-:W-:-:S04]  /*0bc0*/  IMAD.HI.U32 R4, R3, R13, RZ ;  /* 0x0000000d03047227 */ /* 0x000fc800078e00ff */
[C---:B------:R-:W-:Y:S02]  /*0bd0*/  IMAD R11, R2.reuse, R6, R11 ;  /* 0x00000006020b7224 */ /* 0x040fe400078e020b */
[----:B------:R-:W-:Y:S01]  /*0be0*/  @!P5 IMAD.IADD R7, R7, 0x1, -R2 ;  /* 0x000000010707d824 */ /* 0x000fe200078e0a02 */
[----:B------:R-:W-:Y:S01]  /*0bf0*/  @!P0 IADD3 R5, PT, PT, R5, -R2, RZ ;  /* 0x8000000205058210 */ /* 0x000fe20007ffe0ff */
[----:B------:R-:W-:Y:S01]  /*0c00*/  IMAD.MOV R4, RZ, RZ, -R4 ;  /* 0x000000ffff047224 */ /* 0x000fe200078e0a04 */
[C---:B------:R-:W-:Y:S01]  /*0c10*/  ISETP.GT.U32.AND P0, PT, R2.reuse, R11, PT ;  /* 0x0000000b0200720c */ /* 0x040fe20003f04070 */
[----:B------:R-:W-:Y:S01]  /*0c20*/  VIADD R19, R93, 0x6 ;  /* 0x000000065d137836 */ /* 0x000fe20000000000 */
[C---:B------:R-:W-:Y:S01]  /*0c30*/  ISETP.GT.U32.AND P5, PT, R2.reuse, R7, PT ;  /* 0x000000070200720c */ /* 0x040fe20003fa4070 */
[C---:B------:R-:W-:Y:S02]  /*0c40*/  IMAD R13, R2.reuse, R4, R13 ;  /* 0x00000004020d7224 */ /* 0x040fe400078e020d */
[----:B------:R-:W-:Y:S01]  /*0c50*/  @!P4 IMAD.IADD R9, R9, 0x1, -R2 ;  /* 0x000000010909c824 */ /* 0x000fe200078e0a02 */
[----:B------:R-:W-:Y:S01]  /*0c60*/  IABS R15, R19 ;  /* 0x00000013000f7213 */ /* 0x000fe20000000000 */
[C---:B------:R-:W-:Y:S01]  /*0c70*/  VIADD R20, R93.reuse, 0x7 ;  /* 0x000000075d147836 */ /* 0x040fe20000000000 */
[----:B------:R-:W-:Y:S01]  /*0c80*/  ISETP.GT.U32.AND P4, PT, R2, R13, PT ;  /* 0x0000000d0200720c */ /* 0x000fe20003f84070 */
[----:B------:R-:W-:-:S02]  /*0c90*/  VIADD R21, R93, 0x8 ;  /* 0x000000085d157836 */ /* 0x000fc40000000000 */
[----:B------:R-:W-:Y:S01]  /*0ca0*/  IMAD.HI.U32 R4, R3, R15, RZ ;  /* 0x0000000f03047227 */ /* 0x000fe200078e00ff */
[----:B------:R-:W-:Y:S02]  /*0cb0*/  IABS R17, R20 ;  /* 0x0000001400117213 */ /* 0x000fe40000000000 */
[----:B------:R-:W-:Y:S01]  /*0cc0*/  IABS R10, R21 ;  /* 0x00000015000a7213 */ /* 0x000fe20000000000 */
[--C-:B------:R-:W-:Y:S01]  /*0cd0*/  @!P0 IMAD.IADD R11, R11, 0x1, -R2.reuse ;  /* 0x000000010b0b8824 */ /* 0x100fe200078e0a02 */
[----:B------:R-:W-:Y:S01]  /*0ce0*/  ISETP.GE.AND P0, PT, R16, RZ, PT ;  /* 0x000000ff1000720c */ /* 0x000fe20003f06270 */
[----:B------:R-:W-:Y:S01]  /*0cf0*/  @!P5 IMAD.IADD R7, R7, 0x1, -R2 ;  /* 0x000000010707d824 */ /* 0x000fe200078e0a02 */
[----:B------:R-:W-:Y:S01]  /*0d00*/  ISETP.GT.U32.AND P5, PT, R2, R9, PT ;  /* 0x000000090200720c */ /* 0x000fe20003fa4070 */
[----:B------:R-:W-:Y:S02]  /*0d10*/  IMAD.MOV R4, RZ, RZ, -R4 ;  /* 0x000000ffff047224 */ /* 0x000fe400078e0a04 */
[----:B------:R-:W-:-:S04]  /*0d20*/  IMAD.HI.U32 R6, R3, R17, RZ ;  /* 0x0000001103067227 */ /* 0x000fc800078e00ff */
[----:B------:R-:W-:Y:S01]  /*0d30*/  @!P4 IMAD.IADD R13, R13, 0x1, -R2 ;  /* 0x000000010d0dc824 */ /* 0x000fe200078e0a02 */
[C---:B------:R-:W-:Y:S01]  /*0d40*/  ISETP.GT.U32.AND P4, PT, R2.reuse, R11, PT ;  /* 0x0000000b0200720c */ /* 0x040fe20003f84070 */
[----:B------:R-:W-:Y:S02]  /*0d50*/  IMAD R15, R2, R4, R15 ;  /* 0x00000004020f7224 */ /* 0x000fe400078e020f */
[----:B------:R-:W-:Y:S02]  /*0d60*/  IMAD.MOV R6, RZ, RZ, -R6 ;  /* 0x000000ffff067224 */ /* 0x000fe400078e0a06 */
[----:B------:R-:W-:-:S04]  /*0d70*/  IMAD.HI.U32 R4, R3, R10, RZ ;  /* 0x0000000a03047227 */ /* 0x000fc800078e00ff */
[----:B------:R-:W-:Y:S02]  /*0d80*/  VIADD R22, R93, 0x9 ;  /* 0x000000095d167836 */ /* 0x000fe40000000000 */
[----:B------:R-:W-:Y:S02]  /*0d90*/  IMAD.MOV.U32 R23, RZ, RZ, R5 ;  /* 0x000000ffff177224 */ /* 0x000fe400078e0005 */
[C---:B------:R-:W-:Y:S01]  /*0da0*/  IMAD R17, R2.reuse, R6, R17 ;  /* 0x0000000602117224 */ /* 0x040fe200078e0211 */
[----:B------:R-:W-:Y:S01]  /*0db0*/  IABS R12, R22 ;  /* 0x00000016000c7213 */ /* 0x000fe20000000000 */
[----:B------:R-:W-:Y:S02]  /*0dc0*/  IMAD.MOV R5, RZ, RZ, -R4 ;  /* 0x000000ffff057224 */ /* 0x000fe400078e0a04 */
[----:B------:R-:W-:Y:S01]  /*0dd0*/  @!P1 IMAD.MOV R23, RZ, RZ, -R23 ;  /* 0x000000ffff179224 */ /* 0x000fe200078e0a17 */
[C---:B------:R-:W-:Y:S01]  /*0de0*/  ISETP.GT.U32.AND P1, PT, R2.reuse, R13, PT ;  /* 0x0000000d0200720c */ /* 0x040fe20003f24070 */
[----:B------:R-:W-:Y:S01]  /*0df0*/  @!P5 IMAD.IADD R9, R9, 0x1, -R2 ;  /* 0x000000010909d824 */ /* 0x000fe200078e0a02 */
[C---:B------:R-:W-:Y:S01]  /*0e00*/  ISETP.GT.U32.AND P5, PT, R2.reuse, R15, PT ;  /* 0x0000000f0200720c */ /* 0x040fe20003fa4070 */
[C---:B------:R-:W-:Y:S01]  /*0e10*/  IMAD R5, R2.reuse, R5, R10 ;  /* 0x0000000502057224 */ /* 0x040fe200078e020a */
[----:B------:R-:W-:Y:S01]  /*0e20*/  STL [R1+0xf30], R23 ;  /* 0x000f301701007387 */ /* 0x000fe20000100800 */
[----:B------:R-:W-:Y:S01]  /*0e30*/  @!P6 IMAD.MOV R7, RZ, RZ, -R7 ;  /* 0x000000ffff07e224 */ /* 0x000fe200078e0a07 */
[----:B------:R-:W-:Y:S01]  /*0e40*/  ISETP.GT.U32.AND P6, PT, R2, R17, PT ;  /* 0x000000110200720c */ /* 0x000fe20003fc4070 */
[----:B------:R-:W-:-:S02]  /*0e50*/  IMAD.MOV.U32 R6, RZ, RZ, R12 ;  /* 0x000000ffff067224 */ /* 0x000fc400078e000c */
[----:B------:R-:W-:Y:S01]  /*0e60*/  IMAD.MOV.U32 R12, RZ, RZ, R9 ;  /* 0x000000ffff0c7224 */ /* 0x000fe200078e0009 */
[----:B------:R0:W-:Y:S01]  /*0e70*/  STL [R1+0xf2c], R7 ;  /* 0x000f2c0701007387 */ /* 0x0001e20000100800 */
[----:B------:R-:W-:Y:S01]  /*0e80*/  @!P4 IMAD.IADD R11, R11, 0x1, -R2 ;  /* 0x000000010b0bc824 */ /* 0x000fe200078e0a02 */
[----:B------:R-:W-:Y:S01]  /*0e90*/  ISETP.GT.U32.AND P4, PT, R2, R5, PT ;  /* 0x000000050200720c */ /* 0x000fe20003f84070 */
[----:B------:R-:W-:Y:S01]  /*0ea0*/  @!P2 IMAD.MOV R12, RZ, RZ, -R12 ;  /* 0x000000ffff0ca224 */ /* 0x000fe200078e0a0c */
[----:B------:R-:W-:Y:S01]  /*0eb0*/  ISETP.GE.AND P2, PT, R18, RZ, PT ;  /* 0x000000ff1200720c */ /* 0x000fe20003f46270 */
[----:B------:R-:W-:-:S03]  /*0ec0*/  IMAD.HI.U32 R4, R3, R6, RZ ;  /* 0x0000000603047227 */ /* 0x000fc600078e00ff */
[----:B------:R1:W-:Y:S01]  /*0ed0*/  STL [R1+0xf28], R12 ;  /* 0x000f280c01007387 */ /* 0x0003e20000100800 */
[----:B------:R-:W-:Y:S01]  /*0ee0*/  @!P1 IMAD.IADD R13, R13, 0x1, -R2 ;  /* 0x000000010d0d9824 */ /* 0x000fe200078e0a02 */
[----:B------:R-:W-:Y:S01]  /*0ef0*/  ISETP.GE.AND P1, PT, R19, RZ, PT ;  /* 0x000000ff1300720c */ /* 0x000fe20003f26270 */
[----:B0-----:R-:W-:Y:S02]  /*0f00*/  IMAD.MOV R7, RZ, RZ, -R4 ;  /* 0x000000ffff077224 */ /* 0x001fe400078e0a04 */
[----:B------:R-:W-:Y:S02]  /*0f10*/  VIADD R10, R93, 0xa ;  /* 0x0000000a5d0a7836 */ /* 0x000fe40000000000 */
[----:B------:R-:W-:Y:S02]  /*0f20*/  @!P6 IMAD.IADD R17, R17, 0x1, -R2 ;  /* 0x000000011111e824 */ /* 0x000fe400078e0a02 */
[----:B------:R-:W-:Y:S01]  /*0f30*/  IMAD R7, R2, R7, R6 ;  /* 0x0000000702077224 */ /* 0x000fe200078e0206 */
[----:B------:R-:W-:Y:S01]  /*0f40*/  IABS R9, R10 ;  /* 0x0000000a00097213 */ /* 0x000fe20000000000 */
[----:B-1----:R-:W-:-:S02]  /*0f50*/  IMAD.MOV.U32 R12, RZ, RZ, R11 ;  /* 0x000000ffff0c7224 */ /* 0x002fc400078e000b */
[----:B------:R-:W-:Y:S02]  /*0f60*/  @!P4 IMAD.IADD R5, R5, 0x1, -R2 ;  /* 0x000000010505c824 */ /* 0x000fe400078e0a02 */
[----:B------:R-:W-:Y:S01]  /*0f70*/  @!P0 IMAD.MOV R12, RZ, RZ, -R12 ;  /* 0x000000ffff0c8224 */ /* 0x000fe200078e0a0c */
[C---:B------:R-:W-:Y:S01]  /*0f80*/  ISETP.GT.U32.AND P0, PT, R2.reuse, R17, PT ;  /* 0x000000110200720c */ /* 0x040fe20003f04070 */
[----:B------:R-:W-:Y:S01]  /*0f90*/  IMAD.MOV.U32 R6, RZ, RZ, R13 ;  /* 0x000000ffff067224 */ /* 0x000fe200078e000d */
[C---:B------:R-:W-:Y:S01]  /*0fa0*/  ISETP.GT.U32.AND P4, PT, R2.reuse, R5, PT ;  /* 0x000000050200720c */ /* 0x040fe20003f84070 */
[----:B------:R-:W-:Y:S01]  /*0fb0*/  VIADD R18, R93, 0xb ;  /* 0x0000000b5d127836 */ /* 0x000fe20000000000 */
[----:B------:R-:W-:Y:S01]  /*0fc0*/  STL [R1+0xf24], R12 ;  /* 0x000f240c01007387 */ /* 0x000fe20000100800 */
[----:B------:R-:W-:Y:S01]  /*0fd0*/  @!P2 IMAD.MOV R6, RZ, RZ, -R6 ;  /* 0x000000ffff06a224 */ /* 0x000fe200078e0a06 */
[----:B------:R-:W-:Y:S01]  /*0fe0*/  ISETP.GT.U32.AND P2, PT, R2, R7, PT ;  /* 0x000000070200720c */ /* 0x000fe20003f44070 */
[----:B------:R-:W-:Y:S01]  /*0ff0*/  IMAD.HI.U32 R4, R3, R9, RZ ;  /* 0x0000000903047227 */ /* 0x000fe200078e00ff */
[----:B------:R-:W-:-:S02]  /*1000*/  IABS R11, R18 ;  /* 0x00000012000b7213 */ /* 0x000fc40000000000 */
[----:B------:R0:W-:Y:S01]  /*1010*/  STL [R1+0xf20], R6 ;  /* 0x000f200601007387 */ /* 0x0001e20000100800 */
[--C-:B------:R-:W-:Y:S01]  /*1020*/  @!P5 IMAD.IADD R15, R15, 0x1, -R2.reuse ;  /* 0x000000010f0fd824 */ /* 0x100fe200078e0a02 */
[----:B------:R-:W-:Y:S01]  /*1030*/  ISETP.GE.AND P5, PT, R20, RZ, PT ;  /* 0x000000ff1400720c */ /* 0x000fe20003fa6270 */
[----:B------:R-:W-:Y:S01]  /*1040*/  VIADD R19, R93, 0xc ;  /* 0x0000000c5d137836 */ /* 0x000fe20000000000 */
[----:B------:R-:W-:Y:S01]  /*1050*/  @!P0 IADD3 R17, PT, PT, R17, -R2, RZ ;  /* 0x8000000211118210 */ /* 0x000fe20007ffe0ff */
[----:B------:R-:W-:Y:S01]  /*1060*/  @!P4 IMAD.IADD R5, R5, 0x1, -R2 ;  /* 0x000000010505c824 */ /* 0x000fe200078e0a02 */
[----:B------:R-:W-:Y:S01]  /*1070*/  ISETP.GT.U32.AND P6, PT, R2, R15, PT ;  /* 0x0000000f0200720c */ /* 0x000fe20003fc4070 */
[----:B------:R-:W-:Y:S01]  /*1080*/  VIADD R20, R93, 0xd ;  /* 0x0000000d5d147836 */ /* 0x000fe20000000000 */
[----:B------:R-:W-:Y:S01]  /*1090*/  ISETP.GE.AND P0, PT, R22, RZ, PT ;  /* 0x000000ff1600720c */ /* 0x000fe20003f06270 */
[----:B------:R-:W-:Y:S02]  /*10a0*/  IMAD.MOV.U32 R66, RZ, RZ, R17 ;  /* 0x000000ffff427224 */ /* 0x000fe400078e0011 */
[----:B0-----:R-:W-:-:S02]  /*10b0*/  IMAD.MOV R6, RZ, RZ, -R4 ;  /* 0x000000ffff067224 */ /* 0x001fc400078e0a04 */
[----:B------:R-:W-:-:S04]  /*10c0*/  IMAD.HI.U32 R4, R3, R11, RZ ;  /* 0x0000000b03047227 */ /* 0x000fc800078e00ff */
[C---:B------:R-:W-:Y:S01]  /*10d0*/  IMAD R9, R2.reuse, R6, R9 ;  /* 0x0000000602097224 */ /* 0x040fe200078e0209 */
[----:B------:R-:W-:Y:S01]  /*10e0*/  IABS R6, R19 ;  /* 0x0000001300067213 */ /* 0x000fe20000000000 */
[----:B------:R-:W-:Y:S02]  /*10f0*/  IMAD.MOV R4, RZ, RZ, -R4 ;  /* 0x000000ffff047224 */ /* 0x000fe400078e0a04 */
[----:B------:R-:W-:Y:S01]  /*1100*/  @!P5 IMAD.MOV R66, RZ, RZ, -R66 ;  /* 0x000000ffff42d224 */ /* 0x000fe200078e0a42 */
[C---:B------:R-:W-:Y:S01]  /*1110*/  ISETP.GT.U32.AND P4, PT, R2.reuse, R9, PT ;  /* 0x000000090200720c */ /* 0x040fe20003f84070 */
[----:B------:R-:W-:Y:S02]  /*1120*/  IMAD R11, R2, R4, R11 ;  /* 0x00000004020b7224 */ /* 0x000fe400078e020b */
[--C-:B------:R-:W-:Y:S01]  /*1130*/  @!P2 IMAD.IADD R7, R7, 0x1, -R2.reuse ;  /* 0x000000010707a824 */ /* 0x100fe200078e0a02 */
[----:B------:R-:W-:Y:S01]  /*1140*/  ISETP.GE.AND P2, PT, R10, RZ, PT ;  /* 0x000000ff0a00720c */ /* 0x000fe20003f46270 */
[----:B------:R-:W-:Y:S01]  /*1150*/  @!P6 IMAD.IADD R15, R15, 0x1, -R2 ;  /* 0x000000010f0fe824 */ /* 0x000fe200078e0a02 */
[----:B------:R-:W-:Y:S01]  /*1160*/  ISETP.GT.U32.AND P5, PT, R2, R11, PT ;  /* 0x0000000b0200720c */ /* 0x000fe20003fa4070 */
[----:B------:R-:W-:Y:S01]  /*1170*/  IMAD.HI.U32 R4, R3, R6, RZ ;  /* 0x0000000603047227 */ /* 0x000fe200078e00ff */
[----:B------:R-:W-:-:S02]  /*1180*/  ISETP.GE.AND P6, PT, R21, RZ, PT ;  /* 0x000000ff1500720c */ /* 0x000fc40003fc6270 */
[----:B------:R-:W-:Y:S01]  /*1190*/  IABS R10, R20 ;  /* 0x00000014000a7213 */ /* 0x000fe20000000000 */
[----:B------:R-:W-:Y:S02]  /*11a0*/  VIADD R21, R93, 0xe ;  /* 0x0000000e5d157836 */ /* 0x000fe40000000000 */
[----:B------:R-:W-:Y:S01]  /*11b0*/  @!P4 IMAD.IADD R9, R9, 0x1, -R2 ;  /* 0x000000010909c824 */ /* 0x000fe200078e0a02 */
[----:B------:R-:W-:Y:S01]  /*11c0*/  ISETP.GT.U32.AND P4, PT, R2, R7, PT ;  /* 0x000000070200720c */ /* 0x000fe20003f84070 */
[----:B------:R-:W-:Y:S01]  /*11d0*/  VIADD R22, R93, 0xf ;  /* 0x0000000f5d167836 */ /* 0x000fe20000000000 */
[----:B------:R-:W-:Y:S01]  /*11e0*/  IABS R12, R21 ;  /* 0x00000015000c7213 */ /* 0x000fe20000000000 */
[----:B------:R-:W-:Y:S02]  /*11f0*/  IMAD.MOV R13, RZ, RZ, -R4 ;  /* 0x000000ffff0d7224 */ /* 0x000fe400078e0a04 */
[----:B------:R-:W-:Y:S01]  /*1200*/  @!P5 IMAD.IADD R11, R11, 0x1, -R2 ;  /* 0x000000010b0bd824 */ /* 0x000fe200078e0a02 */
[----:B------:R-:W-:Y:S01]  /*1210*/  IABS R16, R22 ;  /* 0x0000001600107213 */ /* 0x000fe20000000000 */
[----:B------:R-:W-:-:S02]  /*1220*/  IMAD.MOV.U32 R58, RZ, RZ, R5 ;  /* 0x000000ffff3a7224 */ /* 0x000fc400078e0005 */
[----:B------:R-:W-:Y:S01]  /*1230*/  IMAD.MOV.U32 R23, RZ, RZ, R15 ;  /* 0x000000ffff177224 */ /* 0x000fe200078e000f */
[C---:B------:R-:W-:Y:S01]  /*1240*/  ISETP.GT.U32.AND P5, PT, R2.reuse, R11, PT ;  /* 0x0000000b0200720c */ /* 0x040fe20003fa4070 */
[----:B------:R-:W-:Y:S02]  /*1250*/  IMAD R5, R2, R13, R6 ;  /* 0x0000000d02057224 */ /* 0x000fe400078e0206 */
[----:B------:R-:W-:Y:S02]  /*1260*/  IMAD.MOV.U32 R15, RZ, RZ, R12 ;  /* 0x000000ffff0f7224 */ /* 0x000fe400078e000c */
[----:B------:R-:W-:-:S04]  /*1270*/  IMAD.HI.U32 R4, R3, R10, RZ ;  /* 0x0000000a03047227 */ /* 0x000fc800078e00ff */
[----:B------:R-:W-:Y:S01]  /*1280*/  @!P4 IMAD.IADD R7, R7, 0x1, -R2 ;  /* 0x000000010707c824 */ /* 0x000fe200078e0a02 */
[----:B------:R-:W-:Y:S01]  /*1290*/  ISETP.GT.U32.AND P4, PT, R2, R5, PT ;  /* 0x000000050200720c */ /* 0x000fe20003f84070 */
[----:B------:R-:W-:Y:S02]  /*12a0*/  IMAD.MOV.U32 R12, RZ, RZ, R16 ;  /* 0x000000ffff0c7224 */ /* 0x000fe400078e0010 */
[----:B------:R-:W-:-:S04]  /*12b0*/  IMAD.HI.U32 R6, R3, R15, RZ ;  /* 0x0000000f03067227 */ /* 0x000fc800078e00ff */
[----:B------:R-:W-:Y:S01]  /*12c0*/  @!P6 IMAD.MOV R58, RZ, RZ, -R58 ;  /* 0x000000ffff3ae224 */ /* 0x000fe200078e0a3a */
[----:B------:R-:W-:Y:S01]  /*12d0*/  ISETP.GE.AND P6, PT, R18, RZ, PT ;  /* 0x000000ff1200720c */ /* 0x000fe20003fc6270 */
[----:B------:R-:W-:Y:S01]  /*12e0*/  @!P1 IMAD.MOV R23, RZ, RZ, -R23 ;  /* 0x000000ffff179224 */ /* 0x000fe200078e0a17 */
[----:B------:R-:W-:Y:S01]  /*12f0*/  ISETP.GT.U32.AND P1, PT, R2, R9, PT ;  /* 0x000000090200720c */ /* 0x000fe20003f24070 */
[----:B------:R-:W-:Y:S02]  /*1300*/  IMAD.MOV R13, RZ, RZ, -R4 ;  /* 0x000000ffff0d7224 */ /* 0x000fe400078e0a04 */
[----:B------:R-:W-:Y:S01]  /*1310*/  IMAD.HI.U32 R4, R3, R12, RZ ;  /* 0x0000000c03047227 */ /* 0x000fe200078e00ff */
[----:B------:R0:W-:Y:S03]  /*1320*/  STL [R1+0xf1c], R23 ;  /* 0x000f1c1701007387 */ /* 0x0001e60000100800 */
[----:B------:R-:W-:-:S02]  /*1330*/  IMAD.MOV R6, RZ, RZ, -R6 ;  /* 0x000000ffff067224 */ /* 0x000fc400078e0a06 */
[----:B------:R-:W-:Y:S02]  /*1340*/  VIADD R16, R93, 0x10 ;  /* 0x000000105d107836 */ /* 0x000fe40000000000 */
[----:B------:R-:W-:Y:S02]  /*1350*/  IMAD.MOV R17, RZ, RZ, -R4 ;  /* 0x000000ffff117224 */ /* 0x000fe400078e0a04 */
[C---:B------:R-:W-:Y:S01]  /*1360*/  IMAD R15, R2.reuse, R6, R15 ;  /* 0x00000006020f7224 */ /* 0x040fe200078e020f */
[----:B------:R-:W-:Y:S01]  /*1370*/  IABS R6, R16 ;  /* 0x0000001000067213 */ /* 0x000fe20000000000 */
[----:B------:R-:W-:Y:S02]  /*1380*/  @!P5 IMAD.IADD R11, R11, 0x1, -R2 ;  /* 0x000000010b0bd824 */ /* 0x000fe400078e0a02 */
[----:B------:R-:W-:Y:S01]  /*1390*/  IMAD.MOV.U32 R68, RZ, RZ, R7 ;  /* 0x000000ffff447224 */ /* 0x000fe200078e0007 */
[C---:B------:R-:W-:Y:S01]  /*13a0*/  ISETP.GT.U32.AND P5, PT, R2.reuse, R15, PT ;  /* 0x0000000f0200720c */ /* 0x040fe20003fa4070 */
[----:B------:R-:W-:Y:S01]  /*13b0*/  IMAD R7, R2, R17, R12 ;  /* 0x0000001102077224 */ /* 0x000fe200078e020c */
[----:B------:R-:W-:Y:S01]  /*13c0*/  IADD3 R17, PT, PT, R93, 0x11, RZ ;  /* 0x000000115d117810 */ /* 0x000fe20007ffe0ff */
[----:B------:R-:W-:-:S02]  /*13d0*/  IMAD.MOV.U32 R63, RZ, RZ, R11 ;  /* 0x000000ffff3f7224 */ /* 0x000fc400078e000b */
[----:B------:R-:W-:Y:S02]  /*13e0*/  @!P4 IMAD.IADD R5, R5, 0x1, -R2 ;  /* 0x000000010505c824 */ /* 0x000fe400078e0a02 */
[C---:B------:R-:W-:Y:S02]  /*13f0*/  IMAD R13, R2.reuse, R13, R10 ;  /* 0x0000000d020d7224 */ /* 0x040fe400078e020a */
[----:B------:R-:W-:Y:S01]  /*1400*/  @!P6 IMAD.MOV R63, RZ, RZ, -R63 ;  /* 0x000000ffff3fe224 */ /* 0x000fe200078e0a3f */
[C---:B------:R-:W-:Y:S01]  /*1410*/  ISETP.GT.U32.AND P6, PT, R2.reuse, R7, PT ;  /* 0x000000070200720c */ /* 0x040fe20003fc4070 */
[----:B------:R-:W-:Y:S01]  /*1420*/  @!P1 IMAD.IADD R9, R9, 0x1, -R2 ;  /* 0x0000000109099824 */ /* 0x000fe200078e0a02 */
[C---:B------:R-:W-:Y:S01]  /*1430*/  ISETP.GT.U32.AND P4, PT, R2.reuse, R13, PT ;  /* 0x0000000d0200720c */ /* 0x040fe20003f84070 */
[----:B------:R-:W-:Y:S01]  /*1440*/  @!P0 IMAD.MOV R68, RZ, RZ, -R68 ;  /* 0x000000ffff448224 */ /* 0x000fe200078e0a44 */
[----:B------:R-:W-:Y:S01]  /*1450*/  ISETP.GT.U32.AND P0, PT, R2, R5, PT ;  /* 0x000000050200720c */ /* 0x000fe20003f04070 */
[----:B------:R-:W-:Y:S01]  /*1460*/  IMAD.HI.U32 R4, R3, R6, RZ ;  /* 0x0000000603047227 */ /* 0x000fe200078e00ff */
[----:B------:R-:W-:-:S03]  /*1470*/  ISETP.GE.AND P1, PT, R19, RZ, PT ;  /* 0x000000ff1300720c */ /* 0x000fc60003f26270 */
[----:B------:R-:W-:Y:S02]  /*1480*/  IMAD.MOV.U32 R62, RZ, RZ, R9 ;  /* 0x000000ffff3e7224 */ /* 0x000fe400078e0009 */
[----:B------:R-:W-:Y:S01]  /*1490*/  IMAD.MOV R9, RZ, RZ, -R4 ;  /* 0x000000ffff097224 */ /* 0x000fe200078e0a04 */
[----:B------:R-:W-:Y:S01]  /*14a0*/  IABS R4, R17 ;  /* 0x0000001100047213 */ /* 0x000fe20000000000 */
[----:B------:R-:W-:Y:S02]  /*14b0*/  @!P5 IMAD.IADD R15, R15, 0x1, -R2 ;  /* 0x000000010f0fd824 */ /* 0x000fe400078e0a02 */
[C---:B------:R-:W-:Y:S02]  /*14c0*/  IMAD R9, R2.reuse, R9, R6 ;  /* 0x0000000902097224 */ /* 0x040fe400078e0206 */
[----:B------:R-:W-:Y:S02]  /*14d0*/  IMAD.MOV.U32 R6, RZ, RZ, R4 ;  /* 0x000000ffff067224 */ /* 0x000fe400078e0004 */
[--C-:B------:R-:W-:Y:S01]  /*14e0*/  @!P6 IMAD.IADD R7, R7, 0x1, -R2.reuse ;  /* 0x000000010707e824 */ /* 0x100fe200078e0a02 */
[----:B------:R-:W-:Y:S01]  /*14f0*/  ISETP.GT.U32.AND P6, PT, R2, R15, PT ;  /* 0x0000000f0200720c */ /* 0x000fe20003fc4070 */
[--C-:B------:R-:W-:Y:S01]  /*1500*/  @!P0 IMAD.IADD R5, R5, 0x1, -R2.reuse ;  /* 0x0000000105058824 */ /* 0x100fe200078e0a02 */
[----:B------:R-:W-:Y:S01]  /*1510*/  ISETP.GE.AND P0, PT, R21, RZ, PT ;  /* 0x000000ff1500720c */ /* 0x000fe20003f06270 */
[----:B------:R-:W-:Y:S01]  /*1520*/  @!P4 IMAD.IADD R13, R13, 0x1, -R2 ;  /* 0x000000010d0dc824 */ /* 0x000fe200078e0a02 */
[----:B------:R-:W-:Y:S01]  /*1530*/  ISETP.GE.AND P4, PT, R22, RZ, PT ;  /* 0x000000ff1600720c */ /* 0x000fe20003f86270 */
[----:B------:R-:W-:-:S03]  /*1540*/  IMAD.HI.U32 R4, R3, R6, RZ ;  /* 0x0000000603047227 */ /* 0x000fc600078e00ff */
[C---:B------:R-:W-:Y:S01]  /*1550*/  ISETP.GT.U32.AND P5, PT, R2.reuse, R13, PT ;  /* 0x0000000d0200720c */ /* 0x040fe20003fa4070 */
[----:B------:R-:W-:Y:S02]  /*1560*/  IMAD.MOV.U32 R67, RZ, RZ, R5 ;  /* 0x000000ffff437224 */ /* 0x000fe400078e0005 */
[----:B------:R-:W-:Y:S02]  /*1570*/  IMAD.MOV R5, RZ, RZ, -R4 ;  /* 0x000000ffff057224 */ /* 0x000fe400078e0a04 */
[----:B------:R-:W-:Y:S02]  /*1580*/  @!P6 IMAD.IADD R15, R15, 0x1, -R2 ;  /* 0x000000010f0fe824 */ /* 0x000fe400078e0a02 */
[C---:B------:R-:W-:Y:S02]  /*1590*/  IMAD R5, R2.reuse, R5, R6 ;  /* 0x0000000502057224 */ /* 0x040fe400078e0206 */
[----:B------:R-:W-:Y:S02]  /*15a0*/  VIADD R18, R93, 0x12 ;  /* 0x000000125d127836 */ /* 0x000fe40000000000 */
[----:B------:R-:W-:Y:S01]  /*15b0*/  @!P2 IMAD.MOV R62, RZ, RZ, -R62 ;  /* 0x000000ffff3ea224 */ /* 0x000fe200078e0a3e */
[C---:B------:R-:W-:Y:S01]  /*15c0*/  ISETP.GT.U32.AND P6, PT, R2.reuse, R5, PT ;  /* 0x000000050200720c */ /* 0x040fe20003fc4070 */
[----:B------:R-:W-:Y:S01]  /*15d0*/  @!P5 IMAD.IADD R13, R13, 0x1, -R2 ;  /* 0x000000010d0dd824 */ /* 0x000fe200078e0a02 */
[----:B------:R-:W-:Y:S01]  /*15e0*/  IABS R11, R18 ;  /* 0x00000012000b7213 */ /* 0x000fe20000000000 */
[----:B------:R-:W-:Y:S01]  /*15f0*/  @!P1 IMAD.MOV R67, RZ, RZ, -R67 ;  /* 0x000000ffff439224 */ /* 0x000fe200078e0a43 */
[----:B------:R-:W-:Y:S01]  /*1600*/  ISETP.GT.U32.AND P5, PT, R2, R9, PT ;  /* 0x000000090200720c */ /* 0x000fe20003fa4070 */
[C---:B------:R-:W-:Y:S01]  /*1610*/  VIADD R19, R93.reuse, 0x13 ;  /* 0x000000135d137836 */ /* 0x040fe20000000000 */
[----:B------:R-:W-:Y:S01]  /*1620*/  ISETP.GE.AND P2, PT, R20, RZ, PT ;  /* 0x000000ff1400720c */ /* 0x000fe20003f46270 */
[----:B------:R-:W-:Y:S01]  /*1630*/  VIADD R20, R93, 0x14 ;  /* 0x000000145d147836 */ /* 0x000fe20000000000 */
[----:B------:R-:W-:Y:S01]  /*1640*/  ISETP.GT.U32.AND P1, PT, R2, R7, PT ;  /* 0x000000070200720c */ /* 0x000fe20003f24070 */
[----:B------:R-:W-:Y:S01]  /*1650*/  IMAD.HI.U32 R4, R3, R11, RZ ;  /* 0x0000000b03047227 */ /* 0x000fe200078e00ff */
[----:B------:R-:W-:-:S02]  /*1660*/  IABS R10, R19 ;  /* 0x00000013000a7213 */ /* 0x000fc40000000000 */
[----:B------:R-:W-:Y:S01]  /*1670*/  IABS R12, R20 ;  /* 0x00000014000c7213 */ /* 0x000fe20000000000 */
[----:B------:R-:W-:Y:S02]  /*1680*/  @!P6 IMAD.IADD R5, R5, 0x1, -R2 ;  /* 0x000000010505e824 */ /* 0x000fe400078e0a02 */
[----:B------:R-:W-:Y:S02]  /*1690*/  IMAD.MOV R6, RZ, RZ, -R4 ;  /* 0x000000ffff067224 */ /* 0x000fe400078e0a04 */
[----:B------:R-:W-:Y:S01]  /*16a0*/  @!P5 IMAD.IADD R9, R9, 0x1, -R2 ;  /* 0x000000010909d824 */ /* 0x000fe200078e0a02 */
[C---:B------:R-:W-:Y:S01]  /*16b0*/  ISETP.GT.U32.AND P6, PT, R2.reuse, R5, PT ;  /* 0x000000050200720c */ /* 0x040fe20003fc4070 */
[----:B------:R-:W-:Y:S01]  /*16c0*/  IMAD R11, R2, R6, R11 ;  /* 0x00000006020b7224 */ /* 0x000fe200078e020b */
[----:B------:R-:W-:Y:S01]  /*16d0*/  ISETP.GE.AND P5, PT, R17, RZ, PT ;  /* 0x000000ff1100720c */ /* 0x000fe20003fa6270 */
[----:B------:R-:W-:-:S04]  /*16e0*/  IMAD.HI.U32 R6, R3, R12, RZ ;  /* 0x0000000c03067227 */ /* 0x000fc800078e00ff */
[----:B------:R-:W-:Y:S02]  /*16f0*/  IMAD.MOV.U32 R61, RZ, RZ, R13 ;  /* 0x000000ffff3d7224 */ /* 0x000fe400078e000d */
[----:B------:R-:W-:Y:S01]  /*1700*/  @!P1 IMAD.IADD R7, R7, 0x1, -R2 ;  /* 0x0000000107079824 */ /* 0x000fe200078e0a02 */
[----:B------:R-:W-:Y:S01]  /*1710*/  ISETP.GE.AND P1, PT, R16, RZ, PT ;  /* 0x000000ff1000720c */ /* 0x000fe20003f26270 */
[----:B------:R-:W-:Y:S02]  /*1720*/  IMAD.MOV.U32 R60, RZ, RZ, R15 ;  /* 0x000000ffff3c7224 */ /* 0x000fe400078e000f */
[----:B------:R-:W-:Y:S01]  /*1730*/  @!P2 IMAD.MOV R61, RZ, RZ, -R61 ;  /* 0x000000ffff3da224 */ /* 0x000fe200078e0a3d */
[----:B------:R-:W-:Y:S01]  /*1740*/  ISETP.GT.U32.AND P2, PT, R2, R9, PT ;  /* 0x000000090200720c */ /* 0x000fe20003f44070 */
[----:B------:R-:W-:Y:S01]  /*1750*/  IMAD.MOV R15, RZ, RZ, -R6 ;  /* 0x000000ffff0f7224 */ /* 0x000fe200078e0a06 */
[----:B------:R-:W-:Y:S01]  /*1760*/  @!P6 IADD3 R5, PT, PT, R5, -R2, RZ ;  /* 0x800000020505e210 */ /* 0x000fe20007ffe0ff */
[----:B------:R-:W-:-:S02]  /*1770*/  IMAD.MOV.U32 R59, RZ, RZ, R7 ;  /* 0x000000ffff3b7224 */ /* 0x000fc400078e0007 */
[----:B------:R-:W-:-:S04]  /*1780*/  IMAD.HI.U32 R4, R3, R10, RZ ;  /* 0x0000000a03047227 */ /* 0x000fc800078e00ff */
[----:B------:R-:W-:Y:S01]  /*1790*/  @!P0 IMAD.MOV R60, RZ, RZ, -R60 ;  /* 0x000000ffff3c8224 */ /* 0x000fe200078e0a3c */
[C---:B------:R-:W-:Y:S01]  /*17a0*/  ISETP.GT.U32.AND P0, PT, R2.reuse, R11, PT ;  /* 0x0000000b0200720c */ /* 0x040fe20003f04070 */
[C---:B------:R-:W-:Y:S02]  /*17b0*/  IMAD R7, R2.reuse, R15, R12 ;  /* 0x0000000f02077224 */ /* 0x040fe400078e020c */
[----:B------:R-:W-:Y:S02]  /*17c0*/  IMAD.MOV R13, RZ, RZ, -R4 ;  /* 0x000000ffff0d7224 */ /* 0x000fe400078e0a04 */
[C---:B------:R-:W-:Y:S01]  /*17d0*/  VIADD R12, R93.reuse, 0x16 ;  /* 0x000000165d0c7836 */ /* 0x040fe20000000000 */
[C---:B------:R-:W-:Y:S01]  /*17e0*/  ISETP.GT.U32.AND P6, PT, R2.reuse, R7, PT ;  /* 0x000000070200720c */ /* 0x040fe20003fc4070 */
[----:B------:R-:W-:Y:S02]  /*17f0*/  IMAD R13, R2, R13, R10 ;  /* 0x0000000d020d7224 */ /* 0x000fe400078e020a */
[----:B------:R-:W-:Y:S01]  /*1800*/  VIADD R10, R93, 0x15 ;  /* 0x000000155d0a7836 */ /* 0x000fe20000000000 */
[----:B------:R-:W-:Y:S01]  /*1810*/  IABS R4, R12 ;  /* 0x0000000c00047213 */ /* 0x000fe20000000000 */
[--C-:B------:R-:W-:Y:S01]  /*1820*/  @!P2 IMAD.IADD R9, R9, 0x1, -R2.reuse ;  /* 0x000000010909a824 */ /* 0x100fe200078e0a02 */
[----:B------:R-:W-:Y:S01]  /*1830*/  ISETP.GE.AND P2, PT, R18, RZ, PT ;  /* 0x000000ff1200720c */ /* 0x000fe20003f46270 */
[----:B------:R-:W-:Y:S01]  /*1840*/  @!P0 IMAD.IADD R11, R11, 0x1, -R2 ;  /* 0x000000010b0b8824 */ /* 0x000fe200078e0a02 */
[----:B------:R-:W-:Y:S01]  /*1850*/  IABS R6, R10 ;  /* 0x0000000a00067213 */ /* 0x000fe20000000000 */
[----:B------:R-:W-:Y:S01]  /*1860*/  IMAD.MOV.U32 R64, RZ, RZ, R9 ;  /* 0x000000ffff407224 */ /* 0x000fe200078e0009 */
[----:B------:R-:W-:Y:S01]  /*1870*/  ISETP.GE.AND P0, PT, R19, RZ, PT ;  /* 0x000000ff1300720c */ /* 0x000fe20003f06270 */
[----:B------:R-:W-:-:S02]  /*1880*/  IMAD.MOV.U32 R9, RZ, RZ, R4 ;  /* 0x000000ffff097224 */ /* 0x000fc400078e0004 */
[----:B------:R-:W-:Y:S01]  /*1890*/  @!P1 IMAD.MOV R64, RZ, RZ, -R64 ;  /* 0x000000ffff409224 */ /* 0x000fe200078e0a40 */
[----:B------:R-:W-:Y:S01]  /*18a0*/  ISETP.GT.U32.AND P1, PT, R2, R11, PT ;  /* 0x0000000b0200720c */ /* 0x000fe20003f24070 */
[----:B------:R-:W-:Y:S02]  /*18b0*/  @!P6 IMAD.IADD R7, R7, 0x1, -R2 ;  /* 0x000000010707e824 */ /* 0x000fe400078e0a02 */
[----:B------:R-:W-:-:S03]  /*18c0*/  IMAD.HI.U32 R4, R3, R6, RZ ;  /* 0x0000000603047227 */ /* 0x000fc600078e00ff */
[----:B------:R-:W-:Y:S01]  /*18d0*/  ISETP.GT.U32.AND P6, PT, R2, R7, PT ;  /* 0x000000070200720c */ /* 0x000fe20003fc4070 */
[----:B------:R-:W-:Y:S02]  /*18e0*/  IMAD.MOV.U32 R65, RZ, RZ, R5 ;  /* 0x000000ffff417224 */ /* 0x000fe400078e0005 */
[----:B------:R-:W-:Y:S02]  /*18f0*/  IMAD.MOV R5, RZ, RZ, -R4 ;  /* 0x000000ffff057224 */ /* 0x000fe400078e0a04 */
[----:B------:R-:W-:-:S04]  /*1900*/  IMAD.HI.U32 R4, R3, R9, RZ ;  /* 0x0000000903047227 */ /* 0x000fc800078e00ff */
[C---:B------:R-:W-:Y:S02]  /*1910*/  IMAD R5, R2.reuse, R5, R6 ;  /* 0x0000000502057224 */ /* 0x040fe400078e0206 */
[----:B------:R-:W-:Y:S02]  /*1920*/  IMAD.MOV R4, RZ, RZ, -R4 ;  /* 0x000000ffff047224 */ /* 0x000fe400078e0a04 */
[----:B------:R-:W-:Y:S01]  /*1930*/  @!P4 IMAD.MOV R59, RZ, RZ, -R59 ;  /* 0x000000ffff3bc224 */ /* 0x000fe200078e0a3b */
[C---:B------:R-:W-:Y:S01]  /*1940*/  ISETP.GT.U32.AND P4, PT, R2.reuse, R13, PT ;  /* 0x0000000d0200720c */ /* 0x040fe20003f84070 */
[----:B------:R-:W-:Y:S01]  /*1950*/  @!P1 IMAD.IADD R11, R11, 0x1, -R2 ;  /* 0x000000010b0b9824 */ /* 0x000fe200078e0a02 */
[C---:B------:R-:W-:Y:S01]  /*1960*/  ISETP.GT.U32.AND P1, PT, R2.reuse, R5, PT ;  /* 0x000000050200720c */ /* 0x040fe20003f24070 */
[----:B------:R-:W-:Y:S02]  /*1970*/  IMAD R9, R2, R4, R9 ;  /* 0x0000000402097224 */ /* 0x000fe400078e0209 */
[----:B------:R-:W-:-:S02]  /*1980*/  VIADD R16, R93, 0x17 ;  /* 0x000000175d107836 */ /* 0x000fc40000000000 */
[--C-:B------:R-:W-:Y:S01]  /*1990*/  @!P6 IMAD.IADD R7, R7, 0x1, -R2.reuse ;  /* 0x000000010707e824 */ /* 0x100fe200078e0a02 */
[----:B------:R-:W-:Y:S01]  /*19a0*/  ISETP.GT.U32.AND P6, PT, R2, R9, PT ;  /* 0x000000090200720c */ /* 0x000fe20003fc4070 */
[----:B------:R-:W-:Y:S01]  /*19b0*/  VIADD R17, R93, 0x18 ;  /* 0x000000185d117836 */ /* 0x000fe20000000000 */
[----:B------:R-:W-:Y:S01]  /*19c0*/  IABS R15, R16 ;  /* 0x00000010000f7213 */ /* 0x000fe20000000000 */
[----:B0-----:R-:W-:Y:S02]  /*19d0*/  IMAD.MOV.U32 R23, RZ, RZ, R11 ;  /* 0x000000ffff177224 */ /* 0x001fe400078e000b */
[----:B------:R-:W-:Y:S01]  /*19e0*/  @!P4 IMAD.IADD R13, R13, 0x1, -R2 ;  /* 0x000000010d0dc824 */ /* 0x000fe200078e0a02 */
[----:B------:R-:W-:Y:S01]  /*19f0*/  IABS R6, R17 ;  /* 0x0000001100067213 */ /* 0x000fe20000000000 */
[----:B------:R-:W-:-:S03]  /*1a00*/  IMAD.HI.U32 R4, R3, R15, RZ ;  /* 0x0000000f03047227 */ /* 0x000fc600078e00ff */
[----:B------:R-:W-:Y:S01]  /*1a10*/  ISETP.GT.U32.AND P4, PT, R2, R13, PT ;  /* 0x0000000d0200720c */ /* 0x000fe20003f84070 */
[----:B------:R-:W-:Y:S01]  /*1a20*/  @!P1 IMAD.IADD R5, R5, 0x1, -R2 ;  /* 0x0000000105059824 */ /* 0x000fe200078e0a02 */
[----:B------:R-:W-:Y:S01]  /*1a30*/  ISETP.GE.AND P1, PT, R12, RZ, PT ;  /* 0x000000ff0c00720c */ /* 0x000fe20003f26270 */
[----:B------:R-:W-:Y:S02]  /*1a40*/  IMAD.MOV R4, RZ, RZ, -R4 ;  /* 0x000000ffff047224 */ /* 0x000fe400078e0a04 */
[----:B------:R-:W-:Y:S01]  /*1a50*/  @!P6 IMAD.IADD R9, R9, 0x1, -R2 ;  /* 0x000000010909e824 */ /* 0x000fe200078e0a02 */
[C---:B------:R-:W-:Y:S01]  /*1a60*/  ISETP.GT.U32.AND P6, PT, R2.reuse, R5, PT ;  /* 0x000000050200720c */ /* 0x040fe20003fc4070 */
[----:B------:R-:W-:Y:S02]  /*1a70*/  IMAD R15, R2, R4, R15 ;  /* 0x00000004020f7224 */ /* 0x000fe400078e020f */
[----:B------:R-:W-:-:S04]  /*1a80*/  IMAD.HI.U32 R4, R3, R6, RZ ;  /* 0x0000000603047227 */ /* 0x000fc800078e00ff */
[----:B------:R-:W-:Y:S02]  /*1a90*/  IMAD.MOV.U32 R11, RZ, RZ, R7 ;  /* 0x000000ffff0b7224 */ /* 0x000fe400078e0007 */
[----:B------:R-:W-:Y:S02]  /*1aa0*/  IMAD.MOV R7, RZ, RZ, -R4 ;  /* 0x000000ffff077224 */ /* 0x000fe400078e0a04 */
[----:B------:R-:W-:Y:S01]  /*1ab0*/  @!P5 IMAD.MOV R65, RZ, RZ, -R65 ;  /* 0x000000ffff41d224 */ /* 0x000fe200078e0a41 */
[----:B------:R-:W-:Y:S01]  /*1ac0*/  ISETP.GE.AND P5, PT, R20, RZ, PT ;  /* 0x000000ff1400720c */ /* 0x000fe20003fa6270 */
[----:B------:R-:W-:Y:S02]  /*1ad0*/  IMAD R7, R2, R7, R6 ;  /* 0x0000000702077224 */ /* 0x000fe400078e0206 */
[----:B------:R-:W-:Y:S01]  /*1ae0*/  @!P4 IMAD.IADD R13, R13, 0x1, -R2 ;  /* 0x000000010d0dc824 */ /* 0x000fe200078e0a02 */
[----:B------:R-:W-:Y:S01]  /*1af0*/  ISETP.GE.AND P4, PT, R10, RZ, PT ;  /* 0x000000ff0a00720c */ /* 0x000fe20003f86270 */
[----:B------:R-:W-:-:S02]  /*1b00*/  VIADD R19, R93, 0x1a ;  /* 0x0000001a5d137836 */ /* 0x000fc40000000000 */
[--C-:B------:R-:W-:Y:S01]  /*1b10*/  @!P6 IMAD.IADD R5, R5, 0x1, -R2.reuse ;  /* 0x000000010505e824 */ /* 0x100fe200078e0a02 */
[C---:B------:R-:W-:Y:S01]  /*1b20*/  ISETP.GT.U32.AND P6, PT, R2.reuse, R7, PT ;  /* 0x000000070200720c */ /* 0x040fe20003fc4070 */
[----:B------:R-:W-:Y:S01]  /*1b30*/  @!P0 IMAD.MOV R13, RZ, RZ, -R13 ;  /* 0x000000ffff0d8224 */ /* 0x000fe200078e0a0d */
[C---:B------:R-:W-:Y:S01]  /*1b40*/  ISETP.GT.U32.AND P0, PT, R2.reuse, R15, PT ;  /* 0x0000000f0200720c */ /* 0x040fe20003f04070 */
[C---:B------:R-:W-:Y:S01]  /*1b50*/  VIADD R18, R93.reuse, 0x19 ;  /* 0x000000195d127836 */ /* 0x040fe20000000000 */
[----:B------:R-:W-:Y:S01]  /*1b60*/  IABS R12, R19 ;  /* 0x00000013000c7213 */ /* 0x000fe20000000000 */
[----:B------:R-:W-:Y:S02]  /*1b70*/  VIADD R20, R93, 0x1b ;  /* 0x0000001b5d147836 */ /* 0x000fe40000000000 */
[----:B------:R-:W-:Y:S01]  /*1b80*/  @!P2 IMAD.MOV R23, RZ, RZ, -R23 ;  /* 0x000000ffff17a224 */ /* 0x000fe200078e0a17 */
[----:B------:R-:W-:Y:S01]  /*1b90*/  IABS R10, R18 ;  /* 0x00000012000a7213 */ /* 0x000fe20000000000 */
[----:B------:R-:W-:Y:S01]  /*1ba0*/  @!P5 IMAD.MOV R11, RZ, RZ, -R11 ;  /* 0x000000ffff0bd224 */ /* 0x000fe200078e0a0b */
[----:B------:R-:W-:Y:S01]  /*1bb0*/  ISETP.GT.U32.AND P2, PT, R2, R9, PT ;  /* 0x000000090200720c */ /* 0x000fe20003f44070 */
[----:B------:R-:W-:Y:S01]  /*1bc0*/  IMAD.HI.U32 R6, R3, R12, RZ ;  /* 0x0000000c03067227 */ /* 0x000fe200078e00ff */
[----:B------:R-:W-:Y:S01]  /*1bd0*/  ISETP.GE.AND P5, PT, R16, RZ, PT ;  /* 0x000000ff1000720c */ /* 0x000fe20003fa6270 */
[----:B------:R-:W-:Y:S01]  /*1be0*/  STL [R1+0xf34], R23 ;  /* 0x000f341701007387 */ /* 0x000fe20000100800 */
[----:B------:R-:W-:Y:S01]  /*1bf0*/  IABS R16, R20 ;  /* 0x0000001400107213 */ /* 0x000fe20000000000 */
[----:B------:R-:W-:-:S02]  /*1c00*/  @!P6 IMAD.IADD R7, R7, 0x1, -R2 ;  /* 0x000000010707e824 */ /* 0x000fc400078e0a02 */
[----:B------:R0:W-:Y:S01]  /*1c10*/  STL [R1+0xf38], R13 ;  /* 0x000f380d01007387 */ /* 0x0001e20000100800 */
[----:B------:R-:W-:Y:S02]  /*1c20*/  IMAD.HI.U32 R4, R3, R10, RZ ;  /* 0x0000000a03047227 */ /* 0x000fe400078e00ff */
[----:B------:R-:W-:Y:S01]  /*1c30*/  ISETP.GT.U32.AND P6, PT, R2, R7, PT ;  /* 0x000000070200720c */ /* 0x000fe20003fc4070 */
[----:B------:R1:W-:Y:S01]  /*1c40*/  STL [R1+0xf3c], R11 ;  /* 0x000f3c0b01007387 */ /* 0x0003e20000100800 */
[--C-:B------:R-:W-:Y:S01]  /*1c50*/  @!P0 IMAD.IADD R15, R15, 0x1, -R2.reuse ;  /* 0x000000010f0f8824 */ /* 0x100fe200078e0a02 */
[----:B------:R-:W-:Y:S01]  /*1c60*/  ISETP.GE.AND P0, PT, R18, RZ, PT ;  /* 0x000000ff1200720c */ /* 0x000fe20003f06270 */
[----:B------:R-:W-:Y:S02]  /*1c70*/  IMAD.MOV.U32 R21, RZ, RZ, R5 ;  /* 0x000000ffff157224 */ /* 0x000fe400078e0005 */
[----:B------:R-:W-:Y:S01]  /*1c80*/  @!P2 IMAD.IADD R9, R9, 0x1, -R2 ;  /* 0x000000010909a824 */ /* 0x000fe200078e0a02 */
[----:B0-----:R-:W-:Y:S01]  /*1c90*/  IADD3 R13, PT, PT, -R6, RZ, RZ ;  /* 0x000000ff060d7210 */ /* 0x001fe20007ffe1ff */
[----:B------:R-:W-:Y:S01]  /*1ca0*/  IMAD.MOV.U32 R6, RZ, RZ, R16 ;  /* 0x000000ffff067224 */ /* 0x000fe200078e0010 */
[----:B------:R-:W-:Y:S01]  /*1cb0*/  ISETP.GE.AND P2, PT, R17, RZ, PT ;  /* 0x000000ff1100720c */ /* 0x000fe20003f46270 */
[----:B------:R-:W-:Y:S01]  /*1cc0*/  @!P4 IMAD.MOV R21, RZ, RZ, -R21 ;  /* 0x000000ffff15c224 */ /* 0x000fe200078e0a15 */
[----:B------:R-:W-:Y:S01]  /*1cd0*/  ISETP.GT.U32.AND P4, PT, R2, R15, PT ;  /* 0x0000000f0200720c */ /* 0x000fe20003f84070 */
[----:B-1----:R-:W-:-:S02]  /*1ce0*/  IMAD.MOV R11, RZ, RZ, -R4 ;  /* 0x000000ffff0b7224 */ /* 0x002fc400078e0a04 */
[----:B------:R-:W-:Y:S01]  /*1cf0*/  IMAD.HI.U32 R4, R3, R6, RZ ;  /* 0x0000000603047227 */ /* 0x000fe200078e00ff */
[----:B------:R-:W-:Y:S03]  /*1d00*/  STL [R1+0xf40], R21 ;  /* 0x000f401501007387 */ /* 0x000fe60000100800 */
[----:B------:R-:W-:Y:S02]  /*1d10*/  IMAD R13, R2, R13, R12 ;  /* 0x0000000d020d7224 */ /* 0x000fe400078e020c */
[----:B------:R-:W-:Y:S02]  /*1d20*/  VIADD R12, R93, 0x1c ;  /* 0x0000001c5d0c7836 */ /* 0x000fe40000000000 */
[----:B------:R-:W-:Y:S02]  /*1d30*/  IMAD.MOV R5, RZ, RZ, -R4 ;  /* 0x000000ffff057224 */ /* 0x000fe400078e0a04 */
[----:B------:R-:W-:-:S02]  /*1d40*/  IMAD.MOV.U32 R16, RZ, RZ, R9 ;  /* 0x000000ffff107224 */ /* 0x000fc400078e0009 */
[C---:B------:R-:W-:Y:S01]  /*1d50*/  IMAD R11, R2.reuse, R11, R10 ;  /* 0x0000000b020b7224 */ /* 0x040fe200078e020a */
[----:B------:R-:W-:Y:S01]  /*1d60*/  IABS R10, R12 ;  /* 0x0000000c000a7213 */ /* 0x000fe20000000000 */
[C---:B------:R-:W-:Y:S02]  /*1d70*/  IMAD R5, R2.reuse, R5, R6 ;  /* 0x0000000502057224 */ /* 0x040fe400078e0206 */
[----:B------:R-:W-:Y:S01]  /*1d80*/  @!P1 IMAD.MOV R16, RZ, RZ, -R16 ;  /* 0x000000ffff109224 */ /* 0x000fe200078e0a10 */
[C---:B------:R-:W-:Y:S01]  /*1d90*/  ISETP.GT.U32.AND P1, PT, R2.reuse, R11, PT ;  /* 0x0000000b0200720c */ /* 0x040fe20003f24070 */
[--C-:B------:R-:W-:Y:S01]  /*1da0*/  @!P6 IMAD.IADD R7, R7, 0x1, -R2.reuse ;  /* 0x000000010707e824 */ /* 0x100fe200078e0a02 */
[C---:B------:R-:W-:Y:S01]  /*1db0*/  ISETP.GT.U32.AND P6, PT, R2.reuse, R5, PT ;  /* 0x000000050200720c */ /* 0x040fe20003fc4070 */
[----:B------:R-:W-:Y:S01]  /*1dc0*/  @!P4 IMAD.IADD R15, R15, 0x1, -R2 ;  /* 0x000000010f0fc824 */ /* 0x000fe200078e0a02 */
[----:B------:R-:W-:Y:S01]  /*1dd0*/  ISETP.GT.U32.AND P4, PT, R2, R13, PT ;  /* 0x0000000d0200720c */ /* 0x000fe20003f84070 */
[----:B------:R-:W-:Y:S01]  /*1de0*/  IMAD.MOV.U32 R9, RZ, RZ, R10 ;  /* 0x000000ffff097224 */ /* 0x000fe200078e000a */
[----:B------:R0:W-:Y:S01]  /*1df0*/  STL [R1+0xf44], R16 ;  /* 0x000f441001007387 */ /* 0x0001e20000100800 */
[----:B------:R-:W-:-:S02]  /*1e00*/  VIADD R18, R93, 0x1e ;  /* 0x0000001e5d127836 */ /* 0x000fc40000000000 */
[----:B------:R-:W-:-:S03]  /*1e10*/  IMAD.HI.U32 R4, R3, R9, RZ ;  /* 0x0000000903047227 */ /* 0x000fc600078e00ff */
[----:B------:R-:W-:Y:S01]  /*1e20*/  IABS R10, R18 ;  /* 0x00000012000a7213 */ /* 0x000fe20000000000 */
[----:B------:R-:W-:Y:S02]  /*1e30*/  IMAD.MOV R4, RZ, RZ, -R4 ;  /* 0x000000ffff047224 */ /* 0x000fe400078e0a04 */
[----:B------:R-:W-:Y:S02]  /*1e40*/  IMAD.MOV.U32 R22, RZ, RZ, R15 ;  /* 0x000000ffff167224 */ /* 0x000fe400078e000f */
[----:B0-----:R-:W-:Y:S02]  /*1e50*/  VIADD R16, R93, 0x1d ;  /* 0x0000001d5d107836 */ /* 0x001fe40000000000 */
[----:B------:R-:W-:Y:S02]  /*1e60*/  IMAD R9, R2, R4, R9 ;  /* 0x0000000402097224 */ /* 0x000fe400078e0209 */
[--C-:B------:R-:W-:Y:S01]  /*1e70*/  @!P6 IMAD.IADD R5, R5, 0x1, -R2.reuse ;  /* 0x000000010505e824 */ /* 0x100fe200078e0a02 */
[----:B------:R-:W-:Y:S01]  /*1e80*/  IABS R6, R16 ;  /* 0x0000001000067213 */ /* 0x000fe20000000000 */
[----:B------:R-:W-:-:S02]  /*1e90*/  @!P4 IMAD.IADD R13, R13, 0x1, -R2 ;  /* 0x000000010d0dc824 */ /* 0x000fc400078e0a02 */
[----:B------:R-:W-:Y:S01]  /*1ea0*/  @!P5 IMAD.MOV R22, RZ, RZ, -R22 ;  /* 0x000000ffff16d224 */ /* 0x000fe200078e0a16 */
[C---:B------:R-:W-:Y:S01]  /*1eb0*/  ISETP.GT.U32.AND P5, PT, R2.reuse, R5, PT ;  /* 0x000000050200720c */ /* 0x040fe20003fa4070 */
[C---:B------:R-:W-:Y:S01]  /*1ec0*/  IMAD.HI.U32 R4, R3.reuse, R6, RZ ;  /* 0x0000000603047227 */ /* 0x040fe200078e00ff */
[----:B------:R-:W-:Y:S02]  /*1ed0*/  ISETP.GT.U32.AND P6, PT, R2, R13, PT ;  /* 0x0000000d0200720c */ /* 0x000fe40003fc4070 */
[----:B------:R-:W-:Y:S01]  /*1ee0*/  STL [R1+0xf4c], R22 ;  /* 0x000f4c1601007387 */ /* 0x000fe20000100800 */
[----:B------:R-:W-:Y:S02]  /*1ef0*/  IMAD.MOV R15, RZ, RZ, -R4 ;  /* 0x000000ffff0f7224 */ /* 0x000fe400078e0a04 */
[----:B------:R-:W-:-:S04]  /*1f00*/  IMAD.HI.U32 R4, R3, R10, RZ ;  /* 0x0000000a03047227 */ /* 0x000fc800078e00ff */
[----:B------:R-:W-:Y:S01]  /*1f10*/  @!P1 IMAD.IADD R11, R11, 0x1, -R2 ;  /* 0x000000010b0b9824 */ /* 0x000fe200078e0a02 */
[----:B------:R-:W-:Y:S01]  /*1f20*/  ISETP.GE.AND P1, PT, R19, RZ, PT ;  /* 0x000000ff1300720c */ /* 0x000fe20003f26270 */
[----:B------:R-:W-:Y:S02]  /*1f30*/  IMAD.MOV.U32 R19, RZ, RZ, R7 ;  /* 0x000000ffff137224 */ /* 0x000fe400078e0007 */
[----:B------:R-:W-:Y:S01]  /*1f40*/  IMAD.MOV R7, RZ, RZ, -R4 ;  /* 0x000000ffff077224 */ /* 0x000fe200078e0a04 */
[C---:B------:R-:W-:Y:S01]  /*1f50*/  ISETP.GT.U32.AND P4, PT, R2.reuse, R11, PT ;  /* 0x0000000b0200720c */ /* 0x040fe20003f84070 */
[C---:B------:R-:W-:Y:S02]  /*1f60*/  IMAD R15, R2.reuse, R15, R6 ;  /* 0x0000000f020f7224 */ /* 0x040fe400078e0206 */
[C---:B------:R-:W-:Y:S02]  /*1f70*/  IMAD R7, R2.reuse, R7, R10 ;  /* 0x0000000702077224 */ /* 0x040fe400078e020a */
[----:B------:R-:W-:Y:S01]  /*1f80*/  @!P2 IMAD.MOV R19, RZ, RZ, -R19 ;  /* 0x000000ffff13a224 */ /* 0x000fe200078e0a13 */
[----:B------:R-:W-:Y:S01]  /*1f90*/  ISETP.GT.U32.AND P2, PT, R2, R9, PT ;  /* 0x000000090200720c */ /* 0x000fe20003f44070 */
[----:B------:R-:W-:-:S02]  /*1fa0*/  VIADD R21, R93, 0x1f ;  /* 0x0000001f5d157836 */ /* 0x000fc40000000000 */
[--C-:B------:R-:W-:Y:S01]  /*1fb0*/  @!P5 IMAD.IADD R5, R5, 0x1, -R2.reuse ;  /* 0x000000010505d824 */ /* 0x100fe200078e0a02 */
[C---:B------:R-:W-:Y:S01]  /*1fc0*/  ISETP.GT.U32.AND P5, PT, R2.reuse, R7, PT ;  /* 0x000000070200720c */ /* 0x040fe20003fa4070 */
[--C-:B------:R-:W-:Y:S01]  /*1fd0*/  @!P6 IMAD.IADD R13, R13, 0x1, -R2.reuse ;  /* 0x000000010d0de824 */ /* 0x100fe200078e0a02 */
[----:B------:R-:W-:Y:S01]  /*1fe0*/  ISETP.GT.U32.AND P6, PT, R2, R15, PT ;  /* 0x0000000f0200720c */ /* 0x000fe20003fc4070 */
[----:B------:R0:W-:Y:S01]  /*1ff0*/  STL [R1+0xf48], R19 ;  /* 0x000f481301007387 */ /* 0x0001e20000100800 */
[----:B------:R-:W-:Y:S01]  /*2000*/  IABS R17, R21 ;  /* 0x0000001500117213 */ /* 0x000fe20000000000 */
[----:B------:R-:W-:Y:S01]  /*2010*/  @!P4 IMAD.IADD R11, R11, 0x1, -R2 ;  /* 0x000000010b0bc824 */ /* 0x000fe200078e0a02 */
[----:B------:R-:W-:Y:S01]  /*2020*/  ISETP.GE.AND P4, PT, R20, RZ, PT ;  /* 0x000000ff1400720c */ /* 0x000fe20003f86270 */
[----:B------:R-:W-:Y:S02]  /*2030*/  VIADD R20, R93, 0x21 ;  /* 0x000000215d147836 */ /* 0x000fe40000000000 */
[----:B------:R-:W-:-:S03]  /*2040*/  IMAD.HI.U32 R4, R3, R17, RZ ;  /* 0x0000001103047227 */ /* 0x000fc600078e00ff */
[----:B------:R-:W-:Y:S01]  /*2050*/  IABS R10, R20 ;  /* 0x00000014000a7213 */ /* 0x000fe20000000000 */
[----:B0-----:R-:W-:Y:S01]  /*2060*/  VIADD R19, R93, 0x20 ;  /* 0x000000205d137836 */ /* 0x001fe20000000000 */
[----:B------:R-:W-:Y:S01]  /*2070*/  IADD3 R4, PT, PT, -R4, RZ, RZ ;  /* 0x000000ff04047210 */ /* 0x000fe20007ffe1ff */
[--C-:B------:R-:W-:Y:S01]  /*2080*/  @!P2 IMAD.IADD R9, R9, 0x1, -R2.reuse ;  /* 0x000000010909a824 */ /* 0x100fe200078e0a02 */
[----:B------:R-:W-:Y:S01]  /*2090*/  ISETP.GE.AND P2, PT, R12, RZ, PT ;  /* 0x000000ff0c00720c */ /* 0x000fe20003f46270 */
[--C-:B------:R-:W-:Y:S01]  /*20a0*/  @!P5 IMAD.IADD R7, R7, 0x1, -R2.reuse ;  /* 0x000000010707d824 */ /* 0x100fe200078e0a02 */
[----:B------:R-:W-:Y:S01]  /*20b0*/  IABS R6, R19 ;  /* 0x0000001300067213 */ /* 0x000fe20000000000 */
[----:B------:R-:W-:Y:S01]  /*20c0*/  @!P6 IMAD.IADD R15, R15, 0x1, -R2 ;  /* 0x000000010f0fe824 */ /* 0x000fe200078e0a02 */
[C---:B------:R-:W-:Y:S01]  /*20d0*/  ISETP.GT.U32.AND P6, PT, R2.reuse, R9, PT ;  /* 0x000000090200720c */ /* 0x040fe20003fc4070 */
[C---:B------:R-:W-:Y:S01]  /*20e0*/  IMAD R17, R2.reuse, R4, R17 ;  /* 0x0000000402117224 */ /* 0x040fe200078e0211 */
[----:B------:R-:W-:Y:S01]  /*20f0*/  ISETP.GT.U32.AND P5, PT, R2, R7, PT ;  /* 0x000000070200720c */ /* 0x000fe20003fa4070 */
[----:B------:R-:W-:-:S04]  /*2100*/  IMAD.HI.U32 R4, R3, R6, RZ ;  /* 0x0000000603047227 */ /* 0x000fc800078e00ff */
[----:B------:R-:W-:Y:S02]  /*2110*/  IMAD.MOV.U32 R22, RZ, RZ, R11 ;  /* 0x000000ffff167224 */ /* 0x000fe400078e000b */
[----:B------:R-:W-:Y:S02]  /*2120*/  IMAD.MOV.U32 R11, RZ, RZ, R5 ;  /* 0x000000ffff0b7224 */ /* 0x000fe400078e0005 */
[----:B------:R-:W-:Y:S02]  /*2130*/  IMAD.MOV R5, RZ, RZ, -R4 ;  /* 0x000000ffff057224 */ /* 0x000fe400078e0a04 */
[----:B------:R-:W-:Y:S01]  /*2140*/  @!P0 IMAD.MOV R22, RZ, RZ, -R22 ;  /* 0x000000ffff168224 */ /* 0x000fe200078e0a16 */
[C---:B------:R-:W-:Y:S01]  /*2150*/  ISETP.GT.U32.AND P0, PT, R2.reuse, R15, PT ;  /* 0x0000000f0200720c */ /* 0x040fe20003f04070 */
[----:B------:R-:W-:Y:S02]  /*2160*/  IMAD.MOV.U32 R12, RZ, RZ, R13 ;  /* 0x000000ffff0c7224 */ /* 0x000fe400078e000d */
[----:B------:R-:W-:Y:S01]  /*2170*/  IMAD R5, R2, R5, R6 ;  /* 0x0000000502057224 */ /* 0x000fe200078e0206 */
[----:B------:R-:W-:Y:S01]  /*2180*/  STL [R1+0xf54], R22 ;  /* 0x000f541601007387 */ /* 0x000fe20000100800 */
[----:B------:R-:W-:Y:S01]  /*2190*/  @!P6 IMAD.IADD R9, R9, 0x1, -R2 ;  /* 0x000000010909e824 */ /* 0x000fe200078e0a02 */
[----:B------:R-:W-:Y:S01]  /*21a0*/  ISETP.GE.AND P6, PT, R18, RZ, PT ;  /* 0x000000ff1200720c */ /* 0x000fe20003fc6270 */
[----:B------:R-:W-:Y:S01]  /*21b0*/  @!P1 IMAD.MOV R12, RZ, RZ, -R12 ;  /* 0x000000ffff0c9224 */ /* 0x000fe200078e0a0c */
[C---:B------:R-:W-:Y:S01]  /*21c0*/  ISETP.GT.U32.AND P1, PT, R2.reuse, R17, PT ;  /* 0x000000110200720c */ /* 0x040fe20003f24070 */
[----:B------:R-:W-:Y:S01]  /*21d0*/  @!P5 IMAD.IADD R7, R7, 0x1, -R2 ;  /* 0x000000010707d824 */ /* 0x000fe200078e0a02 */
[----:B------:R-:W-:Y:S01]  /*21e0*/  ISETP.GT.U32.AND P5, PT, R2, R5, PT ;  /* 0x000000050200720c */ /* 0x000fe20003fa4070 */
[----:B------:R-:W-:Y:S01]  /*21f0*/  @!P4 IMAD.MOV R11, RZ, RZ, -R11 ;  /* 0x000000ffff0bc224 */ /* 0x000fe200078e0a0b */
[----:B------:R-:W-:Y:S01]  /*2200*/  ISETP.GE.AND P4, PT, R16, RZ, PT ;  /* 0x000000ff1000720c */ /* 0x000fe20003f86270 */
[----:B------:R-:W-:Y:S01]  /*2210*/  IMAD.MOV.U32 R13, RZ, RZ, R9 ;  /* 0x000000ffff0d7224 */ /* 0x000fe200078e0009 */
[----:B------:R0:W-:Y:S01]  /*2220*/  STL [R1+0xf50], R12 ;  /* 0x000f500c01007387 */ /* 0x0001e20000100800 */
[----:B------:R-:W-:-:S03]  /*2230*/  IMAD.HI.U32 R4, R3, R10, RZ ;  /* 0x0000000a03047227 */ /* 0x000fc600078e00ff */
[----:B------:R1:W-:Y:S01]  /*2240*/  STL [R1+0xf5c], R11 ;  /* 0x000f5c0b01007387 */ /* 0x0003e20000100800 */
[----:B------:R-:W-:Y:S02]  /*2250*/  @!P2 IMAD.MOV R13, RZ, RZ, -R13 ;  /* 0x000000ffff0da224 */ /* 0x000fe400078e0a0d */
[--C-:B------:R-:W-:Y:S01]  /*2260*/  @!P0 IMAD.IADD R15, R15, 0x1, -R2.reuse ;  /* 0x000000010f0f8824 */ /* 0x100fe200078e0a02 */
[----:B------:R-:W-:Y:S01]  /*2270*/  ISETP.GE.AND P0, PT, R21, RZ, PT ;  /* 0x000000ff1500720c */ /* 0x000fe20003f06270 */
[C---:B------:R-:W-:Y:S01]  /*2280*/  VIADD R16, R93.reuse, 0x23 ;  /* 0x000000235d107836 */ /* 0x040fe20000000000 */
[----:B------:R2:W-:Y:S01]  /*2290*/  STL [R1+0xf74], R13 ;  /* 0x000f740d01007387 */ /* 0x0005e20000100800 */
[----:B0-----:R-:W-:Y:S02]  /*22a0*/  VIADD R12, R93, 0x22 ;  /* 0x000000225d0c7836 */ /* 0x001fe40000000000 */
[----:B------:R-:W-:Y:S02]  /*22b0*/  @!P5 IMAD.IADD R5, R5, 0x1, -R2 ;  /* 0x000000010505d824 */ /* 0x000fe400078e0a02 */
[----:B-1----:R-:W-:Y:S01]  /*22c0*/  IMAD.MOV R11, RZ, RZ, -R4 ;  /* 0x000000ffff0b7224 */ /* 0x002fe200078e0a04 */
[----:B------:R-:W-:Y:S01]  /*22d0*/  IABS R4, R16 ;  /* 0x0000001000047213 */ /* 0x000fe20000000000 */
[----:B------:R-:W-:Y:S01]  /*22e0*/  @!P1 IMAD.IADD R17, R17, 0x1, -R2 ;  /* 0x0000000111119824 */ /* 0x000fe200078e0a02 */
[----:B------:R-:W-:Y:S01]  /*22f0*/  IABS R6, R12 ;  /* 0x0000000c00067213 */ /* 0x000fe20000000000 */
[C---:B------:R-:W-:Y:S01]  /*2300*/  IMAD R11, R2.reuse, R11, R10 ;  /* 0x0000000b020b7224 */ /* 0x040fe200078e020a */
[C---:B------:R-:W-:Y:S01]  /*2310*/  ISETP.GT.U32.AND P5, PT, R2.reuse, R5, PT ;  /* 0x000000050200720c */ /* 0x040fe20003fa4070 */
[----:B--2---:R-:W-:Y:S01]  /*2320*/  IMAD.MOV.U32 R13, RZ, RZ, R15 ;  /* 0x000000ffff0d7224 */ /* 0x004fe200078e000f */
[C---:B------:R-:W-:Y:S01]  /*2330*/  ISETP.GT.U32.AND P2, PT, R2.reuse, R17, PT ;  /* 0x000000110200720c */ /* 0x040fe20003f44070 */
[----:B------:R-:W-:Y:S01]  /*2340*/  IMAD.MOV.U32 R9, RZ, RZ, R4 ;  /* 0x000000ffff097224 */ /* 0x000fe200078e0004 */
[----:B------:R-:W-:Y:S01]  /*2350*/  ISETP.GE.AND P1, PT, R19, RZ, PT ;  /* 0x000000ff1300720c */ /* 0x000fe20003f26270 */
[----:B------:R-:W-:Y:S01]  /*2360*/  @!P4 IMAD.MOV R13, RZ, RZ, -R13 ;  /* 0x000000ffff0dc224 */ /* 0x000fe200078e0a0d */
[----:B------:R-:W-:Y:S01]  /*2370*/  ISETP.GT.U32.AND P4, PT, R2, R11, PT ;  /* 0x0000000b0200720c */ /* 0x000fe20003f84070 */
[----:B------:R-:W-:-:S03]  /*2380*/  IMAD.HI.U32 R4, R3, R6, RZ ;  /* 0x0000000603047227 */ /* 0x000fc600078e00ff */
[----:B------:R0:W-:Y:S01]  /*2390*/  STL [R1+0xf7c], R13 ;  /* 0x000f7c0d01007387 */ /* 0x0001e20000100800 */
[----:B------:R-:W-:Y:S02]  /*23a0*/  IMAD.MOV.U32 R10, RZ, RZ, R7 ;  /* 0x000000ffff0a7224 */ /* 0x000fe400078e0007 */
[----:B------:R-:W-:Y:S02]  /*23b0*/  VIADD R18, R93, 0x24 ;  /* 0x000000245d127836 */ /* 0x000fe40000000000 */
[----:B------:R-:W-:Y:S02]  /*23c0*/  IMAD.MOV R7, RZ, RZ, -R4 ;  /* 0x000000ffff077224 */ /* 0x000fe400078e0a04 */
[----:B------:R-:W-:Y:S02]  /*23d0*/  IMAD.HI.U32 R4, R3, R9, RZ ;  /* 0x0000000903047227 */ /* 0x000fe400078e00ff */
[----:B------:R-:W-:Y:S02]  /*23e0*/  @!P4 IADD3 R11, PT, PT, R11, -R2, RZ ;  /* 0x800000020b0bc210 */ /* 0x000fe40007ffe0ff */
[C---:B------:R-:W-:Y:S01]  /*23f0*/  IMAD R7, R2.reuse, R7, R6 ;  /* 0x0000000702077224 */ /* 0x040fe200078e0206 */
[----:B0-----:R-:W-:Y:S01]  /*2400*/  IABS R13, R18 ;  /* 0x00000012000d7213 */ /* 0x001fe20000000000 */
[----:B------:R-:W-:Y:S01]  /*2410*/  @!P5 IMAD.IADD R5, R5, 0x1, -R2 ;  /* 0x000000010505d824 */ /* 0x000fe200078e0a02 */
[C---:B------:R-:W-:Y:S01]  /*2420*/  ISETP.GT.U32.AND P4, PT, R2.reuse, R11, PT ;  /* 0x0000000b0200720c */ /* 0x040fe20003f84070 */
[----:B------:R-:W-:Y:S01]  /*2430*/  IMAD.MOV R6, RZ, RZ, -R4 ;  /* 0x000000ffff067224 */ /* 0x000fe200078e0a04 */
[----:B------:R-:W-:Y:S01]  /*2440*/  ISETP.GT.U32.AND P5, PT, R2, R7, PT ;  /* 0x000000070200720c */ /* 0x000fe20003fa4070 */
[----:B------:R-:W-:-:S04]  /*2450*/  IMAD.HI.U32 R4, R3, R13, RZ ;  /* 0x0000000d03047227 */ /* 0x000fc800078e00ff */
[----:B------:R-:W-:Y:S02]  /*2460*/  IMAD.MOV R4, RZ, RZ, -R4 ;  /* 0x000000ffff047224 */ /* 0x000fe400078e0a04 */
[----:B------:R-:W-:Y:S01]  /*2470*/  @!P2 IMAD.IADD R17, R17, 0x1, -R2 ;  /* 0x000000011111a824 */ /* 0x000fe200078e0a02 */
[----:B------:R-:W-:Y:S01]  /*2480*/  ISETP.GE.AND P2, PT, R12, RZ, PT ;  /* 0x000000ff0c00720c */ /* 0x000fe20003f46270 */
[C---:B------:R-:W-:Y:S02]  /*2490*/  IMAD R13, R2.reuse, R4, R13 ;  /* 0x00000004020d7224 */ /* 0x040fe400078e020d */
[----:B------:R-:W-:Y:S02]  /*24a0*/  IMAD R9, R2, R6, R9 ;  /* 0x0000000602097224 */ /* 0x000fe400078e0209 */
[----:B------:R-:W-:Y:S02]  /*24b0*/  IMAD.MOV.U32 R15, RZ, RZ, R17 ;  /* 0x000000ffff0f7224 */ /* 0x000fe400078e0011 */
[----:B------:R-:W-:Y:S01]  /*24c0*/  @!P6 IMAD.MOV R10, RZ, RZ, -R10 ;  /* 0x000000ffff0ae224 */ /* 0x000fe200078e0a0a */
[----:B------:R-:W-:Y:S01]  /*24d0*/  ISETP.GE.AND P6, PT, R20, RZ, PT ;  /* 0x000000ff1400720c */ /* 0x000fe20003fc6270 */
[----:B------:R-:W-:-:S02]  /*24e0*/  @!P5 IMAD.IADD R7, R7, 0x1, -R2 ;  /* 0x000000010707d824 */ /* 0x000fc400078e0a02 */
[----:B------:R-:W-:Y:S01]  /*24f0*/  @!P4 IMAD.IADD R11, R11, 0x1, -R2 ;  /* 0x000000010b0bc824 */ /* 0x000fe200078e0a02 */
[C---:B------:R-:W-:Y:S01]  /*2500*/  ISETP.GT.U32.AND P4, PT, R2.reuse, R13, PT ;  /* 0x0000000d0200720c */ /* 0x040fe20003f84070 */
[----:B------:R-:W-:Y:S01]  /*2510*/  @!P0 IMAD.MOV R15, RZ, RZ, -R15 ;  /* 0x000000ffff0f8224 */ /* 0x000fe200078e0a0f */
[C---:B------:R-:W-:Y:S01]  /*2520*/  ISETP.GT.U32.AND P0, PT, R2.reuse, R9, PT ;  /* 0x000000090200720c */ /* 0x040fe20003f04070 */
[----:B------:R0:W-:Y:S01]  /*2530*/  STL [R1+0xf78], R10 ;  /* 0x000f780a01007387 */ /* 0x0001e20000100800 */
[----:B------:R-:W-:Y:S01]  /*2540*/  ISETP.GT.U32.AND P5, PT, R2, R7, PT ;  /* 0x000000070200720c */ /* 0x000fe20003fa4070 */
[----:B------:R-:W-:Y:S02]  /*2550*/  IMAD.MOV.U32 R6, RZ, RZ, R11 ;  /* 0x000000ffff067224 */ /* 0x000fe400078e000b */
[----:B------:R1:W-:Y:S01]  /*2560*/  STL [R1+0xf94], R15 ;  /* 0x000f940f01007387 */ /* 0x0003e20000100800 */
[C---:B------:R-:W-:Y:S02]  /*2570*/  VIADD R28, R93.reuse, 0x2c ;  /* 0x0000002c5d1c7836 */ /* 0x040fe40000000000 */
[----:B------:R-:W-:Y:S01]  /*2580*/  @!P6 IMAD.MOV R6, RZ, RZ, -R6 ;  /* 0x000000ffff06e224 */ /* 0x000fe200078e0a06 */
[----:B------:R-:W-:Y:S01]  /*2590*/  ISETP.GE.AND P6, PT, R18, RZ, PT ;  /* 0x000000ff1200720c */ /* 0x000fe20003fc6270 */
[----:B------:R-:W-:Y:S01]  /*25a0*/  VIADD R26, R93, 0x2d ;  /* 0x0000002d5d1a7836 */ /* 0x000fe20000000000 */
[----:B------:R-:W-:Y:S01]  /*25b0*/  IABS R23, R28 ;  /* 0x0000001c00177213 */ /* 0x000fe20000000000 */
[----:B0-----:R-:W-:-:S02]  /*25c0*/  IMAD.MOV.U32 R10, RZ, RZ, R5 ;  /* 0x000000ffff0a7224 */ /* 0x001fc400078e0005 */
[C---:B------:R-:W-:Y:S02]  /*25d0*/  VIADD R5, R93.reuse, 0x25 ;  /* 0x000000255d057836 */ /* 0x040fe40000000000 */
[----:B------:R-:W-:Y:S01]  /*25e0*/  @!P1 IMAD.MOV R10, RZ, RZ, -R10 ;  /* 0x000000ffff0a9224 */ /* 0x000fe200078e0a0a */
[----:B------:R-:W-:Y:S01]  /*25f0*/  ISETP.GE.AND P1, PT, R16, RZ, PT ;  /* 0x000000ff1000720c */ /* 0x000fe20003f26270 */
[----:B-1----:R-:W-:Y:S01]  /*2600*/  VIADD R15, R93, 0x26 ;  /* 0x000000265d0f7836 */ /* 0x002fe20000000000 */
[----:B------:R-:W-:Y:S01]  /*2610*/  IABS R4, R5 ;  /* 0x0000000500047213 */ /* 0x000fe20000000000 */
[--C-:B------:R-:W-:Y:S01]  /*2620*/  @!P4 IMAD.IADD R13, R13, 0x1, -R2.reuse ;  /* 0x000000010d0dc824 */ /* 0x100fe200078e0a02 */
[----:B------:R0:W-:Y:S01]  /*2630*/  STL [R1+0xf90], R10 ;  /* 0x000f900a01007387 */ /* 0x0001e20000100800 */
[--C-:B------:R-:W-:Y:S02]  /*2640*/  @!P0 IMAD.IADD R9, R9, 0x1, -R2.reuse ;  /* 0x0000000109098824 */ /* 0x100fe400078e0a02 */
[----:B------:R-:W-:Y:S01]  /*2650*/  @!P5 IMAD.IADD R7, R7, 0x1, -R2 ;  /* 0x000000010707d824 */ /* 0x000fe200078e0a02 */
[----:B------:R-:W-:Y:S01]  /*2660*/  ISETP.GE.AND P5, PT, R5, RZ, PT ;  /* 0x000000ff0500720c */ /* 0x000fe20003fa6270 */
[----:B------:R-:W-:Y:S01]  /*2670*/  VIADD R16, R93, 0x27 ;  /* 0x000000275d107836 */ /* 0x000fe20000000000 */
[C---:B------:R-:W-:Y:S01]  /*2680*/  ISETP.GT.U32.AND P4, PT, R2.reuse, R13, PT ;  /* 0x0000000d0200720c */ /* 0x040fe20003f84070 */
[----:B------:R-:W-:Y:S01]  /*2690*/  IMAD.MOV.U32 R11, RZ, RZ, R4 ;  /* 0x000000ffff0b7224 */ /* 0x000fe200078e0004 */
[----:B------:R-:W-:Y:S01]  /*26a0*/  ISETP.GT.U32.AND P0, PT, R2, R9, PT ;  /* 0x000000090200720c */ /* 0x000fe20003f04070 */
[----:B------:R-:W-:Y:S01]  /*26b0*/  IMAD.MOV.U32 R19, RZ, RZ, R7 ;  /* 0x000000ffff137224 */ /* 0x000fe200078e0007 */
[----:B0-----:R-:W-:Y:S01]  /*26c0*/  IABS R10, R15 ;  /* 0x0000000f000a7213 */ /* 0x001fe20000000000 */
[C---:B------:R-:W-:Y:S01]  /*26d0*/  IMAD.HI.U32 R4, R3.reuse, R11, RZ ;  /* 0x0000000b03047227 */ /* 0x040fe200078e00ff */
[----:B------:R-:W-:Y:S01]  /*26e0*/  IABS R12, R16 ;  /* 0x00000010000c7213 */ /* 0x000fe20000000000 */
[----:B------:R0:W-:Y:S02]  /*26f0*/  STL [R1+0xf8c], R6 ;  /* 0x000f8c0601007387 */ /* 0x0001e40000100800 */
[----:B------:R-:W-:-:S04]  /*2700*/  IMAD.HI.U32 R5, R3, R10, RZ ;  /* 0x0000000a03057227 */ /* 0x000fc800078e00ff */
[----:B------:R-:W-:Y:S02]  /*2710*/  IMAD.MOV R5, RZ, RZ, -R5 ;  /* 0x000000ffff057224 */ /* 0x000fe400078e0a05 */
[----:B------:R-:W-:Y:S02]  /*2720*/  @!P4 IMAD.IADD R13, R13, 0x1, -R2 ;  /* 0x000000010d0dc824 */ /* 0x000fe400078e0a02 */
[C---:B------:R-:W-:Y:S02]  /*2730*/  IMAD R7, R2.reuse, R5, R10 ;  /* 0x0000000502077224 */ /* 0x040fe400078e020a */
[----:B0-----:R-:W-:Y:S02]  /*2740*/  IMAD.MOV R6, RZ, RZ, -R4 ;  /* 0x000000ffff067224 */ /* 0x001fe400078e0a04 */
[----:B------:R-:W-:Y:S01]  /*2750*/  IMAD.HI.U32 R4, R3, R12, RZ ;  /* 0x0000000c03047227 */ /* 0x000fe200078e00ff */
[----:B------:R-:W-:-:S03]  /*2760*/  ISETP.GT.U32.AND P4, PT, R2, R7, PT ;  /* 0x000000070200720c */ /* 0x000fc60003f84070 */
[----:B------:R-:W-:Y:S01]  /*2770*/  @!P0 IMAD.IADD R9, R9, 0x1, -R2 ;  /* 0x0000000109098824 */ /* 0x000fe200078e0a02 */
[----:B------:R-:W-:Y:S01]  /*2780*/  ISETP.GE.AND P0, PT, R15, RZ, PT ;  /* 0x000000ff0f00720c */ /* 0x000fe20003f06270 */
[----:B------:R-:W-:Y:S02]  /*2790*/  IMAD.MOV R15, RZ, RZ, -R4 ;  /* 0x000000ffff0f7224 */ /* 0x000fe400078e0a04 */
[----:B------:R-:W-:Y:S02]  /*27a0*/  IMAD.MOV.U32 R17, RZ, RZ, R9 ;  /* 0x000000ffff117224 */ /* 0x000fe400078e0009 */
[C---:B------:R-:W-:Y:S02]  /*27b0*/  IMAD R5, R2.reuse, R15, R12 ;  /* 0x0000000f02057224 */ /* 0x040fe400078e020c */
[----:B------:R-:W-:Y:S02]  /*27c0*/  VIADD R15, R93, 0x28 ;  /* 0x000000285d0f7836 */ /* 0x000fe40000000000 */
[----:B------:R-:W-:Y:S01]  /*27d0*/  @!P2 IMAD.MOV R19, RZ, RZ, -R19 ;  /* 0x000000ffff13a224 */ /* 0x000fe200078e0a13 */
[----:B------:R-:W-:Y:S01]  /*27e0*/  @!P4 IADD3 R7, PT, PT, R7, -R2, RZ ;  /* 0x800000020707c210 */ /* 0x000fe20007ffe0ff */
[----:B------:R-:W-:Y:S01]  /*27f0*/  @!P1 IMAD.MOV R17, RZ, RZ, -R17 ;  /* 0x000000ffff119224 */ /* 0x000fe200078e0a11 */
[----:B------:R-:W-:Y:S01]  /*2800*/  IABS R31, R15 ;  /* 0x0000000f001f7213 */ /* 0x000fe20000000000 */
[----:B------:R-:W-:Y:S01]  /*2810*/  VIADD R10, R93, 0x29 ;  /* 0x000000295d0a7836 */ /* 0x000fe20000000000 */
[----:B------:R0:W-:Y:S01]  /*2820*/  STL [R1+0xf98], R19 ;  /* 0x000f981301007387 */ /* 0x0001e20000100800 */
[C---:B------:R-:W-:Y:S01]  /*2830*/  ISETP.GT.U32.AND P4, PT, R2.reuse, R7, PT ;  /* 0x000000070200720c */ /* 0x040fe20003f84070 */
[----:B------:R-:W-:Y:S01]  /*2840*/  IMAD R11, R2, R6, R11 ;  /* 0x00000006020b7224 */ /* 0x000fe200078e020b */
[----:B------:R-:W-:Y:S01]  /*2850*/  ISETP.GE.AND P1, PT, R16, RZ, PT ;  /* 0x000000ff1000720c */ /* 0x000fe20003f26270 */
[----:B------:R1:W-:Y:S01]  /*2860*/  STL [R1+0xfa0], R17 ;  /* 0x000fa01101007387 */ /* 0x0003e20000100800 */
[----:B------:R-:W-:Y:S01]  /*2870*/  IABS R25, R10 ;  /* 0x0000000a00197213 */ /* 0x000fe20000000000 */
[----:B------:R-:W-:Y:S01]  /*2880*/  IMAD.HI.U32 R4, R3, R31, RZ ;  /* 0x0000001f03047227 */ /* 0x000fe200078e00ff */
[----:B------:R-:W-:-:S03]  /*2890*/  ISETP.GT.U32.AND P2, PT, R2, R11, PT ;  /* 0x0000000b0200720c */ /* 0x000fc60003f44070 */
[----:B------:R-:W-:Y:S01]  /*28a0*/  IMAD.HI.U32 R6, R3, R25, RZ ;  /* 0x0000001903067227 */ /* 0x000fe200078e00ff */
[----:B0-----:R-:W-:-:S03]  /*28b0*/  IABS R19, R26 ;  /* 0x0000001a00137213 */ /* 0x001fc60000000000 */
[----:B-1----:R-:W-:Y:S02]  /*28c0*/  IMAD.MOV.U32 R17, RZ, RZ, R13 ;  /* 0x000000ffff117224 */ /* 0x002fe400078e000d */
[----:B------:R-:W-:Y:S02]  /*28d0*/  IMAD.MOV R4, RZ, RZ, -R4 ;  /* 0x000000ffff047224 */ /* 0x000fe400078e0a04 */
[----:B------:R-:W-:Y:S01]  /*28e0*/  @!P6 IMAD.MOV R17, RZ, RZ, -R17 ;  /* 0x000000ffff11e224 */ /* 0x000fe200078e0a11 */
[C---:B------:R-:W-:Y:S01]  /*28f0*/  ISETP.GT.U32.AND P6, PT, R2.reuse, R5, PT ;  /* 0x000000050200720c */ /* 0x040fe20003fc4070 */
[----:B------:R-:W-:Y:S02]  /*2900*/  IMAD.MOV R6, RZ, RZ, -R6 ;  /* 0x000000ffff067224 */ /* 0x000fe400078e0a06 */
[C---:B------:R-:W-:Y:S01]  /*2910*/  IMAD R31, R2.reuse, R4, R31 ;  /* 0x00000004021f7224 */ /* 0x040fe200078e021f */
[----:B------:R-:W-:Y:S01]  /*2920*/  STL [R1+0xf9c], R17 ;  /* 0x000f9c1101007387 */ /* 0x000fe20000100800 */
[----:B------:R-:W-:-:S02]  /*2930*/  IMAD R25, R2, R6, R25 ;  /* 0x0000000602197224 */ /* 0x000fc400078e0219 */
[--C-:B------:R-:W-:Y:S01]  /*2940*/  @!P4 IMAD.IADD R7, R7, 0x1, -R2.reuse ;  /* 0x000000010707c824 */ /* 0x100fe200078e0a02 */
[C---:B------:R-:W-:Y:S01]  /*2950*/  ISETP.GT.U32.AND P4, PT, R2.reuse, R31, PT ;  /* 0x0000001f0200720c */ /* 0x040fe20003f84070 */
[C---:B------:R-:W-:Y:S02]  /*2960*/  VIADD R9, R93.reuse, 0x2a ;  /* 0x0000002a5d097836 */ /* 0x040fe40000000000 */
[----:B------:R-:W-:Y:S02]  /*2970*/  VIADD R12, R93, 0x2b ;  /* 0x0000002b5d0c7836 */ /* 0x000fe40000000000 */
[--C-:B------:R-:W-:Y:S01]  /*2980*/  @!P6 IMAD.IADD R5, R5, 0x1, -R2.reuse ;  /* 0x000000010505e824 */ /* 0x100fe200078e0a02 */
[C---:B------:R-:W-:Y:S01]  /*2990*/  ISETP.GT.U32.AND P6, PT, R2.reuse, R25, PT ;  /* 0x000000190200720c */ /* 0x040fe20003fc4070 */
[--C-:B------:R-:W-:Y:S01]  /*29a0*/  @!P2 IMAD.IADD R11, R11, 0x1, -R2.reuse ;  /* 0x000000010b0ba824 */ /* 0x100fe200078e0a02 */
[----:B------:R-:W-:Y:S01]  /*29b0*/  IABS R29, R9 ;  /* 0x00000009001d7213 */ /* 0x000fe20000000000 */
[C---:B------:R-:W-:Y:S01]  /*29c0*/  VIADD R24, R93.reuse, 0x2e ;  /* 0x0000002e5d187836 */ /* 0x040fe20000000000 */
[----:B------:R-:W-:Y:S01]  /*29d0*/  IABS R27, R12 ;  /* 0x0000000c001b7213 */ /* 0x000fe20000000000 */
[----:B------:R-:W-:Y:S01]  /*29e0*/  VIADD R22, R93, 0x2f ;  /* 0x0000002f5d167836 */ /* 0x000fe20000000000 */
[C---:B------:R-:W-:Y:S01]  /*29f0*/  ISETP.GT.U32.AND P2, PT, R2.reuse, R11, PT ;  /* 0x0000000b0200720c */ /* 0x040fe20003f44070 */
[----:B------:R-:W-:Y:S01]  /*2a00*/  @!P4 IMAD.IADD R31, R31, 0x1, -R2 ;  /* 0x000000011f1fc824 */ /* 0x000fe200078e0a02 */
[----:B------:R-:W-:Y:S01]  /*2a10*/  ISETP.GT.U32.AND P4, PT, R2, R5, PT ;  /* 0x000000050200720c */ /* 0x000fe20003f84070 */
[----:B------:R-:W-:-:S04]  /*2a20*/  IMAD.HI.U32 R4, R3, R29, RZ ;  /* 0x0000001d03047227 */ /* 0x000fc800078e00ff */
[----:B------:R-:W-:Y:S01]  /*2a30*/  @!P6 IMAD.IADD R25, R25, 0x1, -R2 ;  /* 0x000000011919e824 */ /* 0x000fe200078e0a02 */
[----:B------:R-:W-:Y:S01]  /*2a40*/  ISETP.GT.U32.AND P6, PT, R2, R31, PT ;  /* 0x0000001f0200720c */ /* 0x000fe20003fc4070 */
[----:B------:R-:W-:-:S04]  /*2a50*/  IMAD.HI.U32 R6, R3, R27, RZ ;  /* 0x0000001b03067227 */ /* 0x000fc800078e00ff */
[----:B------:R-:W-:Y:S02]  /*2a60*/  IMAD.MOV R4, RZ, RZ, -R4 ;  /* 0x000000ffff047224 */ /* 0x000fe400078e0a04 */
[----:B------:R-:W-:Y:S02]  /*2a70*/  IMAD.MOV R6, RZ, RZ, -R6 ;  /* 0x000000ffff067224 */ /* 0x000fe400078e0a06 */
[C---:B------:R-:W-:Y:S02]  /*2a80*/  IMAD R29, R2.reuse, R4, R29 ;  /* 0x00000004021d7224 */ /* 0x040fe400078e021d */
[C---:B------:R-:W-:Y:S02]  /*2a90*/  IMAD R27, R2.reuse, R6, R27 ;  /* 0x00000006021b7224 */ /* 0x040fe400078e021b */
[--C-:B------:R-:W-:Y:S01]  /*2aa0*/  @!P4 IMAD.IADD R5, R5, 0x1, -R2.reuse ;  /* 0x000000010505c824 */ /* 0x100fe200078e0a02 */
[C---:B------:R-:W-:Y:S01]  /*2ab0*/  ISETP.GT.U32.AND P4, PT, R2.reuse, R29, PT ;  /* 0x0000001d0200720c */ /* 0x040fe20003f84070 */
[----:B------:R-:W-:Y:S01]  /*2ac0*/  @!P6 IMAD.IADD R31, R31, 0x1, -R2 ;  /* 0x000000011f1fe824 */ /* 0x000fe200078e0a02 */
[----:B------:R-:W-:Y:S01]  /*2ad0*/  ISETP.GT.U32.AND P6, PT, R2, R27, PT ;  /* 0x0000001b0200720c */ /* 0x000fe20003fc4070 */
[----:B------:R-:W-:-:S04]  /*2ae0*/  IMAD.HI.U32 R4, R3, R23, RZ ;  /* 0x0000001703047227 */ /* 0x000fc800078e00ff */
[----:B------:R-:W-:Y:S01]  /*2af0*/  @!P2 IMAD.IADD R11, R11, 0x1, -R2 ;  /* 0x000000010b0ba824 */ /* 0x000fe200078e0a02 */
[----:B------:R-:W-:Y:S01]  /*2b00*/  ISETP.GE.AND P2, PT, R15, RZ, PT ;  /* 0x000000ff0f00720c */ /* 0x000fe20003f46270 */
[----:B------:R-:W-:Y:S01]  /*2b10*/  IMAD.MOV R4, RZ, RZ, -R4 ;  /* 0x000000ffff047224 */ /* 0x000fe200078e0a04 */
[----:B------:R-:W-:Y:S01]  /*2b20*/  IABS R15, R24 ;  /* 0x00000018000f7213 */ /* 0x000fe20000000000 */
[----:B------:R-:W-:Y:S02]  /*2b30*/  IMAD.MOV.U32 R13, RZ, RZ, R11 ;  /* 0x000000ffff0d7224 */ /* 0x000fe400078e000b */
[--C-:B------:R-:W-:Y:S02]  /*2b40*/  @!P4 IMAD.IADD R29, R29, 0x1, -R2.reuse ;  /* 0x000000011d1dc824 */ /* 0x100fe400078e0a02 */
[----:B------:R-:W-:Y:S02]  /*2b50*/  @!P6 IMAD.IADD R27, R27, 0x1, -R2 ;  /* 0x000000011b1be824 */ /* 0x000fe400078e0a02 */
[----:B------:R-:W-:Y:S01]  /*2b60*/  IMAD.HI.U32 R6, R3, R19, RZ ;  /* 0x0000001303067227 */ /* 0x000fe200078e00ff */
[----:B------:R-:W-:-:S03]  /*2b70*/  ISETP.GT.U32.AND P6, PT, R2, R29, PT ;  /* 0x0000001d0200720c */ /* 0x000fc60003fc4070 */
[C---:B------:R-:W-:Y:S02]  /*2b80*/  IMAD R23, R2.reuse, R4, R23 ;  /* 0x0000000402177224 */ /* 0x040fe400078e0217 */
[----:B------:R-:W-:Y:S01]  /*2b90*/  @!P5 IMAD.MOV R13, RZ, RZ, -R13 ;  /* 0x000000ffff0dd224 */ /* 0x000fe200078e0a0d */
[----:B------:R-:W-:Y:S01]  /*2ba0*/  ISETP.GT.U32.AND P5, PT, R2, R25, PT ;  /* 0x000000190200720c */ /* 0x000fe20003fa4070 */
[----:B------:R-:W-:-:S03]  /*2bb0*/  IMAD.HI.U32 R4, R3, R15, RZ ;  /* 0x0000000f03047227 */ /* 0x000fc600078e00ff */
[----:B------:R0:W-:Y:S01]  /*2bc0*/  STL [R1+0xfa8], R13 ;  /* 0x000fa80d01007387 */ /* 0x0001e20000100800 */
[----:B------:R-:W-:Y:S02]  /*2bd0*/  IMAD.MOV R6, RZ, RZ, -R6 ;  /* 0x000000ffff067224 */ /* 0x000fe400078e0a06 */
[----:B------:R-:W-:Y:S02]  /*2be0*/  VIADD R18, R93, 0x30 ;  /* 0x000000305d127836 */ /* 0x000fe40000000000 */
[----:B------:R-:W-:Y:S02]  /*2bf0*/  IMAD.MOV R4, RZ, RZ, -R4 ;  /* 0x000000ffff047224 */ /* 0x000fe400078e0a04 */
[C---:B------:R-:W-:Y:S01]  /*2c00*/  IMAD R19, R2.reuse, R6, R19 ;  /* 0x0000000602137224 */ /* 0x040fe200078e0213 */
[----:B------:R-:W-:Y:S01]  /*2c10*/  IABS R11, R18 ;  /* 0x00000012000b7213 */ /* 0x000fe20000000000 */
[C---:B------:R-:W-:Y:S01]  /*2c20*/  IMAD R15, R2.reuse, R4, R15 ;  /* 0x00000004020f7224 */ /* 0x040fe200078e020f */
[----:B0-----:R-:W-:Y:S01]  /*2c30*/  IABS R13, R22 ;  /* 0x00000016000d7213 */ /* 0x001fe20000000000 */
[----:B------:R-:W-:Y:S01]  /*2c40*/  @!P0 IMAD.MOV R7, RZ, RZ, -R7 ;  /* 0x000000ffff078224 */ /* 0x000fe200078e0a07 */
[C---:B------:R-:W-:Y:S01]  /*2c50*/  ISETP.GT.U32.AND P4, PT, R2.reuse, R19, PT ;  /* 0x000000130200720c */ /* 0x040fe20003f84070 */
[----:B------:R-:W-:Y:S01]  /*2c60*/  @!P6 IMAD.IADD R29, R29, 0x1, -R2 ;  /* 0x000000011d1de824 */ /* 0x000fe200078e0a02 */
[----:B------:R-:W-:Y:S01]  /*2c70*/  ISETP.GT.U32.AND P6, PT, R2, R15, PT ;  /* 0x0000000f0200720c */ /* 0x000fe20003fc4070 */
[C---:B------:R-:W-:Y:S01]  /*2c80*/  IMAD.HI.U32 R4, R3.reuse, R13, RZ ;  /* 0x0000000d03047227 */ /* 0x040fe200078e00ff */
[----:B------:R0:W-:Y:S03]  /*2c90*/  STL [R1+0xfa4], R7 ;  /* 0x000fa40701007387 */ /* 0x0001e60000100800 */
[----:B------:R-:W-:-:S04]  /*2ca0*/  IMAD.HI.U32 R6, R3, R11, RZ ;  /* 0x0000000b03067227 */ /* 0x000fc800078e00ff */
[----:B------:R-:W-:Y:S02]  /*2cb0*/  IMAD.MOV R6, RZ, RZ, -R6 ;  /* 0x000000ffff067224 */ /* 0x000fe400078e0a06 */
[--C-:B------:R-:W-:Y:S01]  /*2cc0*/  @!P5 IMAD.IADD R25, R25, 0x1, -R2.reuse ;  /* 0x000000011919d824 */ /* 0x100fe200078e0a02 */
[----:B0-----:R-:W-:Y:S01]  /*2cd0*/  IADD3 R7, PT, PT, -R4, RZ, RZ ;  /* 0x000000ff04077210 */ /* 0x001fe20007ffe1ff */
[--C-:B------:R-:W-:Y:S01]  /*2ce0*/  @!P4 IMAD.IADD R19, R19, 0x1, -R2.reuse ;  /* 0x000000011313c824 */ /* 0x100fe200078e0a02 */
[C---:B------:R-:W-:Y:S01]  /*2cf0*/  ISETP.GT.U32.AND P5, PT, R2.reuse, R23, PT ;  /* 0x000000170200720c */ /* 0x040fe20003fa4070 */
[----:B------:R-:W-:Y:S02]  /*2d00*/  @!P6 IMAD.IADD R15, R15, 0x1, -R2 ;  /* 0x000000010f0fe824 */ /* 0x000fe400078e0a02 */
[C---:B------:R-:W-:Y:S01]  /*2d10*/  IMAD R13, R2.reuse, R7, R13 ;  /* 0x00000007020d7224 */ /* 0x040fe200078e020d */
[C---:B------:R-:W-:Y:S01]  /*2d20*/  ISETP.GT.U32.AND P0, PT, R2.reuse, R19, PT ;  /* 0x000000130200720c */ /* 0x040fe20003f04070 */
[----:B------:R-:W-:-:S02]  /*2d30*/  IMAD R7, R2, R6, R11 ;  /* 0x0000000602077224 */ /* 0x000fc400078e020b */
[----:B------:R-:W-:Y:S02]  /*2d40*/  VIADD R20, R93, 0x31 ;  /* 0x000000315d147836 */ /* 0x000fe40000000000 */
[----:B------:R-:W-:Y:S01]  /*2d50*/  @!P1 IMAD.MOV R5, RZ, RZ, -R5 ;  /* 0x000000ffff059224 */ /* 0x000fe200078e0a05 */
[----:B------:R-:W-:Y:S01]  /*2d60*/  ISETP.GT.U32.AND P6, PT, R2, R7, PT ;  /* 0x000000070200720c */ /* 0x000fe20003fc4070 */
[----:B------:R-:W-:Y:S01]  /*2d70*/  IMAD R34, R0, 0x200, R90 ;  /* 0x0000020000227824 */ /* 0x000fe200078e025a */
[----:B------:R-:W-:Y:S01]  /*2d80*/  IABS R16, R20 ;  /* 0x0000001400107213 */ /* 0x000fe20000000000 */
[--C-:B------:R-:W-:Y:S01]  /*2d90*/  @!P5 IMAD.IADD R23, R23, 0x1, -R2.reuse ;  /* 0x000000011717d824 */ /* 0x100fe200078e0a02 */
[C---:B------:R-:W-:Y:S01]  /*2da0*/  ISETP.GT.U32.AND P5, PT, R2.reuse, R27, PT ;  /* 0x0000001b0200720c */ /* 0x040fe20003fa4070 */
[----:B------:R0:W-:Y:S01]  /*2db0*/  STL [R1+0xfac], R5 ;  /* 0x000fac0501007387 */ /* 0x0001e20000100800 */
[----:B------:R-:W-:Y:S01]  /*2dc0*/  IABS R33, R34 ;  /* 0x0000002200217213 */ /* 0x000fe20000000000 */
[----:B------:R-:W-:Y:S01]  /*2dd0*/  IMAD.HI.U32 R4, R3, R16, RZ ;  /* 0x0000001003047227 */ /* 0x000fe200078e00ff */
[----:B------:R-:W-:Y:S01]  /*2de0*/  ISETP.GT.U32.AND P4, PT, R2, R23, PT ;  /* 0x000000170200720c */ /* 0x000fe20003f84070 */
[----:B------:R-:W-:Y:S02]  /*2df0*/  STL [R1+0xeb8], R34 ;  /* 0x000eb82201007387 */ /* 0x000fe40000100800 */
[--C-:B------:R-:W-:Y:S01]  /*2e00*/  @!P0 IMAD.IADD R19, R19, 0x1, -R2.reuse ;  /* 0x0000000113138824 */ /* 0x100fe200078e0a02 */
[----:B------:R-:W-:Y:S01]  /*2e10*/  ISETP.GE.AND P0, PT, R9, RZ, PT ;  /* 0x000000ff0900720c */ /* 0x000fe20003f06270 */
[----:B------:R-:W-:-:S02]  /*2e20*/  @!P6 IMAD.IADD R7, R7, 0x1, -R2 ;  /* 0x000000010707e824 */ /* 0x000fc400078e0a02 */
[----:B------:R-:W-:Y:S02]  /*2e30*/  IMAD.MOV R11, RZ, RZ, -R4 ;  /* 0x000000ffff0b7224 */ /* 0x000fe400078e0a04 */
[----:B------:R-:W-:Y:S01]  /*2e40*/  VIADD R9, R93, 0x32 ;  /* 0x000000325d097836 */ /* 0x000fe20000000000 */
[----:B------:R-:W-:Y:S01]  /*2e50*/  ISETP.GT.U32.AND P1, PT, R2, R7, PT ;  /* 0x000000070200720c */ /* 0x000fe20003f24070 */
[----:B------:R-:W-:Y:S01]  /*2e60*/  @!P5 IMAD.IADD R27, R27, 0x1, -R2 ;  /* 0x000000011b1bd824 */ /* 0x000fe200078e0a02 */
[----:B------:R-:W-:Y:S01]  /*2e70*/  ISETP.GE.AND P5, PT, R10, RZ, PT ;  /* 0x000000ff0a00720c */ /* 0x000fe20003fa6270 */
[----:B------:R-:W-:Y:S01]  /*2e80*/  IMAD R6, R2, R11, R16 ;  /* 0x0000000b02067224 */ /* 0x000fe200078e0210 */
[----:B------:R-:W-:Y:S01]  /*2e90*/  IABS R16, R9 ;  /* 0x0000000900107213 */ /* 0x000fe20000000000 */
[C---:B------:R-:W-:Y:S02]  /*2ea0*/  VIADD R10, R93.reuse, 0x33 ;  /* 0x000000335d0a7836 */ /* 0x040fe40000000000 */
[----:B------:R-:W-:-:S02]  /*2eb0*/  VIADD R11, R93, 0x34 ;  /* 0x000000345d0b7836 */ /* 0x000fc40000000000 */
[----:B------:R-:W-:Y:S01]  /*2ec0*/  IMAD.HI.U32 R4, R3, R16, RZ ;  /* 0x0000001003047227 */ /* 0x000fe200078e00ff */
[----:B------:R-:W-:Y:S02]  /*2ed0*/  IABS R17, R10 ;  /* 0x0000000a00117213 */ /* 0x000fe40000000000 */
[----:B------:R-:W-:Y:S01]  /*2ee0*/  IABS R21, R11 ;  /* 0x0000000b00157213 */ /* 0x000fe20000000000 */
[----:B------:R-:W-:Y:S01]  /*2ef0*/  @!P1 IMAD.IADD R7, R7, 0x1, -R2 ;  /* 0x0000000107079824 */ /* 0x000fe200078e0a02 */
[----:B------:R-:W-:Y:S01]  /*2f00*/  ISETP.GE.AND P1, PT, R12, RZ, PT ;  /* 0x000000ff0c00720c */ /* 0x000fe20003f26270 */
[----:B0-----:R-:W-:Y:S02]  /*2f10*/  IMAD.MOV R5, RZ, RZ, -R4 ;  /* 0x000000ffff057224 */ /* 0x001fe400078e0a04 */
[----:B------:R-:W-:-:S04]  /*2f20*/  IMAD.HI.U32 R0, R3, R17, RZ ;  /* 0x0000001103007227 */ /* 0x000fc800078e00ff */
[----:B------:R-:W-:-:S04]  /*2f30*/  IMAD.HI.U32 R4, R3, R21, RZ ;  /* 0x0000001503047227 */ /* 0x000fc800078e00ff */
[----:B------:R-:W-:-:S04]  /*2f40*/  IMAD.HI.U32 R12, R14, R33, RZ ;  /* 0x000000210e0c7227 */ /* 0x000fc800078e00ff */
[----:B------:R-:W-:Y:S02]  /*2f50*/  IMAD R5, R2, R5, R16 ;  /* 0x0000000502057224 */ /* 0x000fe400078e0210 */
[----:B------:R-:W-:Y:S02]  /*2f60*/  IMAD.MOV R0, RZ, RZ, -R0 ;  /* 0x000000ffff007224 */ /* 0x000fe400078e0a00 */
[----:B------:R-:W-:Y:S02]  /*2f70*/  IMAD.MOV R16, RZ, RZ, -R4 ;  /* 0x000000ffff107224 */ /* 0x000fe400078e0a04 */
[----:B------:R-:W-:Y:S02]  /*2f80*/  VIADD R86, R34, 0x80 ;  /* 0x0000008022567836 */ /* 0x000fe40000000000 */
[----:B------:R-:W-:Y:S02]  /*2f90*/  IMAD.MOV R12, RZ, RZ, -R12 ;  /* 0x000000ffff0c7224 */ /* 0x000fe400078e0a0c */
[C---:B------:R-:W-:Y:S01]  /*2fa0*/  IMAD R4, R2.reuse, R0, R17 ;  /* 0x0000000002047224 */ /* 0x040fe200078e0211 */
[----:B------:R-:W-:Y:S01]  /*2fb0*/  STL [R1+0xec4], R86 ;  /* 0x000ec45601007387 */ /* 0x000fe20000100800 */
[----:B------:R-:W-:Y:S01]  /*2fc0*/  IMAD R0, R2, R16, R21 ;  /* 0x0000001002007224 */ /* 0x000fe200078e0215 */
[----:B------:R-:W-:Y:S01]  /*2fd0*/  IABS R21, R86 ;  /* 0x0000005600157213 */ /* 0x000fe20000000000 */
[----:B------:R-:W-:-:S02]  /*2fe0*/  IMAD R33, R8, R12, R33 ;  /* 0x0000000c08217224 */ /* 0x000fc400078e0221 */
[----:B------:R-:W-:Y:S02]  /*2ff0*/  VIADD R12, R93, 0x35 ;  /* 0x000000355d0c7836 */ /* 0x000fe40000000000 */
[C---:B------:R-:W-:Y:S02]  /*3000*/  VIADD R83, R34.reuse, 0x100 ;  /* 0x0000010022537836 */ /* 0x040fe40000000000 */
[----:B------:R-:W-:Y:S01]  /*3010*/  VIADD R82, R34, 0x180 ;  /* 0x0000018022527836 */ /* 0x000fe20000000000 */
[----:B------:R-:W-:Y:S01]  /*3020*/  IABS R32, R12 ;  /* 0x0000000c00207213 */ /* 0x000fe20000000000 */
[----:B------:R-:W-:Y:S01]  /*3030*/  IMAD.HI.U32 R16, R14, R21, RZ ;  /* 0x000000150e107227 */ /* 0x000fe200078e00ff */
[----:B------:R-:W-:Y:S01]  /*3040*/  IABS R37, R83 ;  /* 0x0000005300257213 */ /* 0x000fe20000000000 */
[----:B------:R-:W-:Y:S01]  /*3050*/  STL [R1+0xec0], R83 ;  /* 0x000ec05301007387 */ /* 0x000fe20000100800 */
[----:B------:R-:W-:Y:S01]  /*3060*/  IABS R35, R82 ;  /* 0x0000005200237213 */ /* 0x000fe20000000000 */
[----:B------:R-:W-:-:S02]  /*3070*/  IMAD.MOV R30, RZ, RZ, -R16 ;  /* 0x000000ffff1e7224 */ /* 0x000fc400078e0a10 */
[----:B------:R-:W-:Y:S01]  /*3080*/  IMAD.MOV.U32 R16, RZ, RZ, R32 ;  /* 0x000000ffff107224 */ /* 0x000fe200078e0020 */
[----:B------:R-:W-:Y:S01]  /*3090*/  STL [R1+0xebc], R82 ;  /* 0x000ebc5201007387 */ /* 0x000fe20000100800 */
[----:B------:R-:W-:Y:S02]  /*30a0*/  @!P2 IMAD.MOV R31, RZ, RZ, -R31 ;  /* 0x000000ffff1fa224 */ /* 0x000fe400078e0a1f */
[----:B------:R-:W-:-:S03]  /*30b0*/  IMAD.HI.U32 R17, R14, R37, RZ ;  /* 0x000000250e117227 */ /* 0x000fc600078e00ff */
[----:B------:R-:W-:Y:S01]  /*30c0*/  STL [R1+0xfbc], R31 ;  /* 0x000fbc1f01007387 */ /* 0x000fe20000100800 */
[----:B------:R-:W-:Y:S01]  /*30d0*/  @!P5 IMAD.MOV R25, RZ, RZ, -R25 ;  /* 0x000000ffff19d224 */ /* 0x000fe200078e0a19 */
[----:B------:R-:W-:Y:S01]  /*30e0*/  ISETP.GE.AND P5, PT, R28, RZ, PT ;  /* 0x000000ff1c00720c */ /* 0x000fe20003fa6270 */
[----:B------:R-:W-:Y:S02]  /*30f0*/  IMAD R21, R8, R30, R21 ;  /* 0x0000001e08157224 */ /* 0x000fe400078e0215 */
[----:B------:R-:W-:Y:S01]  /*3100*/  IMAD.HI.U32 R14, R14, R35, RZ ;  /* 0x000000230e0e7227 */ /* 0x000fe200078e00ff */
[----:B------:R0:W-:Y:S03]  /*3110*/  STL [R1+0xfcc], R25 ;  /* 0x000fcc1901007387 */ /* 0x0001e60000100800 */
[----:B------:R-:W-:-:S04]  /*3120*/  IMAD.HI.U32 R30, R3, R16, RZ ;  /* 0x00000010031e7227 */ /* 0x000fc800078e00ff */
[----:B------:R-:W-:Y:S02]  /*3130*/  IMAD.MOV R14, RZ, RZ, -R14 ;  /* 0x000000ffff0e7224 */ /* 0x000fe400078e0a0e */
[----:B------:R-:W-:Y:S02]  /*3140*/  @!P0 IMAD.MOV R29, RZ, RZ, -R29 ;  /* 0x000000ffff1d8224 */ /* 0x000fe400078e0a1d */
[----:B0-----:R-:W-:Y:S02]  /*3150*/  IMAD.MOV R25, RZ, RZ, -R30 ;  /* 0x000000ffff197224 */ /* 0x001fe400078e0a1e */
[----:B------:R-:W-:Y:S01]  /*3160*/  @!P1 IMAD.MOV R27, RZ, RZ, -R27 ;  /* 0x000000ffff1b9224 */ /* 0x000fe200078e0a1b */
[----:B------:R-:W-:Y:S01]  /*3170*/  STL [R1+0xfc8], R29 ;  /* 0x000fc81d01007387 */ /* 0x000fe20000100800 */
[----:B------:R-:W-:Y:S02]  /*3180*/  IMAD R35, R8, R14, R35 ;  /* 0x0000000e08237224 */ /* 0x000fe400078e0223 */
[C---:B------:R-:W-:Y:S01]  /*3190*/  IMAD R14, R2.reuse, R25, R16 ;  /* 0x00000019020e7224 */ /* 0x040fe200078e0210 */
[----:B------:R-:W-:Y:S01]  /*31a0*/  STL [R1+0xfd0], R27 ;  /* 0x000fd01b01007387 */ /* 0x000fe20000100800 */
[----:B------:R-:W-:Y:S01]  /*31b0*/  @!P4 IMAD.IADD R23, R23, 0x1, -R2 ;  /* 0x000000011717c824 */ /* 0x000fe200078e0a02 */
[----:B------:R-:W-:Y:S01]  /*31c0*/  ISETP.GT.U32.AND P4, PT, R2, R13, PT ;  /* 0x0000000d0200720c */ /* 0x000fe20003f84070 */
[----:B------:R-:W-:Y:S01]  /*31d0*/  IMAD.MOV R17, RZ, RZ, -R17 ;  /* 0x000000ffff117224 */ /* 0x000fe200078e0a11 */
[----:B------:R0:W-:Y:S03]  /*31e0*/  STL [R1+0xec8], R14 ;  /* 0x000ec80e01007387 */ /* 0x0001e60000100800 */
[C---:B------:R-:W-:Y:S01]  /*31f0*/  IMAD R17, R8.reuse, R17, R37 ;  /* 0x0000001108117224 */ /* 0x040fe200078e0225 */
[----:B------:R-:W2:Y:S01]  /*3200*/  LDL R84, [R1+0xec8] ;  /* 0x000ec80001547983 */ /* 0x000ea20000100800 */
[----:B------:R-:W1:Y:S03]  /*3210*/  S2R R16, SR_CgaCtaId ;  /* 0x0000000000107919 */ /* 0x000e660000008800 */
[----:B------:R-:W-:-:S03]  /*3220*/  ISETP.GT.U32.AND P0, PT, R8, R17, PT ;  /* 0x000000110800720c */ /* 0x000fc60003f04070 */
[----:B------:R-:W-:Y:S01]  /*3230*/  @!P4 IMAD.IADD R13, R13, 0x1, -R2 ;  /* 0x000000010d0dc824 */ /* 0x000fe200078e0a02 */
[----:B------:R-:W-:-:S04]  /*3240*/  ISETP.GT.U32.AND P4, PT, R2, R15, PT ;  /* 0x0000000f0200720c */ /* 0x000fc80003f84070 */
[----:B------:R-:W-:-:S09]  /*3250*/  ISETP.GT.U32.AND P6, PT, R2, R13, PT ;  /* 0x0000000d0200720c */ /* 0x000fd20003fc4070 */
[----:B------:R-:W-:Y:S01]  /*3260*/  @!P4 IMAD.IADD R15, R15, 0x1, -R2 ;  /* 0x000000010f0fc824 */ /* 0x000fe200078e0a02 */
[----:B------:R-:W-:-:S03]  /*3270*/  ISETP.GT.U32.AND P4, PT, R2, R6, PT ;  /* 0x000000060200720c */ /* 0x000fc60003f84070 */
[----:B------:R-:W-:Y:S01]  /*3280*/  @!P6 IMAD.IADD R13, R13, 0x1, -R2 ;  /* 0x000000010d0de824 */ /* 0x000fe200078e0a02 */
[----:B------:R-:W-:-:S09]  /*3290*/  ISETP.GT.U32.AND P6, PT, R2, R5, PT ;  /* 0x000000050200720c */ /* 0x000fd20003fc4070 */
[----:B------:R-:W-:-:S04]  /*32a0*/  @!P4 IMAD.IADD R6, R6, 0x1, -R2 ;  /* 0x000000010606c824 */ /* 0x000fc800078e0a02 */
[----:B------:R-:W-:Y:S01]  /*32b0*/  @!P6 IMAD.IADD R5, R5, 0x1, -R2 ;  /* 0x000000010505e824 */ /* 0x000fe200078e0a02 */
[----:B------:R-:W-:-:S04]  /*32c0*/  ISETP.GT.U32.AND P4, PT, R2, R6, PT ;  /* 0x000000060200720c */ /* 0x000fc80003f84070 */
[----:B------:R-:W-:-:S09]  /*32d0*/  ISETP.GT.U32.AND P6, PT, R2, R5, PT ;  /* 0x000000050200720c */ /* 0x000fd20003fc4070 */
[----:B------:R-:W-:Y:S01]  /*32e0*/  @!P4 IMAD.IADD R6, R6, 0x1, -R2 ;  /* 0x000000010606c824 */ /* 0x000fe200078e0a02 */
[----:B------:R-:W-:-:S03]  /*32f0*/  ISETP.GT.U32.AND P4, PT, R2, R4, PT ;  /* 0x000000040200720c */ /* 0x000fc60003f84070 */
[----:B------:R-:W-:Y:S02]  /*3300*/  @!P6 IADD3 R5, PT, PT, R5, -R2, RZ ;  /* 0x800000020505e210 */ /* 0x000fe40007ffe0ff */
[----:B------:R-:W-:Y:S01]  /*3310*/  ISETP.GT.U32.AND P6, PT, R8, R33, PT ;  /* 0x000000210800720c */ /* 0x000fe20003fc4070 */
[----:B0-----:R-:W-:-:S04]  /*3320*/  IMAD.MOV.U32 R14, RZ, RZ, R23 ;  /* 0x000000ffff0e7224 */ /* 0x001fc800078e0017 */
[----:B------:R-:W-:-:S03]  /*3330*/  @!P5 IMAD.MOV R14, RZ, RZ, -R14 ;  /* 0x000000ffff0ed224 */ /* 0x000fc600078e0a0e */
[----:B------:R-:W-:Y:S01]  /*3340*/  @!P4 IMAD.IADD R4, R4, 0x1, -R2 ;  /* 0x000000010404c824 */ /* 0x000fe200078e0a02 */
[----:B------:R-:W-:Y:S01]  /*3350*/  ISETP.GT.U32.AND P4, PT, R2, R0, PT ;  /* 0x000000000200720c */ /* 0x000fe20003f84070 */
[----:B------:R0:W-:Y:S03]  /*3360*/  STL [R1+0xfd4], R14 ;  /* 0x000fd40e01007387 */ /* 0x0001e60000100800 */
[----:B------:R-:W-:Y:S01]  /*3370*/  @!P6 IMAD.IADD R33, R33, 0x1, -R8 ;  /* 0x000000012121e824 */ /* 0x000fe200078e0a08 */
[----:B------:R0:W-:Y:S01]  /*3380*/  STL [R1+0x100c], R19 ;  /* 0x00100c1301007387 */ /* 0x0001e20000100800 */
[----:B------:R-:W-:Y:S02]  /*3390*/  ISETP.GT.U32.AND P6, PT, R8, R21, PT ;  /* 0x000000150800720c */ /* 0x000fe40003fc4070 */
[----:B------:R-:W-:Y:S02]  /*33a0*/  ISETP.GT.U32.AND P2, PT, R2, R4, PT ;  /* 0x000000040200720c */ /* 0x000fe40003f44070 */
[----:B------:R-:W-:-:S03]  /*33b0*/  ISETP.GT.U32.AND P1, PT, R8, R33, PT ;  /* 0x000000210800720c */ /* 0x000fc60003f24070 */
[----:B------:R-:W-:Y:S01]  /*33c0*/  @!P4 IMAD.IADD R0, R0, 0x1, -R2 ;  /* 0x000000010000c824 */ /* 0x000fe200078e0a02 */
[----:B------:R-:W-:Y:S01]  /*33d0*/  ISETP.GT.U32.AND P4, PT, R8, R35, PT ;  /* 0x000000230800720c */ /* 0x000fe20003f84070 */
[----:B------:R-:W-:-:S04]  /*33e0*/  @!P0 IMAD.IADD R17, R17, 0x1, -R8 ;  /* 0x0000000111118824 */ /* 0x000fc800078e0a08 */
[----:B------:R-:W-:Y:S01]  /*33f0*/  @!P6 IMAD.IADD R21, R21, 0x1, -R8 ;  /* 0x000000011515e824 */ /* 0x000fe200078e0a08 */
[----:B------:R-:W-:Y:S01]  /*3400*/  ISETP.GE.AND P6, PT, R34, RZ, PT ;  /* 0x000000ff2200720c */ /* 0x000fe20003fc6270 */
[----:B------:R-:W-:Y:S01]  /*3410*/  @!P2 IMAD.IADD R4, R4, 0x1, -R2 ;  /* 0x000000010404a824 */ /* 0x000fe200078e0a02 */
[----:B------:R-:W-:Y:S01]  /*3420*/  ISETP.GE.AND P2, PT, R26, RZ, PT ;  /* 0x000000ff1a00720c */ /* 0x000fe20003f46270 */
[--C-:B------:R-:W-:Y:S01]  /*3430*/  @!P1 IMAD.IADD R33, R33, 0x1, -R8.reuse ;  /* 0x0000000121219824 */ /* 0x100fe200078e0a08 */
[C---:B------:R-:W-:Y:S02]  /*3440*/  ISETP.GT.U32.AND P5, PT, R8.reuse, R21, PT ;  /* 0x000000150800720c */ /* 0x040fe40003fa4070 */
[----:B------:R-:W-:Y:S01]  /*3450*/  ISETP.GT.U32.AND P1, PT, R8, R17, PT ;  /* 0x000000110800720c */ /* 0x000fe20003f24070 */
[----:B------:R-:W-:Y:S01]  /*3460*/  @!P4 IMAD.IADD R35, R35, 0x1, -R8 ;  /* 0x000000012323c824 */ /* 0x000fe200078e0a08 */
[----:B--2---:R-:W-:Y:S01]  /*3470*/  ISETP.GT.U32.AND P0, PT, R2, R84, PT ;  /* 0x000000540200720c */ /* 0x004fe20003f04070 */
[----:B01----:R-:W-:-:S12]  /*3480*/  @P3 BRA `(.L_x_5) ;  /* 0x0000000000183947 */ /* 0x003fd80003800000 */
[----:B------:R-:W-:Y:S01]  /*3490*/  ELECT P4, URZ, PT ;  /* 0x0000000000ff782f */ /* 0x000fe20003880000 */
[----:B------:R-:W-:Y:S01]  /*34a0*/  IMAD.MOV.U32 R14, RZ, RZ, 0x1 ;  /* 0x00000001ff0e7424 */ /* 0x000fe200078e00ff */
[----:B------:R-:W-:Y:S11]  /*34b0*/  UVIRTCOUNT.DEALLOC.SMPOOL 0x80 ;  /* 0x000000800000784c */ /* 0x000ff60000000000 */
[----:B------:R-:W-:-:S04]  /*34c0*/  @P4 MOV R19, 0x40 ;  /* 0x0000004000134802 */ /* 0x000fc80000000f00 */
[----:B------:R-:W-:-:S05]  /*34d0*/  @P4 LEA R19, R16, R19, 0x18 ;  /* 0x0000001310134211 */ /* 0x000fca00078ec0ff */
[----:B------:R0:W-:Y:S02]  /*34e0*/  @P4 STS.U8 [R19], R14 ;  /* 0x0000000e13004388 */ /* 0x0001e40000000000 */
.L_x_5:
[----:B0-----:R-:W2:Y:S01]  /*34f0*/  LDL R14, [R1+0x100c] ;  /* 0x00100c00010e7983 */ /* 0x001ea20000100800 */
[--C-:B------:R-:W-:Y:S01]  /*3500*/  @!P5 IMAD.IADD R21, R21, 0x1, -R8.reuse ;  /* 0x000000011515d824 */ /* 0x100fe200078e0a08 */
[----:B------:R-:W-:Y:S01]  /*3510*/  ISETP.GE.AND P5, PT, R83, RZ, PT ;  /* 0x000000ff5300720c */ /* 0x000fe20003fa6270 */
[----:B------:R-:W0:Y:S01]  /*3520*/  LDC R19, c[0x0][0x3a4] ;  /* 0x0000e900ff137b82 */ /* 0x000e220000000800 */
[----:B------:R1:W-:Y:S01]  /*3530*/  STL.64 [R1+0x2790], R74 ;  /* 0x0027904a01007387 */ /* 0x0003e20000100a00 */
[----:B------:R-:W-:Y:S01]  /*3540*/  @!P6 IMAD.MOV R33, RZ, RZ, -R33 ;  /* 0x000000ffff21e224 */ /* 0x000fe200078e0a21 */
[----:B------:R-:W-:Y:S01]  /*3550*/  ISETP.GE.AND P6, PT, R86, RZ, PT ;  /* 0x000000ff5600720c */ /* 0x000fe20003fc6270 */
[----:B------:R-:W-:Y:S01]  /*3560*/  @!P1 IMAD.IADD R17, R17, 0x1, -R8 ;  /* 0x0000000111119824 */ /* 0x000fe200078e0a08 */
[----:B------:R-:W-:Y:S01]  /*3570*/  STL.64 [R1+0x2788], R78 ;  /* 0x0027884e01007387 */ /* 0x000fe20000100a00 */
[----:B------:R-:W-:Y:S01]  /*3580*/  ISETP.GE.AND P1, PT, R82, RZ, PT ;  /* 0x000000ff5200720c */ /* 0x000fe20003f26270 */
[----:B------:R-:W-:Y:S01]  /*3590*/  @!P0 IMAD.IADD R84, R84, 0x1, -R2 ;  /* 0x0000000154548824 */ /* 0x000fe200078e0a02 */
[----:B------:R-:W3:Y:S01]  /*35a0*/  LDC.64 R82, c[0x0][0x380] ;  /* 0x0000e000ff527b82 */ /* 0x000ee20000000a00 */
[----:B------:R-:W-:Y:S01]  /*35b0*/  STL.64 [R1+0x27a8], R78 ;  /* 0x0027a84e01007387 */ /* 0x000fe20000100a00 */
[----:B------:R-:W-:Y:S01]  /*35c0*/  ISETP.GE.AND P4, PT, R24, RZ, PT ;  /* 0x000000ff1800720c */ /* 0x000fe20003f86270 */
[----:B------:R-:W-:Y:S01]  /*35d0*/  UIADD3 UR9, UPT, UPT, UR5, UR4, URZ ;  /* 0x0000000405097290 */ /* 0x000fe2000fffe0ff */
[----:B------:R-:W-:Y:S01]  /*35e0*/  @!P5 IMAD.MOV R17, RZ, RZ, -R17 ;  /* 0x000000ffff11d224 */ /* 0x000fe200078e0a11 */
[----:B------:R-:W-:Y:S01]  /*35f0*/  STL.64 [R1+0x2780], R80 ;  /* 0x0027805001007387 */ /* 0x000fe20000100a00 */
[C---:B------:R-:W-:Y:S01]  /*3600*/  ISETP.GT.U32.AND P5, PT, R2.reuse, R84, PT ;  /* 0x000000540200720c */ /* 0x040fe20003fa4070 */
[----:B------:R-:W-:Y:S01]  /*3610*/  UMOV UR8, 0x1 ;  /* 0x0000000100087882 */ /* 0x000fe20000000000 */
[----:B------:R-:W-:Y:S01]  /*3620*/  @!P6 IMAD.MOV R21, RZ, RZ, -R21 ;  /* 0x000000ffff15e224 */ /* 0x000fe200078e0a15 */
[----:B------:R-:W-:Y:S01]  /*3630*/  STL.64 [R1+0x2798], R80 ;  /* 0x0027985001007387 */ /* 0x000fe20000100a00 */
[----:B------:R-:W-:Y:S01]  /*3640*/  ISETP.GT.U32.AND P6, PT, R2, R0, PT ;  /* 0x000000000200720c */ /* 0x000fe20003fc4070 */
[----:B------:R-:W4:Y:S01]  /*3650*/  LDC R92, c[0x0][0x3a0] ;  /* 0x0000e800ff5c7b82 */ /* 0x000f220000000800 */
[----:B------:R-:W-:Y:S01]  /*3660*/  ISETP.GE.AND P0, PT, R22, RZ, PT ;  /* 0x000000ff1600720c */ /* 0x000fe20003f06270 */
[----:B------:R-:W-:Y:S01]  /*3670*/  STL.64 [R1+0x27b8], R80 ;  /* 0x0027b85001007387 */ /* 0x000fe20000100a00 */
[----:B------:R-:W0:Y:S01]  /*3680*/  LDCU.64 UR6, c[0x0][0x358] ;  /* 0x00006b00ff0677ac */ /* 0x000e220008000a00 */
[----:B-1----:R-:W-:-:S02]  /*3690*/  PRMT R74, RZ, 0x7610, R74 ;  /* 0x00007610ff4a7816 */ /* 0x002fc4000000004a */
[----:B------:R-:W-:Y:S01]  /*36a0*/  STL.64 [R1+0x2778], R70 ;  /* 0x0027784601007387 */ /* 0x000fe20000100a00 */
[----:B------:R-:W-:Y:S01]  /*36b0*/  PRMT R75, RZ, 0x7610, R75 ;  /* 0x00007610ff4b7816 */ /* 0x000fe2000000004b */
[--C-:B------:R-:W-:Y:S02]  /*36c0*/  @!P5 IMAD.IADD R84, R84, 0x1, -R2.reuse ;  /* 0x000000015454d824 */ /* 0x100fe400078e0a02 */
[----:B------:R-:W-:Y:S02]  /*36d0*/  STL.64 [R1+0x27b0], R70 ;  /* 0x0027b04601007387 */ /* 0x000fe40000100a00 */
[----:B------:R-:W-:Y:S02]  /*36e0*/  @!P6 IMAD.IADD R0, R0, 0x1, -R2 ;  /* 0x000000010000e824 */ /* 0x000fe400078e0a02 */
[----:B------:R-:W-:Y:S04]  /*36f0*/  STL.64 [R1+0x2770], R76 ;  /* 0x0027704c01007387 */ /* 0x000fe80000100a00 */
[----:B------:R1:W-:Y:S04]  /*3700*/  STL.64 [R1+0x27a0], R76 ;  /* 0x0027a04c01007387 */ /* 0x0003e80000100a00 */
[----:B------:R-:W-:Y:S04]  /*3710*/  STL.64 [R1+0x2768], R72 ;  /* 0x0027684801007387 */ /* 0x000fe80000100a00 */
[----:B------:R0:W-:Y:S04]  /*3720*/  STL.64 [R1+0x27c0], R72 ;  /* 0x0027c04801007387 */ /* 0x0001e80000100a00 */
[----:B------:R-:W-:Y:S01]  /*3730*/  STL.64 [R1+0x2760], R68 ;  /* 0x0027604401007387 */ /* 0x000fe20000100a00 */
[----:B-1----:R-:W-:-:S03]  /*3740*/  MOV R76, R15 ;  /* 0x0000000f004c7202 */ /* 0x002fc60000000f00 */
[----:B------:R-:W-:Y:S02]  /*3750*/  STL.64 [R1+0x2758], R56 ;  /* 0x0027583801007387 */ /* 0x000fe40000100a00 */
[----:B------:R-:W-:Y:S02]  /*3760*/  @!P4 IMAD.MOV R76, RZ, RZ, -R76 ;  /* 0x000000ffff4cc224 */ /* 0x000fe400078e0a4c */
[----:B------:R-:W-:Y:S01]  /*3770*/  STL.64 [R1+0x2750], R54 ;  /* 0x0027503601007387 */ /* 0x000fe20000100a00 */
[----:B0-----:R-:W-:Y:S02]  /*3780*/  PRMT R72, RZ, 0x7610, R72 ;  /* 0x00007610ff487816 */ /* 0x001fe40000000048 */
[----:B------:R-:W-:Y:S01]  /*3790*/  PRMT R73, RZ, 0x7610, R73 ;  /* 0x00007610ff497816 */ /* 0x000fe20000000049 */
[----:B------:R-:W-:Y:S04]  /*37a0*/  STL.64 [R1+0x2748], R52 ;  /* 0x0027483401007387 */ /* 0x000fe80000100a00 */
        /* <DEDUP_REMOVED lines=21> */
[----:B------:R-:W-:Y:S04]  /*3900*/  STL [R1+0x25e0], R3 ;  /* 0x0025e00301007387 */ /* 0x000fe80000100800 */
[----:B------:R-:W-:Y:S04]  /*3910*/  STL.64 [R1+0x25d8], R6 ;  /* 0x0025d80601007387 */ /* 0x000fe80000100a00 */
[----:B------:R-:W-:Y:S04]  /*3920*/  STL.64 [R1+0x2608], R6 ;  /* 0x0026080601007387 */ /* 0x000fe80000100a00 */
[----:B------:R-:W-:Y:S04]  /*3930*/  STL.64 [R1+0x2620], R6 ;  /* 0x0026200601007387 */ /* 0x000fe80000100a00 */
[----:B------:R-:W-:Y:S04]  /*3940*/  STL [R1+0x25d0], R12 ;  /* 0x0025d00c01007387 */ /* 0x000fe80000100800 */
        /* <DEDUP_REMOVED lines=9> */
[----:B------:R-:W-:Y:S01]  /*39e0*/  STL.64 [R1+0x26d0], R4 ;  /* 0x0026d00401007387 */ /* 0x000fe20000100a00 */
[----:B------:R-:W-:Y:S01]  /*39f0*/  STTM.x64 tmem[UR9], RZ ;  /* 0x000000ff000079ed */ /* 0x000fe20008340009 */
[----:B------:R-:W-:Y:S01]  /*3a00*/  STTM.x64 tmem[UR9+0x40], RZ ;  /* 0x000040ff000079ed */ /* 0x000fe20008340009 */
[----:B------:R-:W-:Y:S01]  /*3a10*/  STTM.x64 tmem[UR9+0x80], RZ ;  /* 0x000080ff000079ed */ /* 0x000fe20008340009 */
[----:B------:R-:W-:Y:S01]  /*3a20*/  STTM.x64 tmem[UR9+0xc0], RZ ;  /* 0x0000c0ff000079ed */ /* 0x000fe20008340009 */
[----:B------:R-:W0:Y:S01]  /*3a30*/  FENCE.VIEW.ASYNC.T ;  /* 0x00000000000073c6 */ /* 0x000e220000000200 */
[----:B--2---:R-:W-:-:S05]  /*3a40*/  @!P2 IMAD.MOV R14, RZ, RZ, -R14 ;  /* 0x000000ffff0ea224 */ /* 0x004fca00078e0a0e */
[----:B------:R1:W-:Y:S01]  /*3a50*/  @!P2 STL [R1+0x100c], R14 ;  /* 0x00100c0e0100a387 */ /* 0x0003e20000100800 */
[----:B------:R-:W-:-:S03]  /*3a60*/  ISETP.GT.U32.AND P2, PT, R8, R35, PT ;  /* 0x000000230800720c */ /* 0x000fc60003f44070 */
[----:B------:R-:W-:Y:S04]  /*3a70*/  STL.64 [R1+0x2628], R2 ;  /* 0x0026280201007387 */ /* 0x000fe80000100a00 */
[----:B------:R-:W-:Y:S04]  /*3a80*/  STL.64 [R1+0x2648], R2 ;  /* 0x0026480201007387 */ /* 0x000fe80000100a00 */
[----:B------:R-:W-:Y:S02]  /*3a90*/  STL.64 [R1+0x2668], R2 ;  /* 0x0026680201007387 */ /* 0x000fe40000100a00 */
[----:B------:R-:W-:Y:S01]  /*3aa0*/  @!P2 IMAD.IADD R35, R35, 0x1, -R8 ;  /* 0x000000012323a824 */ /* 0x000fe200078e0a08 */
[----:B------:R-:W-:Y:S01]  /*3ab0*/  ISETP.NE.AND P2, PT, R85, RZ, PT ;  /* 0x000000ff5500720c */ /* 0x000fe20003f45270 */
[----:B------:R2:W-:Y:S01]  /*3ac0*/  STL [R1+0xec8], R84 ;  /* 0x000ec85401007387 */ /* 0x0005e20000100800 */
[----:B------:R-:W-:Y:S01]  /*3ad0*/  LOP3.LUT R8, RZ, R85, RZ, 0x33, !PT ;  /* 0x00000055ff087212 */ /* 0x000fe200078e33ff */
[----:B------:R-:W-:Y:S01]  /*3ae0*/  @!P1 IMAD.MOV R35, RZ, RZ, -R35 ;  /* 0x000000ffff239224 */ /* 0x000fe200078e0a23 */
[----:B------:R-:W-:Y:S01]  /*3af0*/  ISETP.GE.AND P1, PT, R18, RZ, PT ;  /* 0x000000ff1200720c */ /* 0x000fe20003f26270 */
[----:B------:R-:W-:Y:S01]  /*3b00*/  STL.64 [R1+0x2688], R2 ;  /* 0x0026880201007387 */ /* 0x000fe20000100a00 */
[----:B-1----:R-:W-:-:S02]  /*3b10*/  SEL R14, R8, R33, !P2 ;  /* 0x00000021080e7207 */ /* 0x002fc40005000000 */
[C---:B------:R-:W-:Y:S01]  /*3b20*/  SEL R16, R8.reuse, R21, !P2 ;  /* 0x0000001508107207 */ /* 0x040fe20005000000 */
[----:B------:R-:W-:Y:S01]  /*3b30*/  STL.64 [R1+0x26a8], R2 ;  /* 0x0026a80201007387 */ /* 0x000fe20000100a00 */
[C---:B------:R-:W-:Y:S02]  /*3b40*/  SEL R18, R8.reuse, R17, !P2 ;  /* 0x0000001108127207 */ /* 0x040fe40005000000 */
[----:B------:R-:W-:Y:S01]  /*3b50*/  SEL R22, R8, R35, !P2 ;  /* 0x0000002308167207 */ /* 0x000fe20005000000 */
[-C--:B------:R-:W-:Y:S01]  /*3b60*/  IMAD R8, R14, R19.reuse, RZ ;  /* 0x000000130e087224 */ /* 0x080fe200078e02ff */
[----:B------:R-:W-:Y:S01]  /*3b70*/  STL.64 [R1+0x26c8], R2 ;  /* 0x0026c80201007387 */ /* 0x000fe20000100a00 */
[-C--:B------:R-:W-:Y:S01]  /*3b80*/  IMAD R14, R16, R19.reuse, RZ ;  /* 0x00000013100e7224 */ /* 0x080fe200078e02ff */
[----:B0-----:R-:W-:Y:S01]  /*3b90*/  BAR.SYNC.DEFER_BLOCKING 0x0 ;  /* 0x0000000000007b1d */ /* 0x001fe20000010000 */
[-C--:B------:R-:W-:Y:S01]  /*3ba0*/  IMAD R16, R18, R19.reuse, RZ ;  /* 0x0000001312107224 */ /* 0x080fe200078e02ff */
[-C--:B---3--:R-:W-:Y:S01]  /*3bb0*/  LEA R88, P6, R8, R82.reuse, 0x1 ;  /* 0x0000005208587211 */ /* 0x088fe200078c08ff */
[----:B----4-:R-:W-:Y:S01]  /*3bc0*/  VIADD R18, R92, 0xffffffff ;  /* 0xffffffff5c127836 */ /* 0x010fe20000000000 */
[-C--:B------:R-:W-:Y:S01]  /*3bd0*/  LEA R86, P5, R14, R82.reuse, 0x1 ;  /* 0x000000520e567211 */ /* 0x080fe200078a08ff */
[----:B------:R-:W-:Y:S01]  /*3be0*/  IMAD R17, R22, R19, RZ ;  /* 0x0000001316117224 */ /* 0x000fe200078e02ff */
[----:B------:R-:W-:Y:S01]  /*3bf0*/  LEA.HI.X.SX32 R89, R8, R83, 0x1, P6 ;  /* 0x0000005308597211 */ /* 0x000fe200030f0eff */
[----:B------:R-:W-:Y:S01]  /*3c00*/  VIADD R8, R92, 0xfffffff7 ;  /* 0xfffffff75c087836 */ /* 0x000fe20000000000 */
[----:B--2---:R-:W-:Y:S01]  /*3c10*/  LEA R84, P6, R16, R82, 0x1 ;  /* 0x0000005210547211 */ /* 0x004fe200078c08ff */
[----:B------:R0:W-:Y:S01]  /*3c20*/  STL [R1+0x1024], R76 ;  /* 0x0010244c01007387 */ /* 0x0001e20000100800 */
[----:B------:R-:W-:-:S02]  /*3c30*/  ISETP.GE.U32.AND P4, PT, R18, 0x7fffff80, PT ;  /* 0x7fffff801200780c */ /* 0x000fc40003f86070 */
[-C--:B------:R-:W-:Y:S02]  /*3c40*/  LEA.HI.X.SX32 R85, R16, R83.reuse, 0x1, P6 ;  /* 0x0000005310557211 */ /* 0x080fe400030f0eff */
[----:B------:R-:W-:Y:S02]  /*3c50*/  ISETP.NE.U32.AND P6, PT, R90, RZ, PT ;  /* 0x000000ff5a00720c */ /* 0x000fe40003fc5070 */
[-C--:B------:R-:W-:Y:S01]  /*3c60*/  LEA.HI.X.SX32 R87, R14, R83.reuse, 0x1, P5 ;  /* 0x000000530e577211 */ /* 0x080fe200028f0eff */
[----:B------:R-:W1:Y:S01]  /*3c70*/  LDC.64 R90, c[0x0][0x3a8] ;  /* 0x0000ea00ff5a7b82 */ /* 0x000e620000000a00 */
[C---:B------:R-:W-:Y:S01]  /*3c80*/  LEA R82, P5, R17.reuse, R82, 0x1 ;  /* 0x0000005211527211 */ /* 0x040fe200078a08ff */
[----:B0-----:R-:W-:Y:S01]  /*3c90*/  IMAD.MOV.U32 R76, RZ, RZ, R13 ;  /* 0x000000ffff4c7224 */ /* 0x001fe200078e000d */
[----:B------:R-:W-:Y:S01]  /*3ca0*/  PRMT R79, RZ, 0x7610, R79 ;  /* 0x00007610ff4f7816 */ /* 0x000fe2000000004f */
[----:B------:R-:W-:Y:S01]  /*3cb0*/  VIADD R13, R92, 0xffffffef ;  /* 0xffffffef5c0d7836 */ /* 0x000fe20000000000 */
[----:B------:R-:W-:Y:S01]  /*3cc0*/  LEA.HI.X.SX32 R83, R17, R83, 0x1, P5 ;  /* 0x0000005311537211 */ /* 0x000fe200028f0eff */
[----:B------:R-:W-:Y:S01]  /*3cd0*/  @!P0 IMAD.MOV R76, RZ, RZ, -R76 ;  /* 0x000000ffff4c8224 */ /* 0x000fe200078e0a4c */
[----:B------:R-:W-:Y:S01]  /*3ce0*/  ISETP.GE.U32.AND P5, PT, R8, 0x7fffff78, PT ;  /* 0x7fffff780800780c */ /* 0x000fe20003fa6070 */
[----:B------:R-:W-:Y:S01]  /*3cf0*/  IMAD.U32 R8, RZ, RZ, UR9 ;  /* 0x00000009ff087e24 */ /* 0x000fe2000f8e00ff */
[----:B------:R-:W-:Y:S01]  /*3d00*/  PRMT R70, RZ, 0x7610, R70 ;  /* 0x00007610ff467816 */ /* 0x000fe20000000046 */
[----:B------:R-:W-:Y:S01]  /*3d10*/  VOTEU.ALL UP0, P6 ;  /* 0x0000000000ff7886 */ /* 0x000fe20003000000 */
[----:B------:R0:W-:Y:S01]  /*3d20*/  STL [R1+0x1018], R76 ;  /* 0x0010184c01007387 */ /* 0x0001e20000100800 */
[----:B------:R-:W-:Y:S01]  /*3d30*/  VOTEU.ALL UP1, P6 ;  /* 0x0000000000ff7886 */ /* 0x000fe20003020000 */
[----:B------:R-:W-:-:S02]  /*3d40*/  PRMT R71, RZ, 0x7610, R71 ;  /* 0x00007610ff477816 */ /* 0x000fc40000000047 */
[----:B------:R-:W-:-:S04]  /*3d50*/  @!UP0 UIADD3 UR10, UPT, UPT, -UR8, 0x100000, URZ ;  /* 0x00100000080a8890 */ /* 0x000fc8000fffe1ff */
[----:B------:R-:W-:Y:S02]  /*3d60*/  @!UP0 USHF.L.U32 UR11, UR10, 0xb, URZ ;  /* 0x0000000b0a0b8899 */ /* 0x000fe400080006ff */
[----:B------:R-:W-:Y:S01]  /*3d70*/  @!UP0 USHF.L.U32 UR10, UR10, 0x1, URZ ;  /* 0x000000010a0a8899 */ /* 0x000fe200080006ff */
[----:B------:R-:W-:Y:S02]  /*3d80*/  PRMT R78, RZ, 0x7610, R78 ;  /* 0x00007610ff4e7816 */ /* 0x000fe4000000004e */
[----:B------:R-:W-:Y:S01]  /*3d90*/  ISETP.GE.U32.AND P0, PT, R13, 0x7fffff70, PT ;  /* 0x7fffff700d00780c */ /* 0x000fe20003f06070 */
[----:B0-----:R-:W-:Y:S01]  /*3da0*/  IMAD.U32 R76, RZ, RZ, UR76 ;  /* 0x0000004cff4c7e24 */ /* 0x001fe2000f8e00ff */
[----:B------:R-:W-:Y:S02]  /*3db0*/  PRMT R56, RZ, 0x7610, R56 ;  /* 0x00007610ff387816 */ /* 0x000fe40000000038 */
[----:B------:R-:W-:Y:S02]  /*3dc0*/  PRMT R57, RZ, 0x7610, R57 ;  /* 0x00007610ff397816 */ /* 0x000fe40000000039 */
[----:B------:R0:W-:Y:S01]  /*3dd0*/  STL [R1+0x14a4], R76 ;  /* 0x0014a44c01007387 */ /* 0x0001e20000100800 */
[----:B------:R-:W-:-:S02]  /*3de0*/  PRMT R52, RZ, 0x7610, R52 ;  /* 0x00007610ff347816 */ /* 0x000fc40000000034 */
[----:B------:R-:W-:Y:S02]  /*3df0*/  PRMT R53, RZ, 0x7610, R53 ;  /* 0x00007610ff357816 */ /* 0x000fe40000000035 */
[----:B------:R-:W-:Y:S02]  /*3e00*/  PRMT R68, RZ, 0x7610, R68 ;  /* 0x00007610ff447816 */ /* 0x000fe40000000044 */
[----:B------:R-:W-:Y:S02]  /*3e10*/  PRMT R69, RZ, 0x7610, R69 ;  /* 0x00007610ff457816 */ /* 0x000fe40000000045 */
[----:B------:R-:W-:Y:S01]  /*3e20*/  PRMT R48, RZ, 0x7610, R48 ;  /* 0x00007610ff307816 */ /* 0x000fe20000000030 */
[----:B0-----:R-:W-:Y:S01]  /*3e30*/  VIADD R76, R76, 0x48000 ;  /* 0x000480004c4c7836 */ /* 0x001fe20000000000 */
[----:B------:R-:W-:Y:S02]  /*3e40*/  PRMT R49, RZ, 0x7610, R49 ;  /* 0x00007610ff317816 */ /* 0x000fe40000000031 */
[----:B------:R-:W-:-:S02]  /*3e50*/  PRMT R54, RZ, 0x7610, R54 ;  /* 0x00007610ff367816 */ /* 0x000fc40000000036 */
[----:B------:R-:W-:Y:S01]  /*3e60*/  R2UR UR4, R76 ;  /* 0x000000004c0472ca */ /* 0x000fe200000e0000 */
[----:B------:R-:W-:Y:S01]  /*3e70*/  STL [R1+0xed0], R76 ;  /* 0x000ed04c01007387 */ /* 0x000fe20000100800 */
[----:B------:R-:W-:Y:S02]  /*3e80*/  PRMT R55, RZ, 0x7610, R55 ;  /* 0x00007610ff377816 */ /* 0x000fe40000000037 */
[----:B------:R-:W-:Y:S01]  /*3e90*/  PRMT R44, RZ, 0x7610, R44 ;  /* 0x00007610ff2c7816 */ /* 0x000fe2000000002c */
[----:B-1----:R-:W-:Y:S01]  /*3ea0*/  STL [R1+0x21f4], R91 ;  /* 0x0021f45b01007387 */ /* 0x002fe20000100800 */
[----:B------:R-:W-:Y:S02]  /*3eb0*/  PRMT R45, RZ, 0x7610, R45 ;  /* 0x00007610ff2d7816 */ /* 0x000fe4000000002d */
[----:B------:R-:W-:Y:S01]  /*3ec0*/  PRMT R50, RZ, 0x7610, R50 ;  /* 0x00007610ff327816 */ /* 0x000fe20000000032 */
[----:B------:R-:W-:Y:S01]  /*3ed0*/  STL [R1+0x2578], R91 ;  /* 0x0025785b01007387 */ /* 0x000fe20000100800 */
[----:B------:R-:W-:-:S02]  /*3ee0*/  PRMT R51, RZ, 0x7610, R51 ;  /* 0x00007610ff337816 */ /* 0x000fc40000000033 */
[----:B------:R-:W-:Y:S01]  /*3ef0*/  PRMT R40, RZ, 0x7610, R40 ;  /* 0x00007610ff287816 */ /* 0x000fe20000000028 */
[----:B------:R-:W0:Y:S02]  /*3f00*/  FENCE.VIEW.ASYNC.S ;  /* 0x00000000000073c6 */ /* 0x000e240000000000 */
[----:B0-----:R-:W0:Y:S02]  /*3f10*/  @!UP1 SYNCS.EXCH.64 URZ, [UR4], UR10 ;  /* 0x0000000a04ff95b2 */ /* 0x001e240008000100 */
[----:B0-----:R-:W-:Y:S01]  /*3f20*/  BAR.SYNC.DEFER_BLOCKING 0x0 ;  /* 0x0000000000007b1d */ /* 0x001fe20000010000 */
[----:B------:R-:W-:Y:S02]  /*3f30*/  PRMT R41, RZ, 0x7610, R41 ;  /* 0x00007610ff297816 */ /* 0x000fe40000000029 */
[----:B------:R-:W-:Y:S02]  /*3f40*/  PRMT R46, RZ, 0x7610, R46 ;  /* 0x00007610ff2e7816 */ /* 0x000fe4000000002e */
[----:B------:R-:W-:-:S02]  /*3f50*/  PRMT R47, RZ, 0x7610, R47 ;  /* 0x00007610ff2f7816 */ /* 0x000fc4000000002f */
[----:B------:R-:W-:Y:S01]  /*3f60*/  PRMT R38, RZ, 0x7610, R38 ;  /* 0x00007610ff267816 */ /* 0x000fe20000000026 */
[----:B------:R0:W-:Y:S01]  /*3f70*/  STL [R1+0x1f44], R8 ;  /* 0x001f440801007387 */ /* 0x0001e20000100800 */
[----:B------:R-:W-:Y:S02]  /*3f80*/  PRMT R39, RZ, 0x7610, R39 ;  /* 0x00007610ff277816 */ /* 0x000fe40000000027 */
[----:B------:R-:W-:Y:S02]  /*3f90*/  PRMT R42, RZ, 0x7610, R42 ;  /* 0x00007610ff2a7816 */ /* 0x000fe4000000002a */
[----:B------:R-:W-:Y:S02]  /*3fa0*/  PRMT R43, RZ, 0x7610, R43 ;  /* 0x00007610ff2b7816 */ /* 0x000fe4000000002b */
[----:B------:R-:W-:Y:S02]  /*3fb0*/  PRMT R36, RZ, 0x7610, R36 ;  /* 0x00007610ff247816 */ /* 0x000fe40000000024 */
[----:B------:R-:W-:Y:S01]  /*3fc0*/  PRMT R37, RZ, 0x7610, R37 ;  /* 0x00007610ff257816 */ /* 0x000fe20000000025 */
[----:B0-----:R-:W-:Y:S01]  /*3fd0*/  VIADD R8, R92, 0xffffffe7 ;  /* 0xffffffe75c087836 */ /* 0x001fe20000000000 */
[----:B------:R-:W-:-:S02]  /*3fe0*/  PRMT R30, RZ, 0x7610, R30 ;  /* 0x00007610ff1e7816 */ /* 0x000fc4000000001e */
[----:B------:R-:W-:Y:S02]  /*3ff0*/  PRMT R31, RZ, 0x7610, R31 ;  /* 0x00007610ff1f7816 */ /* 0x000fe4000000001f */
[----:B------:R-:W-:Y:S01]  /*4000*/  PRMT R28, RZ, 0x7610, R28 ;  /* 0x00007610ff1c7816 */ /* 0x000fe2000000001c */
[----:B------:R-:W2:Y:S01]  /*4010*/  @!P4 LDG.E.U16 R72, desc[UR6][R82.64] ;  /* 0x000000065248c981 */ /* 0x000ea2000c1e1500 */
[----:B------:R-:W-:Y:S02]  /*4020*/  PRMT R29, RZ, 0x7610, R29 ;  /* 0x00007610ff1d7816 */ /* 0x000fe4000000001d */
[----:B------:R-:W-:Y:S01]  /*4030*/  PRMT R67, RZ, 0x7610, R67 ;  /* 0x00007610ff437816 */ /* 0x000fe20000000043 */
[----:B------:R-:W3:Y:S01]  /*4040*/  @!P4 LDG.E.U16 R73, desc[UR6][R84.64] ;  /* 0x000000065449c981 */ /* 0x000ee2000c1e1500 */
[----:B------:R-:W-:Y:S02]  /*4050*/  PRMT R66, RZ, 0x7610, R66 ;  /* 0x00007610ff427816 */ /* 0x000fe40000000042 */
[----:B------:R-:W-:Y:S01]  /*4060*/  PRMT R26, RZ, 0x7610, R26 ;  /* 0x00007610ff1a7816 */ /* 0x000fe2000000001a */
[----:B------:R-:W4:Y:S01]  /*4070*/  @!P4 LDG.E.U16 R74, desc[UR6][R86.64] ;  /* 0x00000006564ac981 */ /* 0x000f22000c1e1500 */
[----:B------:R-:W-:-:S02]  /*4080*/  PRMT R27, RZ, 0x7610, R27 ;  /* 0x00007610ff1b7816 */ /* 0x000fc4000000001b */
[----:B------:R-:W-:Y:S01]  /*4090*/  PRMT R63, RZ, 0x7610, R63 ;  /* 0x00007610ff3f7816 */ /* 0x000fe2000000003f */
[----:B------:R-:W4:Y:S01]  /*40a0*/  @!P4 LDG.E.U16 R75, desc[UR6][R88.64] ;  /* 0x00000006584bc981 */ /* 0x000f22000c1e1500 */
[----:B------:R-:W-:Y:S01]  /*40b0*/  ISETP.GE.U32.AND P4, PT, R8, 0x7fffff68, PT ;  /* 0x7fffff680800780c */ /* 0x000fe20003f86070 */
[----:B------:R-:W-:Y:S01]  /*40c0*/  IMAD.SHL.U32 R8, R90, 0x8, RZ ;  /* 0x000000085a087824 */ /* 0x000fe200078e00ff */
[----:B------:R-:W-:Y:S02]  /*40d0*/  PRMT R62, RZ, 0x7610, R62 ;  /* 0x00007610ff3e7816 */ /* 0x000fe4000000003e */
[----:B------:R-:W-:Y:S01]  /*40e0*/  PRMT R58, RZ, 0x7610, R58 ;  /* 0x00007610ff3a7816 */ /* 0x000fe2000000003a */
[C---:B------:R-:W-:Y:S01]  /*40f0*/  IMAD.WIDE R80, R8.reuse, 0x2, R86 ;  /* 0x0000000208507825 */ /* 0x040fe200078e0256 */
[----:B------:R-:W-:Y:S02]  /*4100*/  PRMT R59, RZ, 0x7610, R59 ;  /* 0x00007610ff3b7816 */ /* 0x000fe4000000003b */
[----:B------:R-:W-:Y:S01]  /*4110*/  PRMT R6, RZ, 0x7610, R6 ;  /* 0x00007610ff067816 */ /* 0x000fe20000000006 */
[----:B------:R-:W-:Y:S01]  /*4120*/  IMAD.WIDE R76, R8, 0x2, R84 ;  /* 0x00000002084c7825 */ /* 0x000fe200078e0254 */
[----:B------:R-:W4:Y:S01]  /*4130*/  @!P5 LDG.E.U16 R78, desc[UR6][R80.64] ;  /* 0x00000006504ed981 */ /* 0x000f22000c1e1500 */
[----:B------:R-:W-:-:S02]  /*4140*/  PRMT R7, RZ, 0x7610, R7 ;  /* 0x00007610ff077816 */ /* 0x000fc40000000007 */
[----:B------:R-:W-:Y:S01]  /*4150*/  PRMT R64, RZ, 0x7610, R64 ;  /* 0x00007610ff407816 */ /* 0x000fe20000000040 */
[----:B------:R0:W4:Y:S01]  /*4160*/  @!P5 LDG.E.U16 R71, desc[UR6][R76.64] ;  /* 0x000000064c47d981 */ /* 0x000122000c1e1500 */
[----:B------:R-:W-:Y:S02]  /*4170*/  PRMT R65, RZ, 0x7610, R65 ;  /* 0x00007610ff417816 */ /* 0x000fe40000000041 */
[----:B------:R-:W-:Y:S02]  /*4180*/  PRMT R4, RZ, 0x7610, R4 ;  /* 0x00007610ff047816 */ /* 0x000fe40000000004 */
[----:B------:R-:W-:Y:S02]  /*4190*/  PRMT R5, RZ, 0x7610, R5 ;  /* 0x00007610ff057816 */ /* 0x000fe40000000005 */
[----:B------:R-:W-:Y:S02]  /*41a0*/  PRMT R10, RZ, 0x7610, R10 ;  /* 0x00007610ff0a7816 */ /* 0x000fe4000000000a */
[----:B------:R-:W-:-:S02]  /*41b0*/  PRMT R11, RZ, 0x7610, R11 ;  /* 0x00007610ff0b7816 */ /* 0x000fc4000000000b */
[----:B------:R-:W-:Y:S02]  /*41c0*/  PRMT R34, RZ, 0x7610, R34 ;  /* 0x00007610ff227816 */ /* 0x000fe40000000022 */
[----:B------:R-:W-:Y:S02]  /*41d0*/  PRMT R33, RZ, 0x7610, R33 ;  /* 0x00007610ff217816 */ /* 0x000fe40000000021 */
[----:B------:R-:W-:Y:S02]  /*41e0*/  PRMT R32, RZ, 0x7610, R32 ;  /* 0x00007610ff207816 */ /* 0x000fe40000000020 */
[----:B------:R-:W-:Y:S02]  /*41f0*/  PRMT R25, RZ, 0x7610, R25 ;  /* 0x00007610ff197816 */ /* 0x000fe40000000019 */
[----:B------:R-:W-:Y:S02]  /*4200*/  PRMT R24, RZ, 0x7610, R24 ;  /* 0x00007610ff187816 */ /* 0x000fe40000000018 */
[----:B------:R-:W-:Y:S01]  /*4210*/  ISETP.GE.AND P2, PT, R20, RZ, PT ;  /* 0x000000ff1400720c */ /* 0x000fe20003f46270 */
[----:B--2---:R-:W-:Y:S04]  /*4220*/  STL [R1+0x3d4], R72 ;  /* 0x0003d44801007387 */ /* 0x004fe80000100800 */
[----:B---3--:R1:W-:Y:S04]  /*4230*/  STL [R1+0x3d8], R73 ;  /* 0x0003d84901007387 */ /* 0x0083e80000100800 */
[----:B----4-:R-:W-:Y:S04]  /*4240*/  STL [R1+0x3dc], R74 ;  /* 0x0003dc4a01007387 */ /* 0x010fe80000100800 */
[----:B------:R2:W-:Y:S01]  /*4250*/  STL [R1+0x3e0], R75 ;  /* 0x0003e04b01007387 */ /* 0x0005e20000100800 */
[----:B-1----:R-:W-:-:S04]  /*4260*/  IMAD.WIDE R72, R8, 0x2, R88 ;  /* 0x0000000208487825 */ /* 0x002fc800078e0258 */
[----:B--2---:R-:W-:Y:S01]  /*4270*/  IMAD.WIDE R74, R8, 0x2, R82 ;  /* 0x00000002084a7825 */ /* 0x004fe200078e0252 */
[----:B------:R1:W-:Y:S04]  /*4280*/  STL.64 [R1+0xdc0], R72 ;  /* 0x000dc04801007387 */ /* 0x0003e80000100a00 */
[----:B------:R2:W-:Y:S04]  /*4290*/  STL.64 [R1+0xdb8], R80 ;  /* 0x000db85001007387 */ /* 0x0005e80000100a00 */
[----:B------:R-:W3:Y:S04]  /*42a0*/  @!P5 LDG.E.U16 R79, desc[UR6][R72.64] ;  /* 0x00000006484fd981 */ /* 0x000ee8000c1e1500 */
[----:B------:R4:W3:Y:S04]  /*42b0*/  @!P5 LDG.E.U16 R70, desc[UR6][R74.64] ;  /* 0x000000064a46d981 */ /* 0x0008e8000c1e1500 */
[----:B-1----:R-:W3:Y:S04]  /*42c0*/  LDL.LU.64 R72, [R1+0x27c0] ;  /* 0x0027c00001487983 */ /* 0x002ee80000300a00 */
[----:B------:R0:W-:Y:S04]  /*42d0*/  STL.64 [R1+0xdb0], R76 ;  /* 0x000db04c01007387 */ /* 0x0001e80000100a00 */
[----:B--2---:R-:W2:Y:S01]  /*42e0*/  LDL.LU.64 R80, [R1+0x27b8] ;  /* 0x0027b80001507983 */ /* 0x004ea20000300a00 */
[----:B------:R-:W-:-:S03]  /*42f0*/  VIADD R8, R92, 0xffffffdf ;  /* 0xffffffdf5c087836 */ /* 0x000fc60000000000 */
[----:B------:R4:W-:Y:S02]  /*4300*/  STL.64 [R1+0xda8], R74 ;  /* 0x000da84a01007387 */ /* 0x0009e40000100a00 */
[----:B------:R-:W-:Y:S01]  /*4310*/  ISETP.GE.U32.AND P5, PT, R8, 0x7fffff60, PT ;  /* 0x7fffff600800780c */ /* 0x000fe20003fa6070 */
[----:B------:R-:W-:-:S04]  /*4320*/  IMAD.SHL.U32 R8, R90, 0x10, RZ ;  /* 0x000000105a087824 */ /* 0x000fc800078e00ff */
[----:B0-----:R-:W-:-:S04]  /*4330*/  IMAD.WIDE R76, R8, 0x2, R84 ;  /* 0x00000002084c7825 */ /* 0x001fc800078e0254 */
[C---:B----4-:R-:W-:Y:S01]  /*4340*/  IMAD.WIDE R74, R8.reuse, 0x2, R82 ;  /* 0x00000002084a7825 */ /* 0x050fe200078e0252 */
[----:B---3--:R-:W-:Y:S04]  /*4350*/  STL [R1+0x364], R70 ;  /* 0x0003644601007387 */ /* 0x008fe80000100800 */
[----:B------:R0:W-:Y:S04]  /*4360*/  STL [R1+0x3c8], R71 ;  /* 0x0003c84701007387 */ /* 0x0001e80000100800 */
[----:B------:R-:W-:Y:S04]  /*4370*/  STL [R1+0x3cc], R78 ;  /* 0x0003cc4e01007387 */ /* 0x000fe80000100800 */
[----:B------:R1:W-:Y:S01]  /*4380*/  STL [R1+0x3d0], R79 ;  /* 0x0003d04f01007387 */ /* 0x0003e20000100800 */
[----:B--2---:R-:W-:Y:S01]  /*4390*/  PRMT R81, RZ, 0x7610, R81 ;  /* 0x00007610ff517816 */ /* 0x004fe20000000051 */
[----:B0-----:R-:W-:Y:S01]  /*43a0*/  IMAD.WIDE R70, R8, 0x2, R88 ;  /* 0x0000000208467825 */ /* 0x001fe200078e0258 */
[----:B------:R-:W-:-:S03]  /*43b0*/  PRMT R80, RZ, 0x7610, R80 ;  /* 0x00007610ff507816 */ /* 0x000fc60000000050 */
[----:B-1----:R-:W-:Y:S01]  /*43c0*/  IMAD.WIDE R78, R8, 0x2, R86 ;  /* 0x00000002084e7825 */ /* 0x002fe200078e0256 */
[----:B------:R0:W-:Y:S01]  /*43d0*/  STL.64 [R1+0xcc0], R70 ;  /* 0x000cc04601007387 */ /* 0x0001e20000100a00 */
[----:B------:R-:W-:Y:S02]  /*43e0*/  PRMT R72, RZ, 0x7610, R72 ;  /* 0x00007610ff487816 */ /* 0x000fe40000000048 */
[----:B------:R-:W-:Y:S01]  /*43f0*/  PRMT R73, RZ, 0x7610, R73 ;  /* 0x00007610ff497816 */ /* 0x000fe20000000049 */
[----:B------:R1:W-:Y:S04]  /*4400*/  STL.64 [R1+0xcb8], R78 ;  /* 0x000cb84e01007387 */ /* 0x0003e80000100a00 */
[----:B------:R-:W2:Y:S04]  /*4410*/  @!P0 LDG.E.U16 R81, desc[UR6][R70.64] ;  /* 0x0000000646518981 */ /* 0x000ea8000c1e1500 */
[----:B------:R-:W3:Y:S04]  /*4420*/  @!P0 LDG.E.U16 R80, desc[UR6][R78.64] ;  /* 0x000000064e508981 */ /* 0x000ee8000c1e1500 */
[----:B------:R-:W4:Y:S04]  /*4430*/  @!P0 LDG.E.U16 R72, desc[UR6][R74.64] ;  /* 0x000000064a488981 */ /* 0x000f28000c1e1500 */
[----:B0-----:R-:W4:Y:S04]  /*4440*/  LDL.LU.64 R70, [R1+0x27b0] ;  /* 0x0027b00001467983 */ /* 0x001f280000300a00 */
[----:B------:R0:W-:Y:S04]  /*4450*/  STL.64 [R1+0xcb0], R76 ;  /* 0x000cb04c01007387 */ /* 0x0001e80000100a00 */
[----:B-1----:R-:W4:Y:S04]  /*4460*/  LDL.LU.64 R78, [R1+0x27a8] ;  /* 0x0027a800014e7983 */ /* 0x002f280000300a00 */
[----:B------:R0:W4:Y:S01]  /*4470*/  @!P0 LDG.E.U16 R73, desc[UR6][R76.64] ;  /* 0x000000064c498981 */ /* 0x000122000c1e1500 */
[----:B------:R-:W-:-:S05]  /*4480*/  VIADD R8, R92, 0xffffffd7 ;  /* 0xffffffd75c087836 */ /* 0x000fca0000000000 */
[----:B------:R-:W-:Y:S01]  /*4490*/  ISETP.GE.U32.AND P0, PT, R8, 0x7fffff58, PT ;  /* 0x7fffff580800780c */ /* 0x000fe20003f06070 */
[----:B------:R-:W-:Y:S01]  /*44a0*/  IMAD R8, R90, 0x18, RZ ;  /* 0x000000185a087824 */ /* 0x000fe200078e02ff */
[----:B------:R1:W-:Y:S03]  /*44b0*/  STL.64 [R1+0xca8], R74 ;  /* 0x000ca84a01007387 */ /* 0x0003e60000100a00 */
[----:B0-----:R-:W-:-:S04]  /*44c0*/  IMAD.WIDE R76, R8, 0x2, R88 ;  /* 0x00000002084c7825 */ /* 0x001fc800078e0258 */
[C---:B-1----:R-:W-:Y:S01]  /*44d0*/  IMAD.WIDE R74, R8.reuse, 0x2, R84 ;  /* 0x00000002084a7825 */ /* 0x042fe200078e0254 */
[----:B---3--:R-:W-:Y:S04]  /*44e0*/  STL [R1+0x35c], R80 ;  /* 0x00035c5001007387 */ /* 0x008fe80000100800 */
[----:B--2---:R0:W-:Y:S04]  /*44f0*/  STL [R1+0x360], R81 ;  /* 0x0003605101007387 */ /* 0x0041e80000100800 */
[----:B----4-:R-:W-:Y:S01]  /*4500*/  STL [R1+0x354], R72 ;  /* 0x0003544801007387 */ /* 0x010fe20000100800 */
[----:B------:R-:W-:Y:S01]  /*4510*/  PRMT R70, RZ, 0x7610, R70 ;  /* 0x00007610ff467816 */ /* 0x000fe20000000046 */
[----:B0-----:R-:W-:Y:S01]  /*4520*/  IMAD.WIDE R80, R8, 0x2, R86 ;  /* 0x0000000208507825 */ /* 0x001fe200078e0256 */
[----:B------:R-:W-:-:S02]  /*4530*/  PRMT R79, RZ, 0x7610, R79 ;  /* 0x00007610ff4f7816 */ /* 0x000fc4000000004f */
[----:B------:R-:W-:Y:S01]  /*4540*/  PRMT R78, RZ, 0x7610, R78 ;  /* 0x00007610ff4e7816 */ /* 0x000fe2000000004e */
[----:B------:R0:W-:Y:S01]  /*4550*/  STL [R1+0x358], R73 ;  /* 0x0003584901007387 */ /* 0x0001e20000100800 */
[----:B------:R-:W-:-:S03]  /*4560*/  PRMT R71, RZ, 0x7610, R71 ;  /* 0x00007610ff477816 */ /* 0x000fc60000000047 */
[----:B------:R1:W-:Y:S04]  /*4570*/  STL.64 [R1+0xbc0], R76 ;  /* 0x000bc04c01007387 */ /* 0x0003e80000100a00 */
[----:B------:R2:W-:Y:S01]  /*4580*/  STL.64 [R1+0xbb8], R80 ;  /* 0x000bb85001007387 */ /* 0x0005e20000100a00 */
[----:B0-----:R-:W-:-:S03]  /*4590*/  IMAD.WIDE R72, R8, 0x2, R82 ;  /* 0x0000000208487825 */ /* 0x001fc600078e0252 */
[----:B------:R-:W3:Y:S04]  /*45a0*/  @!P4 LDG.E.U16 R79, desc[UR6][R76.64] ;  /* 0x000000064c4fc981 */ /* 0x000ee8000c1e1500 */
[----:B------:R-:W4:Y:S04]  /*45b0*/  @!P4 LDG.E.U16 R78, desc[UR6][R80.64] ;  /* 0x00000006504ec981 */ /* 0x000f28000c1e1500 */
[----:B------:R-:W3:Y:S04]  /*45c0*/  @!P4 LDG.E.U16 R70, desc[UR6][R72.64] ;  /* 0x000000064846c981 */ /* 0x000ee8000c1e1500 */
[----:B-1----:R-:W3:Y:S04]  /*45d0*/  LDL.LU.64 R76, [R1+0x27a0] ;  /* 0x0027a000014c7983 */ /* 0x002ee80000300a00 */
[----:B------:R0:W-:Y:S04]  /*45e0*/  STL.64 [R1+0xbb0], R74 ;  /* 0x000bb04a01007387 */ /* 0x0001e80000100a00 */
[----:B--2---:R-:W2:Y:S04]  /*45f0*/  LDL.LU.64 R80, [R1+0x2798] ;  /* 0x0027980001507983 */ /* 0x004ea80000300a00 */
[----:B------:R0:W2:Y:S01]  /*4600*/  @!P4 LDG.E.U16 R71, desc[UR6][R74.64] ;  /* 0x000000064a47c981 */ /* 0x0000a2000c1e1500 */
[----:B------:R-:W-:-:S03]  /*4610*/  VIADD R8, R92, 0xffffffcf ;  /* 0xffffffcf5c087836 */ /* 0x000fc60000000000 */
[----:B------:R1:W-:Y:S02]  /*4620*/  STL.64 [R1+0xba8], R72 ;  /* 0x000ba84801007387 */ /* 0x0003e40000100a00 */
[----:B------:R-:W-:Y:S01]  /*4630*/  ISETP.GE.U32.AND P4, PT, R8, 0x7fffff50, PT ;  /* 0x7fffff500800780c */ /* 0x000fe20003f86070 */
[----:B------:R-:W-:-:S04]  /*4640*/  IMAD.SHL.U32 R8, R90, 0x20, RZ ;  /* 0x000000205a087824 */ /* 0x000fc800078e00ff */
[----:B0-----:R-:W-:-:S04]  /*4650*/  IMAD.WIDE R74, R8, 0x2, R88 ;  /* 0x00000002084a7825 */ /* 0x001fc800078e0258 */
[----:B-1----:R-:W-:-:S05]  /*4660*/  IMAD.WIDE R72, R8, 0x2, R84 ;  /* 0x0000000208487825 */ /* 0x002fca00078e0254 */
[----:B------:R0:W2:Y:S04]  /*4670*/  @!P5 LDG.E.U16 R57, desc[UR6][R72.64] ;  /* 0x000000064839d981 */ /* 0x0000a8000c1e1500 */
[----:B----4-:R-:W-:Y:S04]  /*4680*/  STL [R1+0x34c], R78 ;  /* 0x00034c4e01007387 */ /* 0x010fe80000100800 */
[----:B---3--:R1:W-:Y:S04]  /*4690*/  STL [R1+0x350], R79 ;  /* 0x0003504f01007387 */ /* 0x0083e80000100800 */
[----:B------:R-:W-:Y:S01]  /*46a0*/  STL [R1+0x344], R70 ;  /* 0x0003444601007387 */ /* 0x000fe20000100800 */
[----:B-1----:R-:W-:Y:S01]  /*46b0*/  IMAD.WIDE R78, R8, 0x2, R86 ;  /* 0x00000002084e7825 */ /* 0x002fe200078e0256 */
[----:B--2---:R-:W-:-:S02]  /*46c0*/  PRMT R80, RZ, 0x7610, R80 ;  /* 0x00007610ff507816 */ /* 0x004fc40000000050 */
[----:B------:R-:W-:Y:S01]  /*46d0*/  PRMT R81, RZ, 0x7610, R81 ;  /* 0x00007610ff517816 */ /* 0x000fe20000000051 */
[----:B------:R1:W-:Y:S04]  /*46e0*/  STL [R1+0x348], R71 ;  /* 0x0003484701007387 */ /* 0x0003e80000100800 */
[----:B------:R-:W2:Y:S04]  /*46f0*/  @!P5 LDG.E.U16 R80, desc[UR6][R78.64] ;  /* 0x000000064e50d981 */ /* 0x000ea8000c1e1500 */
[----:B------:R-:W3:Y:S01]  /*4700*/  @!P5 LDG.E.U16 R81, desc[UR6][R74.64] ;  /* 0x000000064a51d981 */ /* 0x000ee2000c1e1500 */
[----:B-1----:R-:W-:-:S05]  /*4710*/  IMAD.WIDE R70, R8, 0x2, R82 ;  /* 0x0000000208467825 */ /* 0x002fca00078e0252 */
[----:B------:R1:W4:Y:S01]  /*4720*/  @!P5 LDG.E.U16 R56, desc[UR6][R70.64] ;  /* 0x000000064638d981 */ /* 0x000322000c1e1500 */
[----:B------:R-:W-:-:S03]  /*4730*/  VIADD R8, R92, 0xffffffc7 ;  /* 0xffffffc75c087836 */ /* 0x000fc60000000000 */
[----:B------:R0:W-:Y:S02]  /*4740*/  STL.64 [R1+0xac0], R74 ;  /* 0x000ac04a01007387 */ /* 0x0001e40000100a00 */
[----:B------:R-:W-:Y:S02]  /*4750*/  ISETP.GE.U32.AND P5, PT, R8, 0x7fffff48, PT ;  /* 0x7fffff480800780c */ /* 0x000fe40003fa6070 */
[----:B------:R1:W-:Y:S01]  /*4760*/  STL.64 [R1+0xab8], R78 ;  /* 0x000ab84e01007387 */ /* 0x0003e20000100a00 */
[----:B------:R-:W-:Y:S01]  /*4770*/  IMAD R8, R90, 0x28, RZ ;  /* 0x000000285a087824 */ /* 0x000fe200078e02ff */
[----:B------:R-:W-:Y:S02]  /*4780*/  PRMT R76, RZ, 0x7610, R76 ;  /* 0x00007610ff4c7816 */ /* 0x000fe4000000004c */
[----:B0-----:R-:W4:Y:S04]  /*4790*/  LDL.LU.64 R74, [R1+0x2790] ;  /* 0x00279000014a7983 */ /* 0x001f280000300a00 */
[----:B------:R0:W-:Y:S04]  /*47a0*/  STL.64 [R1+0xab0], R72 ;  /* 0x000ab04801007387 */ /* 0x0001e80000100a00 */
[----:B-1----:R-:W4:Y:S01]  /*47b0*/  LDL.LU.64 R78, [R1+0x2788] ;  /* 0x00278800014e7983 */ /* 0x002f220000300a00 */
[----:B------:R-:W-:-:S03]  /*47c0*/  PRMT R77, RZ, 0x7610, R77 ;  /* 0x00007610ff4d7816 */ /* 0x000fc6000000004d */
[----:B------:R1:W-:Y:S01]  /*47d0*/  STL.64 [R1+0xaa8], R70 ;  /* 0x000aa84601007387 */ /* 0x0003e20000100a00 */
[----:B0-----:R-:W-:-:S05]  /*47e0*/  IMAD.WIDE R72, R8, 0x2, R84 ;  /* 0x0000000208487825 */ /* 0x001fca00078e0254 */
[----:B------:R0:W4:Y:S01]  /*47f0*/  @!P0 LDG.E.U16 R53, desc[UR6][R72.64] ;  /* 0x0000000648358981 */ /* 0x000122000c1e1500 */
[----:B-1----:R-:W-:-:S05]  /*4800*/  IMAD.WIDE R70, R8, 0x2, R86 ;  /* 0x0000000208467825 */ /* 0x002fca00078e0256 */
[----:B------:R-:W4:Y:S04]  /*4810*/  @!P0 LDG.E.U16 R76, desc[UR6][R70.64] ;  /* 0x00000006464c8981 */ /* 0x000f28000c1e1500 */
[----:B--2---:R-:W-:Y:S04]  /*4820*/  STL [R1+0x33c], R80 ;  /* 0x00033c5001007387 */ /* 0x004fe80000100800 */
[----:B---3--:R1:W-:Y:S04]  /*4830*/  STL [R1+0x340], R81 ;  /* 0x0003405101007387 */ /* 0x0083e80000100800 */
[----:B----4-:R-:W-:Y:S01]  /*4840*/  STL [R1+0x334], R56 ;  /* 0x0003343801007387 */ /* 0x010fe20000100800 */
[----:B-1----:R-:W-:-:S03]  /*4850*/  IMAD.WIDE R80, R8, 0x2, R88 ;  /* 0x0000000208507825 */ /* 0x002fc600078e0258 */
[----:B------:R1:W-:Y:S04]  /*4860*/  STL [R1+0x338], R57 ;  /* 0x0003383901007387 */ /* 0x0003e80000100800 */
[----:B------:R-:W2:Y:S01]  /*4870*/  @!P0 LDG.E.U16 R77, desc[UR6][R80.64] ;  /* 0x00000006504d8981 */ /* 0x000ea2000c1e1500 */
[----:B-1----:R-:W-:-:S05]  /*4880*/  IMAD.WIDE R56, R8, 0x2, R82 ;  /* 0x0000000208387825 */ /* 0x002fca00078e0252 */
[----:B------:R1:W3:Y:S01]  /*4890*/  @!P0 LDG.E.U16 R52, desc[UR6][R56.64] ;  /* 0x0000000638348981 */ /* 0x0002e2000c1e1500 */
[----:B------:R-:W-:-:S03]  /*48a0*/  VIADD R8, R92, 0xffffffbf ;  /* 0xffffffbf5c087836 */ /* 0x000fc60000000000 */
[----:B------:R4:W-:Y:S02]  /*48b0*/  STL.64 [R1+0x9c0], R80 ;  /* 0x0009c05001007387 */ /* 0x0009e40000100a00 */
[----:B------:R-:W-:Y:S02]  /*48c0*/  ISETP.GE.U32.AND P0, PT, R8, 0x7fffff40, PT ;  /* 0x7fffff400800780c */ /* 0x000fe40003f06070 */
[----:B------:R0:W-:Y:S01]  /*48d0*/  STL.64 [R1+0x9b8], R70 ;  /* 0x0009b84601007387 */ /* 0x0001e20000100a00 */
[----:B------:R-:W-:-:S03]  /*48e0*/  IMAD R8, R90, 0x30, RZ ;  /* 0x000000305a087824 */ /* 0x000fc600078e02ff */
[----:B----4-:R-:W4:Y:S04]  /*48f0*/  LDL.LU.64 R80, [R1+0x2780] ;  /* 0x0027800001507983 */ /* 0x010f280000300a00 */
[----:B------:R1:W-:Y:S04]  /*4900*/  STL.64 [R1+0x9b0], R72 ;  /* 0x0009b04801007387 */ /* 0x0003e80000100a00 */
[----:B0-----:R-:W4:Y:S04]  /*4910*/  LDL.LU.64 R70, [R1+0x2778] ;  /* 0x0027780001467983 */ /* 0x001f280000300a00 */
[----:B------:R0:W-:Y:S04]  /*4920*/  STL.64 [R1+0x9a8], R56 ;  /* 0x0009a83801007387 */ /* 0x0001e80000100a00 */
[----:B------:R-:W-:Y:S01]  /*4930*/  STL [R1+0x32c], R76 ;  /* 0x00032c4c01007387 */ /* 0x000fe20000100800 */
[----:B-1----:R-:W-:-:S05]  /*4940*/  IMAD.WIDE R72, R8, 0x2, R86 ;  /* 0x0000000208487825 */ /* 0x002fca00078e0256 */
[----:B------:R-:W4:Y:S01]  /*4950*/  @!P4 LDG.E.U16 R68, desc[UR6][R72.64] ;  /* 0x000000064844c981 */ /* 0x000f22000c1e1500 */
[----:B0-----:R-:W-:-:S05]  /*4960*/  IMAD.WIDE R56, R8, 0x2, R84 ;  /* 0x0000000208387825 */ /* 0x001fca00078e0254 */
[----:B------:R0:W4:Y:S04]  /*4970*/  @!P4 LDG.E.U16 R49, desc[UR6][R56.64] ;  /* 0x000000063831c981 */ /* 0x000128000c1e1500 */
[----:B--2---:R1:W-:Y:S02]  /*4980*/  STL [R1+0x330], R77 ;  /* 0x0003304d01007387 */ /* 0x0043e40000100800 */
[C---:B-1----:R-:W-:Y:S02]  /*4990*/  IMAD.WIDE R76, R8.reuse, 0x2, R88 ;  /* 0x00000002084c7825 */ /* 0x042fe400078e0258 */
[----:B---3--:R-:W-:Y:S04]  /*49a0*/  STL [R1+0x324], R52 ;  /* 0x0003243401007387 */ /* 0x008fe80000100800 */
        /* <DEDUP_REMOVED lines=9> */
[----:B0-----:R-:W3:Y:S04]  /*4a40*/  LDL.LU.64 R76, [R1+0x2770] ;  /* 0x00277000014c7983 */ /* 0x001ee80000300a00 */
[----:B------:R0:W-:Y:S04]  /*4a50*/  STL.64 [R1+0x8b0], R56 ;  /* 0x0008b03801007387 */ /* 0x0001e80000100a00 */
[----:B-1----:R-:W3:Y:S04]  /*4a60*/  LDL.LU.64 R72, [R1+0x2768] ;  /* 0x0027680001487983 */ /* 0x002ee80000300a00 */
[----:B------:R1:W-:Y:S04]  /*4a70*/  STL.64 [R1+0x8a8], R52 ;  /* 0x0008a83401007387 */ /* 0x0003e80000100a00 */
[----:B----4-:R-:W-:Y:S01]  /*4a80*/  STL [R1+0x31c], R68 ;  /* 0x00031c4401007387 */ /* 0x010fe20000100800 */
[----:B0-----:R-:W-:-:S05]  /*4a90*/  IMAD.WIDE R56, R8, 0x2, R86 ;  /* 0x0000000208387825 */ /* 0x001fca00078e0256 */
[----:B------:R-:W4:Y:S01]  /*4aa0*/  @!P5 LDG.E.U16 R54, desc[UR6][R56.64] ;  /* 0x000000063836d981 */ /* 0x000f22000c1e1500 */
[----:B-1----:R-:W-:-:S05]  /*4ab0*/  IMAD.WIDE R52, R8, 0x2, R84 ;  /* 0x0000000208347825 */ /* 0x002fca00078e0254 */
        /* <DEDUP_REMOVED lines=12> */
[----:B------:R-:W-:-:S03]  /*4b80*/  IMAD.SHL.U32 R8, R90, 0x40, RZ ;  /* 0x000000405a087824 */ /* 0x000fc600078e00ff */
        /* <DEDUP_REMOVED lines=62> */
[----:B------:R-:W-:Y:S01]  /*4f70*/  IMAD R8, R90, 0x58, RZ ;  /* 0x000000585a087824 */ /* 0x000fe200078e02ff */
[----:B------:R-:W-:Y:S02]  /*4f80*/  PRMT R74, RZ, 0x7610, R74 ;  /* 0x00007610ff4a7816 */ /* 0x000fe4000000004a */
[----:B0-----:R-:W3:Y:S04]  /*4f90*/  LDL.LU.64 R46, [R1+0x2730] ;  /* 0x00273000012e7983 */ /* 0x001ee80000300a00 */
[----:B------:R0:W-:Y:S04]  /*4fa0*/  STL.64 [R1+0x4b0], R40 ;  /* 0x0004b02801007387 */ /* 0x0001e80000100a00 */
[----:B-1----:R-:W3:Y:S01]  /*4fb0*/  LDL.LU.64 R44, [R1+0x2728] ;  /* 0x00272800012c7983 */ /* 0x002ee20000300a00 */
[----:B------:R-:W-:-:S03]  /*4fc0*/  PRMT R75, RZ, 0x7610, R75 ;  /* 0x00007610ff4b7816 */ /* 0x000fc6000000004b */
[----:B------:R1:W-:Y:S04]  /*4fd0*/  STL.64 [R1+0x4a8], R38 ;  /* 0x0004a82601007387 */ /* 0x0003e80000100a00 */
[----:B----4-:R-:W-:Y:S01]  /*4fe0*/  STL [R1+0x2dc], R42 ;  /* 0x0002dc2a01007387 */ /* 0x010fe20000100800 */
[----:B0-----:R-:W-:-:S05]  /*4ff0*/  IMAD.WIDE R40, R8, 0x2, R86 ;  /* 0x0000000208287825 */ /* 0x001fca00078e0256 */
[----:B------:R-:W4:Y:S01]  /*5000*/  @!P0 LDG.E.U16 R74, desc[UR6][R40.64] ;  /* 0x00000006284a8981 */ /* 0x000f22000c1e1500 */
[----:B-1----:R-:W-:-:S05]  /*5010*/  IMAD.WIDE R38, R8, 0x2, R84 ;  /* 0x0000000208267825 */ /* 0x002fca00078e0254 */
[----:B------:R-:W4:Y:S04]  /*5020*/  @!P0 LDG.E.U16 R31, desc[UR6][R38.64] ;  /* 0x00000006261f8981 */ /* 0x000f28000c1e1500 */
[----:B--2---:R0:W-:Y:S02]  /*5030*/  STL [R1+0x2e0], R43 ;  /* 0x0002e02b01007387 */ /* 0x0041e40000100800 */
[C---:B0-----:R-:W-:Y:S02]  /*5040*/  IMAD.WIDE R42, R8.reuse, 0x2, R88 ;  /* 0x00000002082a7825 */ /* 0x041fe400078e0258 */
[----:B---3--:R-:W-:Y:S04]  /*5050*/  STL [R1+0x2d4], R36 ;  /* 0x0002d42401007387 */ /* 0x008fe80000100800 */
[----:B------:R0:W-:Y:S04]  /*5060*/  STL [R1+0x2d8], R37 ;  /* 0x0002d82501007387 */ /* 0x0001e80000100800 */
[----:B------:R-:W2:Y:S01]  /*5070*/  @!P0 LDG.E.U16 R75, desc[UR6][R42.64] ;  /* 0x000000062a4b8981 */ /* 0x000ea2000c1e1500 */
[----:B0-----:R-:W-:-:S05]  /*5080*/  IMAD.WIDE R36, R8, 0x2, R82 ;  /* 0x0000000208247825 */ /* 0x001fca00078e0252 */
[----:B------:R-:W3:Y:S01]  /*5090*/  @!P0 LDG.E.U16 R30, desc[UR6][R36.64] ;  /* 0x00000006241e8981 */ /* 0x000ee2000c1e1500 */
[----:B------:R-:W-:-:S03]  /*50a0*/  VIADD R8, R92, 0xffffff8f ;  /* 0xffffff8f5c087836 */ /* 0x000fc60000000000 */
[----:B------:R0:W-:Y:S04]  /*50b0*/  STL.64 [R1+0x3c0], R42 ;  /* 0x0003c02a01007387 */ /* 0x0001e80000100a00 */
[----:B------:R1:W-:Y:S01]  /*50c0*/  STL.64 [R1+0x3b8], R40 ;  /* 0x0003b82801007387 */ /* 0x0003e20000100a00 */
[----:B------:R-:W-:Y:S01]  /*50d0*/  ISETP.GE.U32.AND P0, PT, R8, 0x7fffff10, PT ;  /* 0x7fffff100800780c */ /* 0x000fe20003f06070 */
[----:B------:R-:W-:Y:S02]  /*50e0*/  IMAD R8, R90, 0x60, RZ ;  /* 0x000000605a087824 */ /* 0x000fe400078e02ff */
[----:B0-----:R-:W3:Y:S04]  /*50f0*/  LDL.LU.64 R42, [R1+0x2720] ;  /* 0x00272000012a7983 */ /* 0x001ee80000300a00 */
[----:B------:R-:W-:Y:S04]  /*5100*/  STL.64 [R1+0x3b0], R38 ;  /* 0x0003b02601007387 */ /* 0x000fe80000100a00 */
[----:B-1----:R-:W3:Y:S04]  /*5110*/  LDL.LU.64 R40, [R1+0x2718] ;  /* 0x0027180001287983 */ /* 0x002ee80000300a00 */
[----:B------:R-:W-:Y:S04]  /*5120*/  STL.64 [R1+0x3a8], R36 ;  /* 0x0003a82401007387 */ /* 0x000fe80000100a00 */
[----:B----4-:R-:W-:Y:S04]  /*5130*/  STL [R1+0x2cc], R74 ;  /* 0x0002cc4a01007387 */ /* 0x010fe80000100800 */
[----:B--2---:R0:W-:Y:S04]  /*5140*/  STL [R1+0x2d0], R75 ;  /* 0x0002d04b01007387 */ /* 0x0041e80000100800 */
[----:B---3--:R-:W-:Y:S01]  /*5150*/  STL [R1+0x264], R30 ;  /* 0x0002641e01007387 */ /* 0x008fe20000100800 */
[----:B0-----:R-:W-:-:S03]  /*5160*/  IMAD.WIDE R74, R8, 0x2, R84 ;  /* 0x00000002084a7825 */ /* 0x001fc600078e0254 */
[----:B------:R0:W-:Y:S04]  /*5170*/  STL [R1+0x2c8], R31 ;  /* 0x0002c81f01007387 */ /* 0x0001e80000100800 */
[----:B------:R-:W2:Y:S01]  /*5180*/  @!P4 LDG.E.U16 R29, desc[UR6][R74.64] ;  /* 0x000000064a1dc981 */ /* 0x000ea2000c1e1500 */
[----:B0-----:R-:W-:-:S05]  /*5190*/  IMAD.WIDE R30, R8, 0x2, R82 ;  /* 0x00000002081e7825 */ /* 0x001fca00078e0252 */
[----:B------:R0:W3:Y:S01]  /*51a0*/  @!P4 LDG.E.U16 R28, desc[UR6][R30.64] ;  /* 0x000000061e1cc981 */ /* 0x0000e2000c1e1500 */
[----:B------:R-:W-:Y:S01]  /*51b0*/  PRMT R79, RZ, 0x7610, R79 ;  /* 0x00007610ff4f7816 */ /* 0x000fe2000000004f */
[----:B------:R-:W-:Y:S01]  /*51c0*/  IMAD.WIDE R38, R8, 0x2, R88 ;  /* 0x0000000208267825 */ /* 0x000fe200078e0258 */
[----:B------:R-:W-:-:S03]  /*51d0*/  PRMT R78, RZ, 0x7610, R78 ;  /* 0x00007610ff4e7816 */ /* 0x000fc6000000004e */
[----:B------:R-:W-:Y:S01]  /*51e0*/  IMAD.WIDE R36, R8, 0x2, R86 ;  /* 0x0000000208247825 */ /* 0x000fe200078e0256 */
[----:B------:R1:W-:Y:S03]  /*51f0*/  STL.64 [R1+0x2c0], R38 ;  /* 0x0002c02601007387 */ /* 0x0003e60000100a00 */
[----:B------:R-:W-:Y:S01]  /*5200*/  VIADD R8, R92, 0xffffff87 ;  /* 0xffffff875c087836 */ /* 0x000fe20000000000 */
[----:B------:R4:W-:Y:S04]  /*5210*/  STL.64 [R1+0x2b8], R36 ;  /* 0x0002b82401007387 */ /* 0x0009e80000100a00 */
[----:B------:R-:W2:Y:S04]  /*5220*/  @!P4 LDG.E.U16 R79, desc[UR6][R38.64] ;  /* 0x00000006264fc981 */ /* 0x000ea8000c1e1500 */
[----:B------:R-:W2:Y:S01]  /*5230*/  @!P4 LDG.E.U16 R78, desc[UR6][R36.64] ;  /* 0x00000006244ec981 */ /* 0x000ea2000c1e1500 */
[----:B------:R-:W-:Y:S01]  /*5240*/  ISETP.GE.U32.AND P4, PT, R8, 0x7fffff08, PT ;  /* 0x7fffff080800780c */ /* 0x000fe20003f86070 */
[----:B------:R-:W-:-:S02]  /*5250*/  IMAD R8, R90, 0x68, RZ ;  /* 0x000000685a087824 */ /* 0x000fc400078e02ff */
[----:B-1----:R-:W2:Y:S04]  /*5260*/  LDL.LU.64 R38, [R1+0x2710] ;  /* 0x0027100001267983 */ /* 0x002ea80000300a00 */
[----:B------:R-:W-:Y:S01]  /*5270*/  STL.64 [R1+0x2b0], R74 ;  /* 0x0002b04a01007387 */ /* 0x000fe20000100a00 */
[----:B------:R-:W-:-:S03]  /*5280*/  PRMT R80, RZ, 0x7610, R80 ;  /* 0x00007610ff507816 */ /* 0x000fc60000000050 */
[----:B----4-:R-:W4:Y:S01]  /*5290*/  LDL.LU.64 R36, [R1+0x2708] ;  /* 0x0027080001247983 */ /* 0x010f220000300a00 */
[----:B------:R-:W-:-:S03]  /*52a0*/  PRMT R81, RZ, 0x7610, R81 ;  /* 0x00007610ff517816 */ /* 0x000fc60000000051 */
[----:B------:R0:W-:Y:S02]  /*52b0*/  STL.64 [R1+0x2a8], R30 ;  /* 0x0002a81e01007387 */ /* 0x0001e40000100a00 */
[----:B0-----:R-:W-:-:S05]  /*52c0*/  IMAD.WIDE R30, R8, 0x2, R88 ;  /* 0x00000002081e7825 */ /* 0x001fca00078e0258 */
[----:B------:R-:W4:Y:S04]  /*52d0*/  @!P5 LDG.E.U16 R81, desc[UR6][R30.64] ;  /* 0x000000061e51d981 */ /* 0x000f28000c1e1500 */
[----:B---3--:R-:W-:Y:S04]  /*52e0*/  STL [R1+0x254], R28 ;  /* 0x0002541c01007387 */ /* 0x008fe80000100800 */
[----:B--2---:R0:W-:Y:S02]  /*52f0*/  STL [R1+0x258], R29 ;  /* 0x0002581d01007387 */ /* 0x0041e40000100800 */
[----:B0-----:R-:W-:-:S05]  /*5300*/  IMAD.WIDE R28, R8, 0x2, R86 ;  /* 0x00000002081c7825 */ /* 0x001fca00078e0256 */
[----:B------:R-:W2:Y:S01]  /*5310*/  @!P5 LDG.E.U16 R80, desc[UR6][R28.64] ;  /* 0x000000061c50d981 */ /* 0x000ea2000c1e1500 */
[----:B------:R-:W-:Y:S01]  /*5320*/  PRMT R71, RZ, 0x7610, R71 ;  /* 0x00007610ff477816 */ /* 0x000fe20000000047 */
[C---:B------:R-:W-:Y:S01]  /*5330*/  IMAD.WIDE R74, R8.reuse, 0x2, R82 ;  /* 0x00000002084a7825 */ /* 0x040fe200078e0252 */
[----:B------:R-:W-:Y:S01]  /*5340*/  PRMT R70, RZ, 0x7610, R70 ;  /* 0x00007610ff467816 */ /* 0x000fe20000000046 */
[----:B------:R-:W-:Y:S04]  /*5350*/  STL [R1+0x25c], R78 ;  /* 0x00025c4e01007387 */ /* 0x000fe80000100800 */
[----:B------:R0:W-:Y:S04]  /*5360*/  STL [R1+0x260], R79 ;  /* 0x0002604f01007387 */ /* 0x0001e80000100800 */
[----:B------:R1:W-:Y:S04]  /*5370*/  STL.64 [R1+0x1c0], R30 ;  /* 0x0001c01e01007387 */ /* 0x0003e80000100a00 */
[----:B------:R-:W3:Y:S01]  /*5380*/  @!P5 LDG.E.U16 R70, desc[UR6][R74.64] ;  /* 0x000000064a46d981 */ /* 0x000ee2000c1e1500 */
[----:B0-----:R-:W-:-:S04]  /*5390*/  IMAD.WIDE R78, R8, 0x2, R84 ;  /* 0x00000002084e7825 */ /* 0x001fc800078e0254 */
[----:B------:R-:W-:Y:S01]  /*53a0*/  VIADD R8, R92, 0xfffffff6 ;  /* 0xfffffff65c087836 */ /* 0x000fe20000000000 */
[----:B------:R0:W-:Y:S04]  /*53b0*/  STL.64 [R1+0x1b8], R28 ;  /* 0x0001b81c01007387 */ /* 0x0001e80000100a00 */
[----:B------:R0:W3:Y:S01]  /*53c0*/  @!P5 LDG.E.U16 R71, desc[UR6][R78.64] ;  /* 0x000000064e47d981 */ /* 0x0000e2000c1e1500 */
[----:B------:R-:W-:Y:S01]  /*53d0*/  ISETP.GE.U32.AND P5, PT, R8, 0x7fffff77, PT ;  /* 0x7fffff770800780c */ /* 0x000fe20003fa6070 */
[----:B------:R-:W-:Y:S02]  /*53e0*/  IMAD R8, R90, 0x70, RZ ;  /* 0x000000705a087824 */ /* 0x000fe400078e02ff */
[----:B-1----:R-:W3:Y:S01]  /*53f0*/  LDL.LU.64 R30, [R1+0x2700] ;  /* 0x00270000011e7983 */ /* 0x002ee20000300a00 */
[----:B------:R-:W-:-:S03]  /*5400*/  PRMT R76, RZ, 0x7610, R76 ;  /* 0x00007610ff4c7816 */ /* 0x000fc6000000004c */
[----:B------:R1:W-:Y:S01]  /*5410*/  STL.64 [R1+0x1b0], R78 ;  /* 0x0001b04e01007387 */ /* 0x0003e20000100a00 */
[----:B------:R-:W-:-:S03]  /*5420*/  PRMT R77, RZ, 0x7610, R77 ;  /* 0x00007610ff4d7816 */ /* 0x000fc6000000004d */
[----:B0-----:R-:W3:Y:S04]  /*5430*/  LDL.LU.64 R28, [R1+0x26f8] ;  /* 0x0026f800011c7983 */ /* 0x001ee80000300a00 */
[----:B------:R-:W-:Y:S01]  /*5440*/  STL.64 [R1+0x1a8], R74 ;  /* 0x0001a84a01007387 */ /* 0x000fe20000100a00 */
[----:B-1----:R-:W-:-:S05]  /*5450*/  IMAD.WIDE R78, R8, 0x2, R86 ;  /* 0x00000002084e7825 */ /* 0x002fca00078e0256 */
[----:B------:R-:W3:Y:S04]  /*5460*/  @!P0 LDG.E.U16 R76, desc[UR6][R78.64] ;  /* 0x000000064e4c8981 */ /* 0x000ee8000c1e1500 */
[----:B--2---:R-:W-:Y:S04]  /*5470*/  STL [R1+0x24c], R80 ;  /* 0x00024c5001007387 */ /* 0x004fe80000100800 */
[----:B----4-:R0:W-:Y:S02]  /*5480*/  STL [R1+0x250], R81 ;  /* 0x0002505101007387 */ /* 0x0101e40000100800 */
[----:B0-----:R-:W-:-:S05]  /*5490*/  IMAD.WIDE R80, R8, 0x2, R88 ;  /* 0x0000000208507825 */ /* 0x001fca00078e0258 */
[----:B------:R-:W2:Y:S01]  /*54a0*/  @!P0 LDG.E.U16 R77, desc[UR6][R80.64] ;  /* 0x00000006504d8981 */ /* 0x000ea2000c1e1500 */
[----:B------:R-:W-:-:S03]  /*54b0*/  IMAD.WIDE R74, R8, 0x2, R84 ;  /* 0x00000002084a7825 */ /* 0x000fc600078e0254 */
[----:B---3--:R-:W-:Y:S04]  /*54c0*/  STL [R1+0x244], R70 ;  /* 0x0002444601007387 */ /* 0x008fe80000100800 */
[----:B------:R0:W-:Y:S04]  /*54d0*/  STL [R1+0x248], R71 ;  /* 0x0002484701007387 */ /* 0x0001e80000100800 */
[----:B------:R-:W-:Y:S04]  /*54e0*/  STL.64 [R1+0xc0], R80 ;  /* 0x0000c05001007387 */ /* 0x000fe80000100a00 */
[----:B------:R-:W-:Y:S01]  /*54f0*/  STL.64 [R1+0xb8], R78 ;  /* 0x0000b84e01007387 */ /* 0x000fe20000100a00 */
[----:B0-----:R-:W-:-:S03]  /*5500*/  IMAD.WIDE R70, R8, 0x2, R82 ;  /* 0x0000000208467825 */ /* 0x001fc600078e0252 */
[----:B------:R0:W-:Y:S04]  /*5510*/  STL.64 [R1+0xb0], R74 ;  /* 0x0000b04a01007387 */ /* 0x0001e80000100a00 */
[----:B------:R0:W3:Y:S04]  /*5520*/  @!P0 LDG.E.U16 R67, desc[UR6][R74.64] ;  /* 0x000000064a438981 */ /* 0x0000e8000c1e1500 */
[----:B------:R-:W-:Y:S04]  /*5530*/  STL.64 [R1+0xa8], R70 ;  /* 0x0000a84601007387 */ /* 0x000fe80000100a00 */
[----:B------:R-:W4:Y:S01]  /*5540*/  @!P0 LDG.E.U16 R66, desc[UR6][R70.64] ;  /* 0x0000000646428981 */ /* 0x000f22000c1e1500 */
[----:B0-----:R-:W-:-:S03]  /*5550*/  IMAD R74, R90, 0x78, RZ ;  /* 0x000000785a4a7824 */ /* 0x001fc600078e02ff */
[----:B------:R-:W-:Y:S01]  /*5560*/  STL [R1+0x230], R76 ;  /* 0x0002304c01007387 */ /* 0x000fe20000100800 */
[----:B------:R-:W-:-:S04]  /*5570*/  IMAD.WIDE R80, R74, 0x2, R88 ;  /* 0x000000024a507825 */ /* 0x000fc800078e0258 */
[C---:B------:R-:W-:Y:S01]  /*5580*/  IMAD.WIDE R78, R74.reuse, 0x2, R86 ;  /* 0x000000024a4e7825 */ /* 0x040fe200078e0256 */
[----:B------:R-:W3:Y:S04]  /*5590*/  @!P4 LDG.E.U16 R63, desc[UR6][R80.64] ;  /* 0x00000006503fc981 */ /* 0x000ee8000c1e1500 */
[----:B------:R-:W3:Y:S04]  /*55a0*/  @!P4 LDG.E.U16 R62, desc[UR6][R78.64] ;  /* 0x000000064e3ec981 */ /* 0x000ee8000c1e1500 */
[----:B--2---:R0:W-:Y:S02]  /*55b0*/  STL [R1+0x234], R77 ;  /* 0x0002344d01007387 */ /* 0x0041e40000100800 */
[----:B0-----:R-:W-:-:S04]  /*55c0*/  IMAD.WIDE R76, R74, 0x2, R84 ;  /* 0x000000024a4c7825 */ /* 0x001fc800078e0254 */
[----:B------:R-:W-:Y:S01]  /*55d0*/  IMAD.WIDE R74, R74, 0x2, R82 ;  /* 0x000000024a4a7825 */ /* 0x000fe200078e0252 */
[----:B------:R-:W2:Y:S04]  /*55e0*/  @!P4 LDG.E.U16 R27, desc[UR6][R76.64] ;  /* 0x000000064c1bc981 */ /* 0x000ea8000c1e1500 */
[----:B------:R-:W2:Y:S04]  /*55f0*/  @!P4 LDG.E.U16 R26, desc[UR6][R74.64] ;  /* 0x000000064a1ac981 */ /* 0x000ea8000c1e1500 */
[----:B------:R-:W-:Y:S04]  /*5600*/  STL [R1+0x1f4c], R80 ;  /* 0x001f4c5001007387 */ /* 0x000fe80000100800 */
[----:B------:R-:W-:Y:S04]  /*5610*/  STL [R1+0x20e4], R80 ;  /* 0x0020e45001007387 */ /* 0x000fe80000100800 */
[----:B------:R-:W-:Y:S04]  /*5620*/  STL [R1+0x1f48], R81 ;  /* 0x001f485101007387 */ /* 0x000fe80000100800 */
[----:B------:R-:W-:Y:S04]  /*5630*/  STL [R1+0x20e8], R81 ;  /* 0x0020e85101007387 */ /* 0x000fe80000100800 */
[----:B------:R-:W-:Y:S04]  /*5640*/  STL.64 [R1+0x2638], R80 ;  /* 0x0026385001007387 */ /* 0x000fe80000100a00 */
[----:B------:R-:W-:Y:S01]  /*5650*/  STL.64 [R1+0x2658], R80 ;  /* 0x0026585001007387 */ /* 0x000fe20000100a00 */
[----:B------:R-:W-:-:S03]  /*5660*/  VIADD R8, R92, 0xffffffee ;  /* 0xffffffee5c087836 */ /* 0x000fc60000000000 */
[----:B------:R-:W-:Y:S04]  /*5670*/  STL.64 [R1+0x2678], R80 ;  /* 0x0026785001007387 */ /* 0x000fe80000100a00 */
[----:B------:R-:W-:Y:S04]  /*5680*/  STL.64 [R1+0x2698], R80 ;  /* 0x0026985001007387 */ /* 0x000fe80000100a00 */
[----:B------:R-:W-:Y:S04]  /*5690*/  STL.64 [R1+0x26b8], R80 ;  /* 0x0026b85001007387 */ /* 0x000fe80000100a00 */
[----:B------:R-:W-:Y:S04]  /*56a0*/  STL.64 [R1+0x26d8], R80 ;  /* 0x0026d85001007387 */ /* 0x000fe80000100a00 */
[----:B------:R-:W-:Y:S01]  /*56b0*/  STL [R1+0x1f54], R78 ;  /* 0x001f544e01007387 */ /* 0x000fe20000100800 */
[----:B------:R-:W-:-:S03]  /*56c0*/  ISETP.GE.U32.AND P0, PT, R8, 0x7fffff6f, PT ;  /* 0x7fffff6f0800780c */ /* 0x000fc60003f06070 */
[----:B------:R-:W-:Y:S01]  /*56d0*/  STL [R1+0x1f50], R79 ;  /* 0x001f504f01007387 */ /* 0x000fe20000100800 */
[----:B------:R-:W-:-:S03]  /*56e0*/  VIADD R8, R92, 0xffffffe6 ;  /* 0xffffffe65c087836 */ /* 0x000fc60000000000 */
[----:B------:R-:W-:Y:S04]  /*56f0*/  STL.64 [R1+0x20f0], R78 ;  /* 0x0020f04e01007387 */ /* 0x000fe80000100a00 */
[----:B------:R-:W-:Y:S04]  /*5700*/  STL [R1+0x1f5c], R76 ;  /* 0x001f5c4c01007387 */ /* 0x000fe80000100800 */
[----:B------:R-:W-:Y:S04]  /*5710*/  STL [R1+0x1f58], R77 ;  /* 0x001f584d01007387 */ /* 0x000fe80000100800 */
[----:B------:R-:W-:Y:S04]  /*5720*/  STL.64 [R1+0x20f8], R76 ;  /* 0x0020f84c01007387 */ /* 0x000fe80000100a00 */
[----:B---3--:R-:W-:Y:S01]  /*5730*/  STL [R1+0x22c], R67 ;  /* 0x00022c4301007387 */ /* 0x008fe20000100800 */
[----:B------:R-:W-:-:S03]  /*5740*/  ISETP.GE.U32.AND P4, PT, R8, 0x7fffff67, PT ;  /* 0x7fffff670800780c */ /* 0x000fc60003f86070 */
[----:B----4-:R0:W-:Y:S01]  /*5750*/  STL [R1+0x228], R66 ;  /* 0x0002284201007387 */ /* 0x0101e20000100800 */
[----:B------:R-:W-:-:S03]  /*5760*/  IMAD R8, R90, 0x9, RZ ;  /* 0x000000095a087824 */ /* 0x000fc600078e02ff */
[----:B------:R-:W-:Y:S04]  /*5770*/  STL [R1+0x1f64], R74 ;  /* 0x001f644a01007387 */ /* 0x000fe80000100800 */
[----:B------:R-:W-:Y:S04]  /*5780*/  STL [R1+0x20d4], R74 ;  /* 0x0020d44a01007387 */ /* 0x000fe80000100800 */
[----:B------:R-:W-:Y:S01]  /*5790*/  STL [R1+0x1f60], R75 ;  /* 0x001f604b01007387 */ /* 0x000fe20000100800 */
[----:B------:R-:W-:Y:S01]  /*57a0*/  PRMT R72, RZ, 0x7610, R72 ;  /* 0x00007610ff487816 */ /* 0x000fe20000000048 */
[----:B------:R-:W-:Y:S01]  /*57b0*/  IMAD.WIDE R70, R8, 0x2, R84 ;  /* 0x0000000208467825 */ /* 0x000fe200078e0254 */
[----:B------:R-:W-:-:S03]  /*57c0*/  PRMT R73, RZ, 0x7610, R73 ;  /* 0x00007610ff497816 */ /* 0x000fc60000000049 */
[C---:B0-----:R-:W-:Y:S01]  /*57d0*/  IMAD.WIDE R66, R8.reuse, 0x2, R86 ;  /* 0x0000000208427825 */ /* 0x041fe200078e0256 */
[----:B------:R0:W3:Y:S04]  /*57e0*/  @!P5 LDG.E.U16 R59, desc[UR6][R70.64] ;  /* 0x00000006463bd981 */ /* 0x0000e8000c1e1500 */
[----:B------:R-:W4:Y:S04]  /*57f0*/  @!P5 LDG.E.U16 R72, desc[UR6][R66.64] ;  /* 0x000000064248d981 */ /* 0x000f28000c1e1500 */
[----:B--2---:R-:W-:Y:S04]  /*5800*/  STL [R1+0x218], R26 ;  /* 0x0002181a01007387 */ /* 0x004fe80000100800 */
[----:B------:R1:W-:Y:S04]  /*5810*/  STL [R1+0x21c], R27 ;  /* 0x00021c1b01007387 */ /* 0x0003e80000100800 */
[----:B------:R-:W-:Y:S04]  /*5820*/  STL [R1+0x224], R63 ;  /* 0x0002243f01007387 */ /* 0x000fe80000100800 */
[----:B------:R2:W-:Y:S01]  /*5830*/  STL [R1+0x220], R62 ;  /* 0x0002203e01007387 */ /* 0x0005e20000100800 */
[----:B-1----:R-:W-:-:S05]  /*5840*/  IMAD.WIDE R26, R8, 0x2, R88 ;  /* 0x00000002081a7825 */ /* 0x002fca00078e0258 */
[----:B------:R-:W3:Y:S01]  /*5850*/  @!P5 LDG.E.U16 R73, desc[UR6][R26.64] ;  /* 0x000000061a49d981 */ /* 0x000ee2000c1e1500 */
[----:B--2---:R-:W-:-:S04]  /*5860*/  IMAD.WIDE R62, R8, 0x2, R82 ;  /* 0x00000002083e7825 */ /* 0x004fc800078e0252 */
[----:B------:R-:W-:Y:S01]  /*5870*/  VIADD R8, R92, 0xffffffde ;  /* 0xffffffde5c087836 */ /* 0x000fe20000000000 */
[----:B------:R1:W2:Y:S04]  /*5880*/  @!P5 LDG.E.U16 R58, desc[UR6][R62.64] ;  /* 0x000000063e3ad981 */ /* 0x0002a8000c1e1500 */
[----:B------:R0:W-:Y:S01]  /*5890*/  STL.64 [R1+0xda0], R26 ;  /* 0x000da01a01007387 */ /* 0x0001e20000100a00 */
[----:B------:R-:W-:Y:S01]  /*58a0*/  ISETP.GE.U32.AND P5, PT, R8, 0x7fffff5f, PT ;  /* 0x7fffff5f0800780c */ /* 0x000fe20003fa6070 */
[----:B------:R-:W-:Y:S02]  /*58b0*/  IMAD R8, R90, 0x11, RZ ;  /* 0x000000115a087824 */ /* 0x000fe400078e02ff */
[----:B------:R1:W-:Y:S04]  /*58c0*/  STL.64 [R1+0xd98], R66 ;  /* 0x000d984201007387 */ /* 0x0003e80000100a00 */
[----:B0-----:R-:W4:Y:S04]  /*58d0*/  LDL.LU.64 R26, [R1+0x26f0] ;  /* 0x0026f000011a7983 */ /* 0x001f280000300a00 */
[----:B------:R0:W-:Y:S04]  /*58e0*/  STL.64 [R1+0xd90], R70 ;  /* 0x000d904601007387 */ /* 0x0001e80000100a00 */
[----:B-1----:R-:W4:Y:S04]  /*58f0*/  LDL.LU.64 R66, [R1+0x26e8] ;  /* 0x0026e80001427983 */ /* 0x002f280000300a00 */
[----:B------:R1:W-:Y:S01]  /*5900*/  STL.64 [R1+0xd88], R62 ;  /* 0x000d883e01007387 */ /* 0x0003e20000100a00 */
[----:B0-----:R-:W-:-:S05]  /*5910*/  IMAD.WIDE R70, R8, 0x2, R84 ;  /* 0x0000000208467825 */ /* 0x001fca00078e0254 */
[----:B------:R-:W4:Y:S01]  /*5920*/  @!P0 LDG.E.U16 R7, desc[UR6][R70.64] ;  /* 0x0000000646078981 */ /* 0x000f22000c1e1500 */
[----:B-1----:R-:W-:-:S05]  /*5930*/  IMAD.WIDE R62, R8, 0x2, R82 ;  /* 0x00000002083e7825 */ /* 0x002fca00078e0252 */
[----:B------:R-:W4:Y:S01]  /*5940*/  @!P0 LDG.E.U16 R6, desc[UR6][R62.64] ;  /* 0x000000063e068981 */ /* 0x000f22000c1e1500 */
[----:B------:R-:W-:Y:S02]  /*5950*/  PRMT R80, RZ, 0x7610, R80 ;  /* 0x00007610ff507816 */ /* 0x000fe40000000050 */
[----:B------:R-:W-:Y:S01]  /*5960*/  PRMT R69, RZ, 0x7610, R69 ;  /* 0x00007610ff457816 */ /* 0x000fe20000000045 */
[----:B--2---:R-:W-:Y:S04]  /*5970*/  STL [R1+0x208], R58 ;  /* 0x0002083a01007387 */ /* 0x004fe80000100800 */
[----:B---3--:R0:W-:Y:S04]  /*5980*/  STL [R1+0x20c], R59 ;  /* 0x00020c3b01007387 */ /* 0x0081e80000100800 */
[----:B----4-:R-:W-:Y:S04]  /*5990*/  STL [R1+0x210], R72 ;  /* 0x0002104801007387 */ /* 0x010fe80000100800 */
[----:B------:R1:W-:Y:S01]  /*59a0*/  STL [R1+0x214], R73 ;  /* 0x0002144901007387 */ /* 0x0003e20000100800 */
[----:B0-----:R-:W-:-:S05]  /*59b0*/  IMAD.WIDE R58, R8, 0x2, R88 ;  /* 0x00000002083a7825 */ /* 0x001fca00078e0258 */
[----:B------:R-:W2:Y:S01]  /*59c0*/  @!P0 LDG.E.U16 R80, desc[UR6][R58.64] ;  /* 0x000000063a508981 */ /* 0x000ea2000c1e1500 */
[----:B-1----:R-:W-:-:S04]  /*59d0*/  IMAD.WIDE R72, R8, 0x2, R86 ;  /* 0x0000000208487825 */ /* 0x002fc800078e0256 */
[----:B------:R-:W-:Y:S01]  /*59e0*/  VIADD R8, R92, 0xffffffd6 ;  /* 0xffffffd65c087836 */ /* 0x000fe20000000000 */
[----:B------:R0:W3:Y:S04]  /*59f0*/  @!P0 LDG.E.U16 R69, desc[UR6][R72.64] ;  /* 0x0000000648458981 */ /* 0x0000e8000c1e1500 */
[----:B------:R-:W-:Y:S01]  /*5a00*/  ISETP.GE.U32.AND P0, PT, R8, 0x7fffff57, PT ;  /* 0x7fffff570800780c */ /* 0x000fe20003f06070 */
[----:B------:R1:W-:Y:S01]  /*5a10*/  STL.64 [R1+0xca0], R58 ;  /* 0x000ca03a01007387 */ /* 0x0003e20000100a00 */
[----:B------:R-:W-:-:S03]  /*5a20*/  IMAD R8, R90, 0x19, RZ ;  /* 0x000000195a087824 */ /* 0x000fc600078e02ff */
[----:B------:R0:W-:Y:S04]  /*5a30*/  STL.64 [R1+0xc98], R72 ;  /* 0x000c984801007387 */ /* 0x0001e80000100a00 */
[----:B-1----:R-:W4:Y:S04]  /*5a40*/  LDL.LU.64 R58, [R1+0x26e0] ;  /* 0x0026e000013a7983 */ /* 0x002f280000300a00 */
[----:B------:R1:W-:Y:S01]  /*5a50*/  STL.64 [R1+0xc90], R70 ;  /* 0x000c904601007387 */ /* 0x0003e20000100a00 */
[----:B0-----:R-:W-:-:S03]  /*5a60*/  IMAD.WIDE R72, R8, 0x2, R88 ;  /* 0x0000000208487825 */ /* 0x001fc600078e0258 */
[----:B------:R0:W-:Y:S04]  /*5a70*/  STL.64 [R1+0xc88], R62 ;  /* 0x000c883e01007387 */ /* 0x0001e80000100a00 */
[----:B------:R-:W-:Y:S01]  /*5a80*/  STL [R1+0x1e8], R6 ;  /* 0x0001e80601007387 */ /* 0x000fe20000100800 */
[----:B-1----:R-:W-:-:S03]  /*5a90*/  IMAD.WIDE R70, R8, 0x2, R86 ;  /* 0x0000000208467825 */ /* 0x002fc600078e0256 */
[----:B------:R1:W-:Y:S01]  /*5aa0*/  STL [R1+0x1ec], R7 ;  /* 0x0001ec0701007387 */ /* 0x0003e20000100800 */
[----:B0-----:R-:W-:-:S03]  /*5ab0*/  IMAD.WIDE R62, R8, 0x2, R84 ;  /* 0x00000002083e7825 */ /* 0x001fc600078e0254 */
[----:B------:R-:W3:Y:S04]  /*5ac0*/  @!P4 LDG.E.U16 R64, desc[UR6][R70.64] ;  /* 0x000000064640c981 */ /* 0x000ee8000c1e1500 */
[----:B------:R-:W4:Y:S01]  /*5ad0*/  @!P4 LDG.E.U16 R65, desc[UR6][R72.64] ;  /* 0x000000064841c981 */ /* 0x000f22000c1e1500 */
[----:B-1----:R-:W-:-:S03]  /*5ae0*/  IMAD.WIDE R6, R8, 0x2, R82 ;  /* 0x0000000208067825 */ /* 0x002fc600078e0252 */
[----:B------:R0:W4:Y:S04]  /*5af0*/  @!P4 LDG.E.U16 R5, desc[UR6][R62.64] ;  /* 0x000000063e05c981 */ /* 0x000128000c1e1500 */
[----:B------:R1:W4:Y:S01]  /*5b00*/  @!P4 LDG.E.U16 R4, desc[UR6][R6.64] ;  /* 0x000000060604c981 */ /* 0x000322000c1e1500 */
[----:B------:R-:W-:-:S03]  /*5b10*/  IADD3 R8, PT, PT, R92, -0x32, RZ ;  /* 0xffffffce5c087810 */ /* 0x000fc60007ffe0ff */
[----:B------:R-:W-:Y:S01]  /*5b20*/  STL.64 [R1+0xba0], R72 ;  /* 0x000ba04801007387 */ /* 0x000fe20000100a00 */
[----:B------:R-:W-:-:S03]  /*5b30*/  ISETP.GE.U32.AND P4, PT, R8, 0x7fffff4f, PT ;  /* 0x7fffff4f0800780c */ /* 0x000fc60003f86070 */
[----:B------:R-:W-:Y:S01]  /*5b40*/  STL.64 [R1+0xb98], R70 ;  /* 0x000b984601007387 */ /* 0x000fe20000100a00 */
[----:B------:R-:W-:-:S03]  /*5b50*/  IMAD R8, R90, 0x21, RZ ;  /* 0x000000215a087824 */ /* 0x000fc600078e02ff */
[----:B------:R0:W-:Y:S04]  /*5b60*/  STL.64 [R1+0xb90], R62 ;  /* 0x000b903e01007387 */ /* 0x0001e80000100a00 */
[----:B------:R1:W-:Y:S01]  /*5b70*/  STL.64 [R1+0xb88], R6 ;  /* 0x000b880601007387 */ /* 0x0003e20000100a00 */
[----:B------:R-:W-:Y:S02]  /*5b80*/  PRMT R57, RZ, 0x7610, R57 ;  /* 0x00007610ff397816 */ /* 0x000fe40000000039 */
[----:B------:R-:W-:Y:S01]  /*5b90*/  PRMT R56, RZ, 0x7610, R56 ;  /* 0x00007610ff387816 */ /* 0x000fe20000000038 */
[----:B0-----:R-:W-:-:S04]  /*5ba0*/  IMAD.WIDE R62, R8, 0x2, R86 ;  /* 0x00000002083e7825 */ /* 0x001fc800078e0256 */
[C---:B-1----:R-:W-:Y:S01]  /*5bb0*/  IMAD.WIDE R6, R8.reuse, 0x2, R84 ;  /* 0x0000000208067825 */ /* 0x042fe200078e0254 */
[----:B------:R0:W4:Y:S04]  /*5bc0*/  @!P5 LDG.E.U16 R10, desc[UR6][R62.64] ;  /* 0x000000063e0ad981 */ /* 0x000128000c1e1500 */
[----:B------:R-:W4:Y:S04]  /*5bd0*/  @!P5 LDG.E.U16 R57, desc[UR6][R6.64] ;  /* 0x000000060639d981 */ /* 0x000f28000c1e1500 */
[----:B--2---:R-:W-:Y:S04]  /*5be0*/  STL [R1+0x1f4], R80 ;  /* 0x0001f45001007387 */ /* 0x004fe80000100800 */
[----:B---3--:R-:W-:Y:S04]  /*5bf0*/  STL [R1+0x130], R64 ;  /* 0x0001304001007387 */ /* 0x008fe80000100800 */
[----:B------:R-:W-:Y:S04]  /*5c00*/  STL [R1+0x1f0], R69 ;  /* 0x0001f04501007387 */ /* 0x000fe80000100800 */
[----:B----4-:R1:W-:Y:S04]  /*5c10*/  STL [R1+0x134], R65 ;  /* 0x0001344101007387 */ /* 0x0103e80000100800 */
[----:B------:R-:W-:Y:S04]  /*5c20*/  STL [R1+0x128], R4 ;  /* 0x0001280401007387 */ /* 0x000fe80000100800 */
[----:B------:R2:W-:Y:S01]  /*5c30*/  STL [R1+0x12c], R5 ;  /* 0x00012c0501007387 */ /* 0x0005e20000100800 */
[----:B-1----:R-:W-:-:S05]  /*5c40*/  IMAD.WIDE R64, R8, 0x2, R88 ;  /* 0x0000000208407825 */ /* 0x002fca00078e0258 */
[----:B------:R-:W3:Y:S01]  /*5c50*/  @!P5 LDG.E.U16 R11, desc[UR6][R64.64] ;  /* 0x00000006400bd981 */ /* 0x000ee2000c1e1500 */
[----:B--2---:R-:W-:-:S05]  /*5c60*/  IMAD.WIDE R4, R8, 0x2, R82 ;  /* 0x0000000208047825 */ /* 0x004fca00078e0252 */
[----:B------:R1:W2:Y:S01]  /*5c70*/  @!P5 LDG.E.U16 R56, desc[UR6][R4.64] ;  /* 0x000000060438d981 */ /* 0x0002a2000c1e1500 */
[----:B------:R-:W-:-:S03]  /*5c80*/  VIADD R8, R92, 0xffffffc6 ;  /* 0xffffffc65c087836 */ /* 0x000fc60000000000 */
[----:B------:R-:W-:Y:S02]  /*5c90*/  STL.64 [R1+0xaa0], R64 ;  /* 0x000aa04001007387 */ /* 0x000fe40000100a00 */
[----:B------:R-:W-:Y:S02]  /*5ca0*/  ISETP.GE.U32.AND P5, PT, R8, 0x7fffff47, PT ;  /* 0x7fffff470800780c */ /* 0x000fe40003fa6070 */
[----:B------:R0:W-:Y:S01]  /*5cb0*/  STL.64 [R1+0xa98], R62 ;  /* 0x000a983e01007387 */ /* 0x0001e20000100a00 */
[----:B------:R-:W-:-:S03]  /*5cc0*/  IMAD R8, R90, 0x29, RZ ;  /* 0x000000295a087824 */ /* 0x000fc600078e02ff */
[----:B------:R4:W-:Y:S04]  /*5cd0*/  STL.64 [R1+0xa90], R6 ;  /* 0x000a900601007387 */ /* 0x0009e80000100a00 */
[----:B------:R1:W-:Y:S01]  /*5ce0*/  STL.64 [R1+0xa88], R4 ;  /* 0x000a880401007387 */ /* 0x0003e20000100a00 */
[----:B------:R-:W-:-:S03]  /*5cf0*/  PRMT R55, RZ, 0x7610, R55 ;  /* 0x00007610ff377816 */ /* 0x000fc60000000037 */
[----:B------:R-:W-:Y:S01]  /*5d00*/  STL [R1+0x25ac], R57 ;  /* 0x0025ac3901007387 */ /* 0x000fe20000100800 */
[----:B------:R-:W-:Y:S01]  /*5d10*/  PRMT R54, RZ, 0x7610, R54 ;  /* 0x00007610ff367816 */ /* 0x000fe20000000036 */
[C---:B0-----:R-:W-:Y:S01]  /*5d20*/  IMAD.WIDE R62, R8.reuse, 0x2, R88 ;  /* 0x00000002083e7825 */ /* 0x041fe200078e0258 */
[----:B------:R-:W-:Y:S02]  /*5d30*/  PRMT R53, RZ, 0x7610, R53 ;  /* 0x00007610ff357816 */ /* 0x000fe40000000035 */
[----:B------:R-:W-:Y:S01]  /*5d40*/  PRMT R52, RZ, 0x7610, R52 ;  /* 0x00007610ff347816 */ /* 0x000fe20000000034 */
[C---:B----4-:R-:W-:Y:S01]  /*5d50*/  IMAD.WIDE R6, R8.reuse, 0x2, R84 ;  /* 0x0000000208067825 */ /* 0x050fe200078e0254 */
[----:B------:R0:W4:Y:S03]  /*5d60*/  @!P0 LDG.E.U16 R55, desc[UR6][R62.64] ;  /* 0x000000063e378981 */ /* 0x000126000c1e1500 */
[C---:B-1----:R-:W-:Y:S01]  /*5d70*/  IMAD.WIDE R4, R8.reuse, 0x2, R82 ;  /* 0x0000000208047825 */ /* 0x042fe200078e0252 */
[----:B------:R-:W4:Y:S04]  /*5d80*/  @!P0 LDG.E.U16 R53, desc[UR6][R6.64] ;  /* 0x0000000606358981 */ /* 0x000f28000c1e1500 */
[----:B------:R-:W4:Y:S04]  /*5d90*/  @!P0 LDG.E.U16 R52, desc[UR6][R4.64] ;  /* 0x0000000604348981 */ /* 0x000f28000c1e1500 */
[----:B--2---:R-:W-:Y:S04]  /*5da0*/  STL [R1+0x25b0], R56 ;  /* 0x0025b03801007387 */ /* 0x004fe80000100800 */
[----:B------:R-:W-:Y:S04]  /*5db0*/  STL [R1], R10 ;  /* 0x0000000a01007387 */ /* 0x000fe80000100800 */
[----:B---3--:R1:W-:Y:S02]  /*5dc0*/  STL [R1+0x4], R11 ;  /* 0x0000040b01007387 */ /* 0x0083e40000100800 */
[----:B-1----:R-:W-:-:S05]  /*5dd0*/  IMAD.WIDE R10, R8, 0x2, R86 ;  /* 0x00000002080a7825 */ /* 0x002fca00078e0256 */
[----:B------:R1:W4:Y:S01]  /*5de0*/  @!P0 LDG.E.U16 R54, desc[UR6][R10.64] ;  /* 0x000000060a368981 */ /* 0x000322000c1e1500 */
[----:B------:R-:W-:-:S03]  /*5df0*/  VIADD R8, R92, 0xffffffbe ;  /* 0xffffffbe5c087836 */ /* 0x000fc60000000000 */
[----:B------:R0:W-:Y:S02]  /*5e00*/  STL.64 [R1+0x9a0], R62 ;  /* 0x0009a03e01007387 */ /* 0x0001e40000100a00 */
[----:B------:R-:W-:Y:S01]  /*5e10*/  ISETP.GE.U32.AND P0, PT, R8, 0x7fffff3f, PT ;  /* 0x7fffff3f0800780c */ /* 0x000fe20003f06070 */
[----:B------:R-:W-:Y:S01]  /*5e20*/  IMAD R8, R90, 0x31, RZ ;  /* 0x000000315a087824 */ /* 0x000fe200078e02ff */
[----:B------:R1:W-:Y:S01]  /*5e30*/  STL.64 [R1+0x998], R10 ;  /* 0x0009980a01007387 */ /* 0x0003e20000100a00 */
[----:B------:R-:W-:Y:S02]  /*5e40*/  PRMT R51, RZ, 0x7610, R51 ;  /* 0x00007610ff337816 */ /* 0x000fe40000000033 */
[----:B------:R-:W-:Y:S01]  /*5e50*/  PRMT R50, RZ, 0x7610, R50 ;  /* 0x00007610ff327816 */ /* 0x000fe20000000032 */
[----:B------:R2:W-:Y:S01]  /*5e60*/  STL.64 [R1+0x990], R6 ;  /* 0x0009900601007387 */ /* 0x0005e20000100a00 */
[----:B------:R-:W-:Y:S02]  /*5e70*/  PRMT R49, RZ, 0x7610, R49 ;  /* 0x00007610ff317816 */ /* 0x000fe40000000031 */
[----:B------:R-:W-:Y:S01]  /*5e80*/  PRMT R48, RZ, 0x7610, R48 ;  /* 0x00007610ff307816 */ /* 0x000fe20000000030 */
[----:B------:R3:W-:Y:S01]  /*5e90*/  STL.64 [R1+0x988], R4 ;  /* 0x0009880401007387 */ /* 0x0007e20000100a00 */
[----:B0-----:R-:W-:-:S04]  /*5ea0*/  IMAD.WIDE R62, R8, 0x2, R88 ;  /* 0x00000002083e7825 */ /* 0x001fc800078e0258 */
[C---:B-1----:R-:W-:Y:S01]  /*5eb0*/  IMAD.WIDE R10, R8.reuse, 0x2, R86 ;  /* 0x00000002080a7825 */ /* 0x042fe200078e0256 */
[----:B------:R0:W4:Y:S03]  /*5ec0*/  @!P4 LDG.E.U16 R51, desc[UR6][R62.64] ;  /* 0x000000063e33c981 */ /* 0x000126000c1e1500 */
[C---:B--2---:R-:W-:Y:S01]  /*5ed0*/  IMAD.WIDE R6, R8.reuse, 0x2, R84 ;  /* 0x0000000208067825 */ /* 0x044fe200078e0254 */
[----:B------:R1:W2:Y:S03]  /*5ee0*/  @!P4 LDG.E.U16 R50, desc[UR6][R10.64] ;  /* 0x000000060a32c981 */ /* 0x0002a6000c1e1500 */
[----:B---3--:R-:W-:Y:S01]  /*5ef0*/  IMAD.WIDE R4, R8, 0x2, R82 ;  /* 0x0000000208047825 */ /* 0x008fe200078e0252 */
[----:B------:R3:W2:Y:S03]  /*5f00*/  @!P4 LDG.E.U16 R49, desc[UR6][R6.64] ;  /* 0x000000060631c981 */ /* 0x0006a6000c1e1500 */
[----:B------:R-:W-:Y:S01]  /*5f10*/  VIADD R8, R92, 0xffffffb6 ;  /* 0xffffffb65c087836 */ /* 0x000fe20000000000 */
[----:B------:R0:W2:Y:S04]  /*5f20*/  @!P4 LDG.E.U16 R48, desc[UR6][R4.64] ;  /* 0x000000060430c981 */ /* 0x0000a8000c1e1500 */
[----:B------:R-:W-:Y:S01]  /*5f30*/  ISETP.GE.U32.AND P4, PT, R8, 0x7fffff37, PT ;  /* 0x7fffff370800780c */ /* 0x000fe20003f86070 */
[----:B------:R-:W-:Y:S01]  /*5f40*/  IMAD R8, R90, 0x39, RZ ;  /* 0x000000395a087824 */ /* 0x000fe200078e02ff */
[----:B------:R-:W-:-:S02]  /*5f50*/  PRMT R47, RZ, 0x7610, R47 ;  /* 0x00007610ff2f7816 */ /* 0x000fc4000000002f */
[----:B------:R-:W-:Y:S02]  /*5f60*/  PRMT R46, RZ, 0x7610, R46 ;  /* 0x00007610ff2e7816 */ /* 0x000fe4000000002e */
        /* <DEDUP_REMOVED lines=21> */
[----:B------:R-:W-:Y:S01]  /*60c0*/  PRMT R19, RZ, 0x7610, R19 ;  /* 0x00007610ff137816 */ /* 0x000fe20000000013 */
[----:B------:R-:W-:Y:S01]  /*60d0*/  IMAD.MOV.U32 R65, RZ, RZ, R68 ;  /* 0x000000ffff417224 */ /* 0x000fe200078e0044 */
[----:B------:R-:W-:-:S02]  /*60e0*/  PRMT R17, RZ, 0x7610, R17 ;  /* 0x00007610ff117816 */ /* 0x000fc40000000011 */
[----:B------:R-:W-:Y:S02]  /*60f0*/  PRMT R18, RZ, 0x7610, R18 ;  /* 0x00007610ff127816 */ /* 0x000fe40000000012 */
[----:B------:R-:W-:Y:S01]  /*6100*/  PRMT R16, RZ, 0x7610, R16 ;  /* 0x00007610ff107816 */ /* 0x000fe20000000010 */
[----:B------:R-:W-:Y:S01]  /*6110*/  IMAD.MOV.U32 R64, RZ, RZ, R67 ;  /* 0x000000ffff407224 */ /* 0x000fe200078e0043 */
[----:B------:R-:W-:Y:S01]  /*6120*/  PRMT R2, RZ, 0x7610, R2 ;  /* 0x00007610ff027816 */ /* 0x000fe20000000002 */
[----:B------:R-:W-:Y:S01]  /*6130*/  IMAD.WIDE R80, R90, 0x2, R88 ;  /* 0x000000025a507825 */ /* 0x000fe200078e0258 */
[----:B------:R-:W-:Y:S02]  /*6140*/  PRMT R3, RZ, 0x7610, R3 ;  /* 0x00007610ff037816 */ /* 0x000fe40000000003 */
[----:B------:R-:W-:Y:S02]  /*6150*/  PRMT R61, RZ, 0x7610, R61 ;  /* 0x00007610ff3d7816 */ /* 0x000fe4000000003d */
[----:B------:R-:W-:Y:S01]  /*6160*/  PRMT R60, RZ, 0x7610, R60 ;  /* 0x00007610ff3c7816 */ /* 0x000fe2000000003c */
[----:B----4-:R-:W-:Y:S04]  /*6170*/  STL.64 [R1+0x25b8], R54 ;  /* 0x0025b83601007387 */ /* 0x010fe80000100a00 */
[----:B------:R-:W-:Y:S04]  /*6180*/  STL.64 [R1+0x25e8], R52 ;  /* 0x0025e83401007387 */ /* 0x000fe80000100a00 */
[----:B------:R0:W-:Y:S04]  /*6190*/  STL.64 [R1+0x8a0], R62 ;  /* 0x0008a03e01007387 */ /* 0x0001e80000100a00 */
[----:B------:R1:W-:Y:S04]  /*61a0*/  STL.64 [R1+0x898], R10 ;  /* 0x0008980a01007387 */ /* 0x0003e80000100a00 */
[----:B------:R3:W-:Y:S04]  /*61b0*/  STL.64 [R1+0x890], R6 ;  /* 0x0008900601007387 */ /* 0x0007e80000100a00 */
[----:B------:R4:W-:Y:S01]  /*61c0*/  STL.64 [R1+0x888], R4 ;  /* 0x0008880401007387 */ /* 0x0009e20000100a00 */
[----:B0-----:R-:W-:-:S04]  /*61d0*/  IMAD.WIDE R62, R8, 0x2, R88 ;  /* 0x00000002083e7825 */ /* 0x001fc800078e0258 */
[C---:B-1----:R-:W-:Y:S01]  /*61e0*/  IMAD.WIDE R10, R8.reuse, 0x2, R86 ;  /* 0x00000002080a7825 */ /* 0x042fe200078e0256 */
[----:B------:R0:W2:Y:S03]  /*61f0*/  @!P5 LDG.E.U16 R47, desc[UR6][R62.64] ;  /* 0x000000063e2fd981 */ /* 0x0000a6000c1e1500 */
[C---:B---3--:R-:W-:Y:S01]  /*6200*/  IMAD.WIDE R6, R8.reuse, 0x2, R84 ;  /* 0x0000000208067825 */ /* 0x048fe200078e0254 */
[----:B------:R1:W3:Y:S03]  /*6210*/  @!P5 LDG.E.U16 R46, desc[UR6][R10.64] ;  /* 0x000000060a2ed981 */ /* 0x0002e6000c1e1500 */
[----:B----4-:R-:W-:Y:S01]  /*6220*/  IMAD.WIDE R4, R8, 0x2, R82 ;  /* 0x0000000208047825 */ /* 0x010fe200078e0252 */
[----:B------:R4:W2:Y:S03]  /*6230*/  @!P5 LDG.E.U16 R45, desc[UR6][R6.64] ;  /* 0x00000006062dd981 */ /* 0x0008a6000c1e1500 */
[----:B------:R-:W-:Y:S01]  /*6240*/  VIADD R8, R92, 0xffffffae ;  /* 0xffffffae5c087836 */ /* 0x000fe20000000000 */
[----:B------:R0:W2:Y:S04]  /*6250*/  @!P5 LDG.E.U16 R44, desc[UR6][R4.64] ;  /* 0x00000006042cd981 */ /* 0x0000a8000c1e1500 */
[----:B------:R-:W-:Y:S01]  /*6260*/  ISETP.GE.U32.AND P5, PT, R8, 0x7fffff2f, PT ;  /* 0x7fffff2f0800780c */ /* 0x000fe20003fa6070 */
[----:B------:R0:W-:Y:S01]  /*6270*/  STL.64 [R1+0x7a0], R62 ;  /* 0x0007a03e01007387 */ /* 0x0001e20000100a00 */
[----:B------:R-:W-:-:S03]  /*6280*/  IMAD R8, R90, 0x41, RZ ;  /* 0x000000415a087824 */ /* 0x000fc600078e02ff */
[----:B------:R1:W-:Y:S04]  /*6290*/  STL.64 [R1+0x798], R10 ;  /* 0x0007980a01007387 */ /* 0x0003e80000100a00 */
[----:B------:R4:W-:Y:S04]  /*62a0*/  STL.64 [R1+0x790], R6 ;  /* 0x0007900601007387 */ /* 0x0009e80000100a00 */
[----:B------:R4:W-:Y:S01]  /*62b0*/  STL.64 [R1+0x788], R4 ;  /* 0x0007880401007387 */ /* 0x0009e20000100a00 */
[----:B0-----:R-:W-:-:S04]  /*62c0*/  IMAD.WIDE R62, R8, 0x2, R88 ;  /* 0x00000002083e7825 */ /* 0x001fc800078e0258 */
[C---:B-1----:R-:W-:Y:S01]  /*62d0*/  IMAD.WIDE R10, R8.reuse, 0x2, R86 ;  /* 0x00000002080a7825 */ /* 0x042fe200078e0256 */
[----:B------:R0:W2:Y:S03]  /*62e0*/  @!P0 LDG.E.U16 R43, desc[UR6][R62.64] ;  /* 0x000000063e2b8981 */ /* 0x0000a6000c1e1500 */
[C---:B----4-:R-:W-:Y:S01]  /*62f0*/  IMAD.WIDE R6, R8.reuse, 0x2, R84 ;  /* 0x0000000208067825 */ /* 0x050fe200078e0254 */
[----:B------:R1:W4:Y:S03]  /*6300*/  @!P0 LDG.E.U16 R42, desc[UR6][R10.64] ;  /* 0x000000060a2a8981 */ /* 0x000326000c1e1500 */
[----:B------:R-:W-:Y:S01]  /*6310*/  IMAD.WIDE R4, R8, 0x2, R82 ;  /* 0x0000000208047825 */ /* 0x000fe200078e0252 */
        /* <DEDUP_REMOVED lines=12> */
[C---:B------:R-:W-:Y:S01]  /*63e0*/  IMAD.WIDE R6, R8.reuse, 0x2, R84 ;  /* 0x0000000208067825 */ /* 0x040fe200078e0254 */
[----:B------:R1:W2:Y:S03]  /*63f0*/  @!P4 LDG.E.U16 R38, desc[UR6][R10.64] ;  /* 0x000000060a26c981 */ /* 0x0002a6000c1e1500 */
        /* <DEDUP_REMOVED lines=65> */
[----:B------:R-:W-:Y:S01]  /*6810*/  IMAD R8, R90, 0x71, RZ ;  /* 0x000000715a087824 */ /* 0x000fe200078e02ff */
[----:B------:R0:W-:Y:S04]  /*6820*/  STL.64 [R1+0x1a0], R62 ;  /* 0x0001a03e01007387 */ /* 0x0001e80000100a00 */
[----:B------:R1:W-:Y:S04]  /*6830*/  STL.64 [R1+0x198], R10 ;  /* 0x0001980a01007387 */ /* 0x0003e80000100a00 */
[----:B------:R1:W-:Y:S01]  /*6840*/  STL.64 [R1+0x190], R6 ;  /* 0x0001900601007387 */ /* 0x0003e20000100a00 */
[----:B0-----:R-:W-:-:S03]  /*6850*/  IMAD.WIDE R62, R8, 0x2, R88 ;  /* 0x00000002083e7825 */ /* 0x001fc600078e0258 */
[----:B------:R0:W-:Y:S04]  /*6860*/  STL.64 [R1+0x188], R4 ;  /* 0x0001880401007387 */ /* 0x0001e80000100a00 */
[----:B------:R0:W-:Y:S01]  /*6870*/  STL.64 [R1+0xa0], R62 ;  /* 0x0000a03e01007387 */ /* 0x0001e20000100a00 */
[----:B-1----:R-:W-:-:S03]  /*6880*/  IMAD.WIDE R10, R8, 0x2, R86 ;  /* 0x00000002080a7825 */ /* 0x002fc600078e0256 */
[----:B------:R1:W2:Y:S01]  /*6890*/  @!P0 LDG.E.U16 R19, desc[UR6][R62.64] ;  /* 0x000000063e138981 */ /* 0x0002a2000c1e1500 */
[----:B------:R-:W-:-:S03]  /*68a0*/  IMAD.WIDE R6, R8, 0x2, R84 ;  /* 0x0000000208067825 */ /* 0x000fc600078e0254 */
[----:B------:R-:W2:Y:S01]  /*68b0*/  @!P5 LDG.E.U16 R61, desc[UR6][R80.64] ;  /* 0x00000006503dd981 */ /* 0x000ea2000c1e1500 */
[----:B0-----:R-:W-:-:S03]  /*68c0*/  IMAD.WIDE R4, R8, 0x2, R82 ;  /* 0x0000000208047825 */ /* 0x001fc600078e0252 */
[----:B------:R-:W-:Y:S01]  /*68d0*/  STL.64 [R1+0x98], R10 ;  /* 0x0000980a01007387 */ /* 0x000fe20000100a00 */
[----:B-1----:R-:W-:Y:S02]  /*68e0*/  IMAD.MOV.U32 R62, RZ, RZ, R66 ;  /* 0x000000ffff3e7224 */ /* 0x002fe400078e0042 */
[----:B------:R-:W-:Y:S01]  /*68f0*/  IMAD R66, R90, 0x79, RZ ;  /* 0x000000795a427824 */ /* 0x000fe200078e02ff */
[----:B------:R0:W-:Y:S03]  /*6900*/  STL.64 [R1+0x90], R6 ;  /* 0x0000900601007387 */ /* 0x0001e60000100a00 */
[C---:B------:R-:W-:Y:S01]  /*6910*/  IMAD.WIDE R72, R66.reuse, 0x2, R88 ;  /* 0x0000000242487825 */ /* 0x040fe200078e0258 */
[----:B------:R1:W-:Y:S03]  /*6920*/  STL.64 [R1+0x88], R4 ;  /* 0x0000880401007387 */ /* 0x0003e60000100a00 */
[C---:B------:R-:W-:Y:S01]  /*6930*/  IMAD.WIDE R70, R66.reuse, 0x2, R86 ;  /* 0x0000000242467825 */ /* 0x040fe200078e0256 */
[----:B------:R-:W-:Y:S03]  /*6940*/  STL [R1+0x1f6c], R72 ;  /* 0x001f6c4801007387 */ /* 0x000fe60000100800 */
[C---:B------:R-:W-:Y:S01]  /*6950*/  IMAD.WIDE R68, R66.reuse, 0x2, R84 ;  /* 0x0000000242447825 */ /* 0x040fe200078e0254 */
[----:B------:R-:W-:Y:S04]  /*6960*/  STL [R1+0x1f68], R73 ;  /* 0x001f684901007387 */ /* 0x000fe80000100800 */
[----:B------:R-:W-:Y:S04]  /*6970*/  STL [R1+0x20d8], R73 ;  /* 0x0020d84901007387 */ /* 0x000fe80000100800 */
[----:B------:R-:W-:Y:S01]  /*6980*/  STL [R1+0x1f74], R70 ;  /* 0x001f744601007387 */ /* 0x000fe20000100800 */
[----:B------:R-:W-:-:S03]  /*6990*/  IMAD.WIDE R66, R66, 0x2, R82 ;  /* 0x0000000242427825 */ /* 0x000fc600078e0252 */
[----:B------:R-:W-:Y:S04]  /*69a0*/  STL [R1+0x1f70], R71 ;  /* 0x001f704701007387 */ /* 0x000fe80000100800 */
[----:B------:R-:W-:Y:S04]  /*69b0*/  STL [R1+0x20dc], R71 ;  /* 0x0020dc4701007387 */ /* 0x000fe80000100800 */
[----:B------:R-:W-:Y:S04]  /*69c0*/  STL [R1+0x1f7c], R68 ;  /* 0x001f7c4401007387 */ /* 0x000fe80000100800 */
[----:B------:R-:W-:Y:S04]  /*69d0*/  STL [R1+0x2140], R68 ;  /* 0x0021404401007387 */ /* 0x000fe80000100800 */
[----:B------:R0:W2:Y:S04]  /*69e0*/  @!P0 LDG.E.U16 R17, desc[UR6][R6.64] ;  /* 0x0000000606118981 */ /* 0x0000a8000c1e1500 */
[----:B------:R-:W-:Y:S04]  /*69f0*/  STL [R1+0x24b0], R68 ;  /* 0x0024b04401007387 */ /* 0x000fe80000100800 */
[----:B------:R1:W2:Y:S01]  /*6a00*/  @!P0 LDG.E.U16 R18, desc[UR6][R10.64] ;  /* 0x000000060a128981 */ /* 0x0002a2000c1e1500 */
[----:B0-----:R-:W-:-:S03]  /*6a10*/  IMAD.WIDE R6, R90, 0x2, R82 ;  /* 0x000000025a067825 */ /* 0x001fc600078e0252 */
[----:B------:R-:W-:Y:S04]  /*6a20*/  STL [R1+0x24c0], R68 ;  /* 0x0024c04401007387 */ /* 0x000fe80000100800 */
[----:B------:R0:W2:Y:S01]  /*6a30*/  @!P0 LDG.E.U16 R16, desc[UR6][R4.64] ;  /* 0x0000000604108981 */ /* 0x0000a2000c1e1500 */
[----:B-1----:R-:W-:-:S03]  /*6a40*/  IMAD.WIDE R10, R90, 0x2, R84 ;  /* 0x000000025a0a7825 */ /* 0x002fc600078e0254 */
[----:B------:R-:W-:Y:S04]  /*6a50*/  STL [R1+0x257c], R68 ;  /* 0x00257c4401007387 */ /* 0x000fe80000100800 */
[----:B------:R-:W-:Y:S01]  /*6a60*/  STL [R1+0x1f78], R69 ;  /* 0x001f784501007387 */ /* 0x000fe20000100800 */
[----:B0-----:R-:W-:-:S03]  /*6a70*/  IMAD.WIDE R4, R90, 0x2, R86 ;  /* 0x000000025a047825 */ /* 0x001fc600078e0256 */
[----:B------:R-:W-:Y:S04]  /*6a80*/  STL [R1+0x1f84], R66 ;  /* 0x001f844201007387 */ /* 0x000fe80000100800 */
[----:B------:R-:W-:Y:S04]  /*6a90*/  STL [R1+0x1f80], R67 ;  /* 0x001f804301007387 */ /* 0x000fe80000100800 */
[----:B------:R-:W-:Y:S04]  /*6aa0*/  STL.64 [R1+0x2100], R66 ;  /* 0x0021004201007387 */ /* 0x000fe80000100a00 */
[----:B------:R-:W2:Y:S04]  /*6ab0*/  @!P5 LDG.E.U16 R2, desc[UR6][R6.64] ;  /* 0x000000060602d981 */ /* 0x000ea8000c1e1500 */
[----:B------:R0:W-:Y:S04]  /*6ac0*/  STL.64 [R1+0xea0], R80 ;  /* 0x000ea05001007387 */ /* 0x0001e80000100a00 */
[----:B------:R1:W3:Y:S04]  /*6ad0*/  @!P5 LDG.E.U16 R3, desc[UR6][R10.64] ;  /* 0x000000060a03d981 */ /* 0x0002e8000c1e1500 */
[----:B------:R1:W-:Y:S04]  /*6ae0*/  STL.64 [R1+0xe98], R4 ;  /* 0x000e980401007387 */ /* 0x0003e80000100a00 */
[----:B------:R-:W4:Y:S04]  /*6af0*/  @!P5 LDG.E.U16 R60, desc[UR6][R4.64] ;  /* 0x00000006043cd981 */ /* 0x000f28000c1e1500 */
[----:B0-----:R-:W4:Y:S04]  /*6b00*/  LDL.LU.64 R80, [R1+0x26d8] ;  /* 0x0026d80001507983 */ /* 0x001f280000300a00 */
[----:B------:R0:W-:Y:S04]  /*6b10*/  STL.64 [R1+0xe90], R10 ;  /* 0x000e900a01007387 */ /* 0x0001e80000100a00 */
[----:B-1----:R-:W4:Y:S01]  /*6b20*/  LDL.LU.64 R4, [R1+0x26d0] ;  /* 0x0026d00001047983 */ /* 0x002f220000300a00 */
[----:B------:R-:W-:Y:S01]  /*6b30*/  VIADD R8, R92, 0xfffffffd ;  /* 0xfffffffd5c087836 */ /* 0x000fe20000000000 */
[----:B------:R-:W-:Y:S01]  /*6b40*/  PRMT R15, RZ, 0x7610, R15 ;  /* 0x00007610ff0f7816 */ /* 0x000fe2000000000f */
[----:B------:R-:W-:Y:S01]  /*6b50*/  IMAD.MOV.U32 R63, RZ, RZ, R58 ;  /* 0x000000ffff3f7224 */ /* 0x000fe200078e003a */
[----:B------:R-:W-:-:S02]  /*6b60*/  PRMT R14, RZ, 0x7610, R14 ;  /* 0x00007610ff0e7816 */ /* 0x000fc4000000000e */
[----:B------:R-:W-:Y:S02]  /*6b70*/  ISETP.GE.U32.AND P0, PT, R8, 0x7fffff7e, PT ;  /* 0x7fffff7e0800780c */ /* 0x000fe40003f06070 */
[----:B------:R-:W-:Y:S01]  /*6b80*/  PRMT R13, RZ, 0x7610, R13 ;  /* 0x00007610ff0d7816 */ /* 0x000fe2000000000d */
[----:B------:R-:W4:Y:S01]  /*6b90*/  @!P4 LDG.E.U16 R15, desc[UR6][R72.64] ;  /* 0x00000006480fc981 */ /* 0x000f22000c1e1500 */
[----:B------:R-:W-:Y:S01]  /*6ba0*/  PRMT R8, RZ, 0x7610, R8 ;  /* 0x00007610ff087816 */ /* 0x000fe20000000008 */
[----:B------:R-:W-:Y:S02]  /*6bb0*/  VIADD R58, R92, 0xfffffff5 ;  /* 0xfffffff55c3a7836 */ /* 0x000fe40000000000 */
[----:B------:R-:W4:Y:S04]  /*6bc0*/  @!P4 LDG.E.U16 R14, desc[UR6][R70.64] ;  /* 0x00000006460ec981 */ /* 0x000f28000c1e1500 */
[----:B------:R-:W4:Y:S04]  /*6bd0*/  @!P4 LDG.E.U16 R13, desc[UR6][R68.64] ;  /* 0x00000006440dc981 */ /* 0x000f28000c1e1500 */
[----:B------:R-:W4:Y:S01]  /*6be0*/  @!P4 LDG.E.U16 R8, desc[UR6][R66.64] ;  /* 0x000000064208c981 */ /* 0x000f22000c1e1500 */
[----:B------:R-:W-:Y:S01]  /*6bf0*/  ISETP.GE.U32.AND P4, PT, R58, 0x7fffff76, PT ;  /* 0x7fffff763a00780c */ /* 0x000fe20003f86070 */
[----:B------:R-:W-:-:S02]  /*6c00*/  VIADD R58, R92, 0xffffffed ;  /* 0xffffffed5c3a7836 */ /* 0x000fc40000000000 */
[----:B------:R1:W-:Y:S03]  /*6c10*/  STL.64 [R1+0xe88], R6 ;  /* 0x000e880601007387 */ /* 0x0003e60000100a00 */
[----:B------:R-:W-:Y:S01]  /*6c20*/  ISETP.GE.U32.AND P5, PT, R58, 0x7fffff6e, PT ;  /* 0x7fffff6e3a00780c */ /* 0x000fe20003fa6070 */
[----:B------:R-:W-:-:S04]  /*6c30*/  IMAD.SHL.U32 R58, R90, 0x2, RZ ;  /* 0x000000025a3a7824 */ /* 0x000fc800078e00ff */
[----:B0-----:R-:W-:-:S04]  /*6c40*/  IMAD.WIDE R10, R58, 0x2, R84 ;  /* 0x000000023a0a7825 */ /* 0x001fc800078e0254 */
[C---:B-1----:R-:W-:Y:S01]  /*6c50*/  IMAD.WIDE R6, R58.reuse, 0x2, R82 ;  /* 0x000000023a067825 */ /* 0x042fe200078e0252 */
[----:B--2---:R-:W-:Y:S04]  /*6c60*/  STL [R1+0x1c8], R2 ;  /* 0x0001c80201007387 */ /* 0x004fe80000100800 */
[----:B---3--:R0:W-:Y:S04]  /*6c70*/  STL [R1+0x1cc], R3 ;  /* 0x0001cc0301007387 */ /* 0x0081e80000100800 */
[----:B----4-:R-:W-:Y:S01]  /*6c80*/  STL [R1+0x1d0], R60 ;  /* 0x0001d03c01007387 */ /* 0x010fe20000100800 */
[----:B0-----:R-:W-:Y:S01]  /*6c90*/  IMAD.WIDE R2, R58, 0x2, R88 ;  /* 0x000000023a027825 */ /* 0x001fe200078e0258 */
[----:B------:R-:W-:-:S02]  /*6ca0*/  PRMT R81, RZ, 0x7610, R81 ;  /* 0x00007610ff517816 */ /* 0x000fc40000000051 */
[----:B------:R0:W-:Y:S01]  /*6cb0*/  STL [R1+0x1d4], R61 ;  /* 0x0001d43d01007387 */ /* 0x0001e20000100800 */
[----:B------:R-:W-:-:S03]  /*6cc0*/  PRMT R80, RZ, 0x7610, R80 ;  /* 0x00007610ff507816 */ /* 0x000fc60000000050 */
[----:B------:R1:W-:Y:S01]  /*6cd0*/  STL.64 [R1+0xe80], R2 ;  /* 0x000e800201007387 */ /* 0x0003e20000100a00 */
[----:B------:R-:W-:-:S03]  /*6ce0*/  PRMT R4, RZ, 0x7610, R4 ;  /* 0x00007610ff047816 */ /* 0x000fc60000000004 */
[----:B------:R-:W2:Y:S01]  /*6cf0*/  @!P0 LDG.E.U16 R81, desc[UR6][R2.64] ;  /* 0x0000000602518981 */ /* 0x000ea2000c1e1500 */
[----:B0-----:R-:W-:Y:S01]  /*6d00*/  IMAD.WIDE R60, R58, 0x2, R86 ;  /* 0x000000023a3c7825 */ /* 0x001fe200078e0256 */
[----:B------:R-:W-:Y:S02]  /*6d10*/  PRMT R5, RZ, 0x7610, R5 ;  /* 0x00007610ff057816 */ /* 0x000fe40000000005 */
[----:B------:R-:W3:Y:S04]  /*6d20*/  @!P0 LDG.E.U16 R4, desc[UR6][R6.64] ;  /* 0x0000000606048981 */ /* 0x000ee8000c1e1500 */
[----:B------:R0:W-:Y:S04]  /*6d30*/  STL.64 [R1+0xe78], R60 ;  /* 0x000e783c01007387 */ /* 0x0001e80000100a00 */
[----:B------:R-:W4:Y:S04]  /*6d40*/  @!P0 LDG.E.U16 R80, desc[UR6][R60.64] ;  /* 0x000000063c508981 */ /* 0x000f28000c1e1500 */
[----:B-1----:R-:W2:Y:S04]  /*6d50*/  LDL.LU.64 R2, [R1+0x26c8] ;  /* 0x0026c80001027983 */ /* 0x002ea80000300a00 */
[----:B------:R1:W-:Y:S04]  /*6d60*/  STL.64 [R1+0xe70], R10 ;  /* 0x000e700a01007387 */ /* 0x0003e80000100a00 */
[----:B0-----:R-:W3:Y:S04]  /*6d70*/  LDL.LU.64 R60, [R1+0x26c0] ;  /* 0x0026c000013c7983 */ /* 0x001ee80000300a00 */
[----:B------:R1:W3:Y:S01]  /*6d80*/  @!P0 LDG.E.U16 R5, desc[UR6][R10.64] ;  /* 0x000000060a058981 */ /* 0x0002e2000c1e1500 */
[----:B------:R-:W-:-:S03]  /*6d90*/  VIADD R58, R92, 0xffffffe5 ;  /* 0xffffffe55c3a7836 */ /* 0x000fc60000000000 */
[----:B------:R0:W-:Y:S02]  /*6da0*/  STL.64 [R1+0xe68], R6 ;  /* 0x000e680601007387 */ /* 0x0001e40000100a00 */
[----:B------:R-:W-:Y:S01]  /*6db0*/  ISETP.GE.U32.AND P0, PT, R58, 0x7fffff66, PT ;  /* 0x7fffff663a00780c */ /* 0x000fe20003f06070 */
[----:B------:R-:W-:-:S04]  /*6dc0*/  IMAD R58, R90, 0xa, RZ ;  /* 0x0000000a5a3a7824 */ /* 0x000fc800078e02ff */
[----:B-1----:R-:W-:-:S04]  /*6dd0*/  IMAD.WIDE R10, R58, 0x2, R84 ;  /* 0x000000023a0a7825 */ /* 0x002fc800078e0254 */
[----:B0-----:R-:W-:Y:S01]  /*6de0*/  IMAD.WIDE R6, R58, 0x2, R82 ;  /* 0x000000023a067825 */ /* 0x001fe200078e0252 */
[----:B----4-:R-:W-:Y:S01]  /*6df0*/  STL [R1+0x160], R80 ;  /* 0x0001605001007387 */ /* 0x010fe20000100800 */
[----:B--2---:R-:W-:-:S03]  /*6e00*/  PRMT R2, RZ, 0x7610, R2 ;  /* 0x00007610ff027816 */ /* 0x004fc60000000002 */
[----:B------:R0:W-:Y:S01]  /*6e10*/  STL [R1+0x164], R81 ;  /* 0x0001645101007387 */ /* 0x0001e20000100800 */
[----:B------:R-:W-:-:S03]  /*6e20*/  PRMT R3, RZ, 0x7610, R3 ;  /* 0x00007610ff037816 */ /* 0x000fc60000000003 */
[----:B---3--:R-:W-:Y:S01]  /*6e30*/  STL [R1+0x158], R4 ;  /* 0x0001580401007387 */ /* 0x008fe20000100800 */
[----:B------:R-:W-:-:S03]  /*6e40*/  PRMT R61, RZ, 0x7610, R61 ;  /* 0x00007610ff3d7816 */ /* 0x000fc6000000003d */
[----:B------:R-:W2:Y:S01]  /*6e50*/  @!P4 LDG.E.U16 R2, desc[UR6][R6.64] ;  /* 0x000000060602c981 */ /* 0x000ea2000c1e1500 */
[----:B------:R-:W-:Y:S01]  /*6e60*/  PRMT R60, RZ, 0x7610, R60 ;  /* 0x00007610ff3c7816 */ /* 0x000fe2000000003c */
[C---:B0-----:R-:W-:Y:S02]  /*6e70*/  IMAD.WIDE R80, R58.reuse, 0x2, R88 ;  /* 0x000000023a507825 */ /* 0x041fe400078e0258 */
[----:B------:R0:W-:Y:S04]  /*6e80*/  STL [R1+0x15c], R5 ;  /* 0x00015c0501007387 */ /* 0x0001e80000100800 */
[----:B------:R1:W-:Y:S04]  /*6e90*/  STL.64 [R1+0xd80], R80 ;  /* 0x000d805001007387 */ /* 0x0003e80000100a00 */
[----:B------:R3:W4:Y:S01]  /*6ea0*/  @!P4 LDG.E.U16 R3, desc[UR6][R10.64] ;  /* 0x000000060a03c981 */ /* 0x000722000c1e1500 */
[----:B0-----:R-:W-:-:S03]  /*6eb0*/  IMAD.WIDE R4, R58, 0x2, R86 ;  /* 0x000000023a047825 */ /* 0x001fc600078e0256 */
[----:B------:R0:W4:Y:S04]  /*6ec0*/  @!P4 LDG.E.U16 R61, desc[UR6][R80.64] ;  /* 0x00000006503dc981 */ /* 0x000128000c1e1500 */
[----:B------:R0:W-:Y:S04]  /*6ed0*/  STL.64 [R1+0xd78], R4 ;  /* 0x000d780401007387 */ /* 0x0001e80000100a00 */
[----:B------:R-:W4:Y:S04]  /*6ee0*/  @!P4 LDG.E.U16 R60, desc[UR6][R4.64] ;  /* 0x00000006043cc981 */ /* 0x000f28000c1e1500 */
[----:B-1----:R-:W4:Y:S04]  /*6ef0*/  LDL.LU.64 R80, [R1+0x26b8] ;  /* 0x0026b80001507983 */ /* 0x002f280000300a00 */
[----:B------:R3:W-:Y:S04]  /*6f00*/  STL.64 [R1+0xd70], R10 ;  /* 0x000d700a01007387 */ /* 0x0007e80000100a00 */
[----:B0-----:R-:W4:Y:S01]  /*6f10*/  LDL.LU.64 R4, [R1+0x26b0] ;  /* 0x0026b00001047983 */ /* 0x001f220000300a00 */
[----:B------:R-:W-:-:S03]  /*6f20*/  VIADD R58, R92, 0xffffffdd ;  /* 0xffffffdd5c3a7836 */ /* 0x000fc60000000000 */
[----:B------:R0:W-:Y:S02]  /*6f30*/  STL.64 [R1+0xd68], R6 ;  /* 0x000d680601007387 */ /* 0x0001e40000100a00 */
[----:B------:R-:W-:Y:S01]  /*6f40*/  ISETP.GE.U32.AND P4, PT, R58, 0x7fffff5e, PT ;  /* 0x7fffff5e3a00780c */ /* 0x000fe20003f86070 */
[----:B------:R-:W-:-:S04]  /*6f50*/  IMAD R58, R90, 0x12, RZ ;  /* 0x000000125a3a7824 */ /* 0x000fc800078e02ff */
[----:B---3--:R-:W-:-:S04]  /*6f60*/  IMAD.WIDE R10, R58, 0x2, R84 ;  /* 0x000000023a0a7825 */ /* 0x008fc800078e0254 */
[C---:B0-----:R-:W-:Y:S01]  /*6f70*/  IMAD.WIDE R6, R58.reuse, 0x2, R82 ;  /* 0x000000023a067825 */ /* 0x041fe200078e0252 */
[----:B--2---:R-:W-:Y:S04]  /*6f80*/  STL [R1+0x148], R2 ;  /* 0x0001480201007387 */ /* 0x004fe80000100800 */
[----:B----4-:R0:W-:Y:S02]  /*6f90*/  STL [R1+0x14c], R3 ;  /* 0x00014c0301007387 */ /* 0x0101e40000100800 */
[----:B0-----:R-:W-:Y:S02]  /*6fa0*/  IMAD.WIDE R2, R58, 0x2, R88 ;  /* 0x000000023a027825 */ /* 0x001fe400078e0258 */
[----:B------:R-:W-:Y:S01]  /*6fb0*/  STL [R1+0x150], R60 ;  /* 0x0001503c01007387 */ /* 0x000fe20000100800 */
[----:B------:R-:W-:-:S03]  /*6fc0*/  PRMT R81, RZ, 0x7610, R81 ;  /* 0x00007610ff517816 */ /* 0x000fc60000000051 */
        /* <DEDUP_REMOVED lines=170> */
[----:B----4-:R-:W-:Y:S04]  /*7a70*/  STL [R1+0xd0], R80 ;  /* 0x0000d05001007387 */ /* 0x010fe80000100800 */
[----:B--2---:R0:W-:Y:S01]  /*7a80*/  STL [R1+0xd4], R81 ;  /* 0x0000d45101007387 */ /* 0x0041e20000100800 */
[----:B------:R-:W-:-:S03]  /*7a90*/  PRMT R2, RZ, 0x7610, R2 ;  /* 0x00007610ff027816 */ /* 0x000fc60000000002 */
[----:B---3--:R-:W-:Y:S01]  /*7aa0*/  STL [R1+0xc8], R4 ;  /* 0x0000c80401007387 */ /* 0x008fe20000100800 */
[----:B------:R-:W-:Y:S02]  /*7ab0*/  PRMT R3, RZ, 0x7610, R3 ;  /* 0x00007610ff037816 */ /* 0x000fe40000000003 */
[----:B------:R-:W-:Y:S01]  /*7ac0*/  PRMT R61, RZ, 0x7610, R61 ;  /* 0x00007610ff3d7816 */ /* 0x000fe2000000003d */
[----:B------:R-:W2:Y:S01]  /*7ad0*/  @!P0 LDG.E.U16 R2, desc[UR6][R6.64] ;  /* 0x0000000606028981 */ /* 0x000ea2000c1e1500 */
[C---:B0-----:R-:W-:Y:S01]  /*7ae0*/  IMAD.WIDE R80, R58.reuse, 0x2, R88 ;  /* 0x000000023a507825 */ /* 0x041fe200078e0258 */
[----:B------:R-:W-:Y:S02]  /*7af0*/  PRMT R60, RZ, 0x7610, R60 ;  /* 0x00007610ff3c7816 */ /* 0x000fe4000000003c */
[----:B------:R0:W-:Y:S04]  /*7b00*/  STL [R1+0xcc], R5 ;  /* 0x0000cc0501007387 */ /* 0x0001e80000100800 */
[----:B------:R1:W-:Y:S04]  /*7b10*/  STL.64 [R1+0x580], R80 ;  /* 0x0005805001007387 */ /* 0x0003e80000100a00 */
[----:B------:R-:W3:Y:S01]  /*7b20*/  @!P0 LDG.E.U16 R61, desc[UR6][R80.64] ;  /* 0x00000006503d8981 */ /* 0x000ee2000c1e1500 */
[----:B0-----:R-:W-:-:S03]  /*7b30*/  IMAD.WIDE R4, R58, 0x2, R86 ;  /* 0x000000023a047825 */ /* 0x001fc600078e0256 */
[----:B------:R0:W4:Y:S04]  /*7b40*/  @!P0 LDG.E.U16 R3, desc[UR6][R10.64] ;  /* 0x000000060a038981 */ /* 0x000128000c1e1500 */
[----:B------:R0:W-:Y:S04]  /*7b50*/  STL.64 [R1+0x578], R4 ;  /* 0x0005780401007387 */ /* 0x0001e80000100a00 */
[----:B-1----:R-:W3:Y:S04]  /*7b60*/  LDL.LU.64 R80, [R1+0x2638] ;  /* 0x0026380001507983 */ /* 0x002ee80000300a00 */
[----:B------:R1:W-:Y:S04]  /*7b70*/  STL.64 [R1+0x570], R10 ;  /* 0x0005700a01007387 */ /* 0x0003e80000100a00 */
[----:B------:R-:W3:Y:S04]  /*7b80*/  @!P0 LDG.E.U16 R60, desc[UR6][R4.64] ;  /* 0x00000006043c8981 */ /* 0x000ee8000c1e1500 */
[----:B0-----:R-:W3:Y:S01]  /*7b90*/  LDL.LU.64 R4, [R1+0x2630] ;  /* 0x0026300001047983 */ /* 0x001ee20000300a00 */
[----:B------:R-:W-:-:S03]  /*7ba0*/  VIADD R58, R92, 0xffffff9d ;  /* 0xffffff9d5c3a7836 */ /* 0x000fc60000000000 */
[----:B------:R0:W-:Y:S02]  /*7bb0*/  STL.64 [R1+0x568], R6 ;  /* 0x0005680601007387 */ /* 0x0001e40000100a00 */
[----:B------:R-:W-:Y:S01]  /*7bc0*/  ISETP.GE.U32.AND P0, PT, R58, 0x7fffff1e, PT ;  /* 0x7fffff1e3a00780c */ /* 0x000fe20003f06070 */
[----:B------:R-:W-:Y:S01]  /*7bd0*/  IMAD R58, R90, 0x52, RZ ;  /* 0x000000525a3a7824 */ /* 0x000fe200078e02ff */
[----:B------:R-:W-:-:S03]  /*7be0*/  PRMT R76, RZ, 0x7610, R76 ;  /* 0x00007610ff4c7816 */ /* 0x000fc6000000004c */
[----:B-1----:R-:W-:Y:S01]  /*7bf0*/  IMAD.WIDE R10, R58, 0x2, R82 ;  /* 0x000000023a0a7825 */ /* 0x002fe200078e0252 */
[----:B------:R-:W-:-:S03]  /*7c00*/  PRMT R77, RZ, 0x7610, R77 ;  /* 0x00007610ff4d7816 */ /* 0x000fc6000000004d */
[----:B0-----:R-:W-:-:S05]  /*7c10*/  IMAD.WIDE R6, R58, 0x2, R86 ;  /* 0x000000023a067825 */ /* 0x001fca00078e0256 */
[----:B------:R-:W3:Y:S04]  /*7c20*/  @!P4 LDG.E.U16 R76, desc[UR6][R6.64] ;  /* 0x00000006064cc981 */ /* 0x000ee8000c1e1500 */
[----:B--2---:R-:W-:Y:S04]  /*7c30*/  STL [R1+0x58], R2 ;  /* 0x0000580201007387 */ /* 0x004fe80000100800 */
[----:B----4-:R0:W-:Y:S02]  /*7c40*/  STL [R1+0x5c], R3 ;  /* 0x00005c0301007387 */ /* 0x0101e40000100800 */
[----:B0-----:R-:W-:-:S05]  /*7c50*/  IMAD.WIDE R2, R58, 0x2, R88 ;  /* 0x000000023a027825 */ /* 0x001fca00078e0258 */
[----:B------:R-:W2:Y:S04]  /*7c60*/  @!P4 LDG.E.U16 R77, desc[UR6][R2.64] ;  /* 0x00000006024dc981 */ /* 0x000ea8000c1e1500 */
[----:B---3--:R-:W-:Y:S04]  /*7c70*/  STL [R1+0x60], R60 ;  /* 0x0000603c01007387 */ /* 0x008fe80000100800 */
[----:B------:R0:W-:Y:S01]  /*7c80*/  STL [R1+0x64], R61 ;  /* 0x0000643d01007387 */ /* 0x0001e20000100800 */
[----:B------:R-:W-:Y:S02]  /*7c90*/  PRMT R4, RZ, 0x7610, R4 ;  /* 0x00007610ff047816 */ /* 0x000fe40000000004 */
[----:B------:R-:W-:-:S04]  /*7ca0*/  PRMT R5, RZ, 0x7610, R5 ;  /* 0x00007610ff057816 */ /* 0x000fc80000000005 */
[----:B------:R1:W3:Y:S01]  /*7cb0*/  @!P4 LDG.E.U16 R4, desc[UR6][R10.64] ;  /* 0x000000060a04c981 */ /* 0x0002e2000c1e1500 */
[----:B0-----:R-:W-:-:S05]  /*7cc0*/  IMAD.WIDE R60, R58, 0x2, R84 ;  /* 0x000000023a3c7825 */ /* 0x001fca00078e0254 */
[----:B------:R-:W4:Y:S01]  /*7cd0*/  @!P4 LDG.E.U16 R5, desc[UR6][R60.64] ;  /* 0x000000063c05c981 */ /* 0x000f22000c1e1500 */
[----:B------:R-:W-:-:S03]  /*7ce0*/  VIADD R58, R92, 0xffffff95 ;  /* 0xffffff955c3a7836 */ /* 0x000fc60000000000 */
[----:B------:R0:W-:Y:S02]  /*7cf0*/  STL.64 [R1+0x480], R2 ;  /* 0x0004800201007387 */ /* 0x0001e40000100a00 */
[----:B------:R-:W-:Y:S02]  /*7d00*/  ISETP.GE.U32.AND P4, PT, R58, 0x7fffff16, PT ;  /* 0x7fffff163a00780c */ /* 0x000fe40003f86070 */
[----:B------:R1:W-:Y:S01]  /*7d10*/  STL.64 [R1+0x478], R6 ;  /* 0x0004780601007387 */ /* 0x0003e20000100a00 */
[----:B------:R-:W-:Y:S01]  /*7d20*/  IMAD R58, R90, 0x5a, RZ ;  /* 0x0000005a5a3a7824 */ /* 0x000fe200078e02ff */
[----:B------:R-:W-:Y:S02]  /*7d30*/  PRMT R79, RZ, 0x7610, R79 ;  /* 0x00007610ff4f7816 */ /* 0x000fe4000000004f */
[----:B0-----:R-:W2:Y:S04]  /*7d40*/  LDL.LU.64 R2, [R1+0x2628] ;  /* 0x0026280001027983 */ /* 0x001ea80000300a00 */
[----:B------:R-:W-:Y:S04]  /*7d50*/  STL.64 [R1+0x470], R60 ;  /* 0x0004703c01007387 */ /* 0x000fe80000100a00 */
[----:B-1----:R-:W2:Y:S04]  /*7d60*/  LDL.LU.64 R6, [R1+0x2620] ;  /* 0x0026200001067983 */ /* 0x002ea80000300a00 */
[----:B------:R0:W-:Y:S01]  /*7d70*/  STL.64 [R1+0x468], R10 ;  /* 0x0004680a01007387 */ /* 0x0001e20000100a00 */
[----:B------:R-:W-:Y:S01]  /*7d80*/  PRMT R78, RZ, 0x7610, R78 ;  /* 0x00007610ff4e7816 */ /* 0x000fe2000000004e */
[----:B0-----:R-:W-:-:S05]  /*7d90*/  IMAD.WIDE R10, R58, 0x2, R86 ;  /* 0x000000023a0a7825 */ /* 0x001fca00078e0256 */
[----:B------:R-:W2:Y:S04]  /*7da0*/  @!P5 LDG.E.U16 R78, desc[UR6][R10.64] ;  /* 0x000000060a4ed981 */ /* 0x000ea8000c1e1500 */
[----:B---3--:R-:W-:Y:S04]  /*7db0*/  STL [R1+0x48], R4 ;  /* 0x0000480401007387 */ /* 0x008fe80000100800 */
[----:B----4-:R0:W-:Y:S04]  /*7dc0*/  STL [R1+0x4c], R5 ;  /* 0x00004c0501007387 */ /* 0x0101e80000100800 */
[----:B------:R-:W-:Y:S04]  /*7dd0*/  STL [R1+0x50], R76 ;  /* 0x0000504c01007387 */ /* 0x000fe80000100800 */
[----:B--2---:R1:W-:Y:S01]  /*7de0*/  STL [R1+0x54], R77 ;  /* 0x0000544d01007387 */ /* 0x0043e20000100800 */
[----:B0-----:R-:W-:-:S05]  /*7df0*/  IMAD.WIDE R4, R58, 0x2, R88 ;  /* 0x000000023a047825 */ /* 0x001fca00078e0258 */
[----:B------:R0:W-:Y:S01]  /*7e00*/  STL.64 [R1+0x380], R4 ;  /* 0x0003800401007387 */ /* 0x0001e20000100a00 */
[----:B-1----:R-:W-:-:S03]  /*7e10*/  IMAD.WIDE R76, R58, 0x2, R84 ;  /* 0x000000023a4c7825 */ /* 0x002fc600078e0254 */
[----:B------:R1:W-:Y:S04]  /*7e20*/  STL.64 [R1+0x378], R10 ;  /* 0x0003780a01007387 */ /* 0x0003e80000100a00 */
[----:B------:R-:W2:Y:S04]  /*7e30*/  @!P5 LDG.E.U16 R79, desc[UR6][R4.64] ;  /* 0x00000006044fd981 */ /* 0x000ea8000c1e1500 */
[----:B0-----:R-:W3:Y:S04]  /*7e40*/  LDL.LU.64 R4, [R1+0x2618] ;  /* 0x0026180001047983 */ /* 0x001ee80000300a00 */
[----:B------:R0:W-:Y:S04]  /*7e50*/  STL.64 [R1+0x370], R76 ;  /* 0x0003704c01007387 */ /* 0x0001e80000100a00 */
[----:B-1----:R-:W4:Y:S01]  /*7e60*/  LDL.LU.64 R10, [R1+0x2610] ;  /* 0x00261000010a7983 */ /* 0x002f220000300a00 */
[----:B------:R-:W-:Y:S01]  /*7e70*/  PRMT R6, RZ, 0x7610, R6 ;  /* 0x00007610ff067816 */ /* 0x000fe20000000006 */
[----:B------:R-:W-:Y:S01]  /*7e80*/  IMAD.WIDE R60, R58, 0x2, R82 ;  /* 0x000000023a3c7825 */ /* 0x000fe200078e0252 */
[----:B------:R-:W-:-:S03]  /*7e90*/  PRMT R7, RZ, 0x7610, R7 ;  /* 0x00007610ff077816 */ /* 0x000fc60000000007 */
[----:B------:R-:W-:Y:S01]  /*7ea0*/  VIADD R58, R92, 0xffffff8d ;  /* 0xffffff8d5c3a7836 */ /* 0x000fe20000000000 */
[----:B------:R-:W2:Y:S04]  /*7eb0*/  @!P5 LDG.E.U16 R6, desc[UR6][R60.64] ;  /* 0x000000063c06d981 */ /* 0x000ea8000c1e1500 */
[----:B------:R0:W2:Y:S01]  /*7ec0*/  @!P5 LDG.E.U16 R7, desc[UR6][R76.64] ;  /* 0x000000064c07d981 */ /* 0x0000a2000c1e1500 */
[----:B------:R-:W-:Y:S01]  /*7ed0*/  ISETP.GE.U32.AND P5, PT, R58, 0x7fffff0e, PT ;  /* 0x7fffff0e3a00780c */ /* 0x000fe20003fa6070 */
[----:B------:R-:W-:Y:S02]  /*7ee0*/  IMAD R58, R90, 0x62, RZ ;  /* 0x000000625a3a7824 */ /* 0x000fe400078e02ff */
[----:B------:R1:W-:Y:S02]  /*7ef0*/  STL.64 [R1+0x368], R60 ;  /* 0x0003683c01007387 */ /* 0x0003e40000100a00 */
[----:B0-----:R-:W-:Y:S01]  /*7f00*/  IMAD.WIDE R76, R58, 0x2, R84 ;  /* 0x000000023a4c7825 */ /* 0x001fe200078e0254 */
[----:B-1----:R-:W-:-:S03]  /*7f10*/  MOV R61, R64 ;  /* 0x00000040003d7202 */ /* 0x002fc60000000f00 */
[----:B------:R-:W-:Y:S02]  /*7f20*/  IMAD.MOV.U32 R60, RZ, RZ, R65 ;  /* 0x000000ffff3c7224 */ /* 0x000fe400078e0041 */
[----:B------:R-:W-:Y:S01]  /*7f30*/  IMAD.WIDE R64, R58, 0x2, R82 ;  /* 0x000000023a407825 */ /* 0x000fe200078e0252 */
[----:B----4-:R-:W-:Y:S02]  /*7f40*/  PRMT R10, RZ, 0x7610, R10 ;  /* 0x00007610ff0a7816 */ /* 0x010fe4000000000a */
[----:B------:R-:W-:-:S04]  /*7f50*/  PRMT R11, RZ, 0x7610, R11 ;  /* 0x00007610ff0b7816 */ /* 0x000fc8000000000b */
[----:B------:R-:W4:Y:S04]  /*7f60*/  @!P0 LDG.E.U16 R10, desc[UR6][R64.64] ;  /* 0x00000006400a8981 */ /* 0x000f28000c1e1500 */
[----:B------:R-:W4:Y:S01]  /*7f70*/  @!P0 LDG.E.U16 R11, desc[UR6][R76.64] ;  /* 0x000000064c0b8981 */ /* 0x000f22000c1e1500 */
[----:B------:R-:W-:-:S03]  /*7f80*/  PRMT R81, RZ, 0x7610, R81 ;  /* 0x00007610ff517816 */ /* 0x000fc60000000051 */
[----:B--2---:R-:W-:Y:S01]  /*7f90*/  STL [R1+0x38], R6 ;  /* 0x0000380601007387 */ /* 0x004fe20000100800 */
[----:B------:R-:W-:-:S03]  /*7fa0*/  PRMT R74, RZ, 0x7610, R74 ;  /* 0x00007610ff4a7816 */ /* 0x000fc6000000004a */
[----:B------:R0:W-:Y:S04]  /*7fb0*/  STL [R1+0x3c], R7 ;  /* 0x00003c0701007387 */ /* 0x0001e80000100800 */
[----:B------:R-:W-:Y:S04]  /*7fc0*/  STL [R1+0x40], R78 ;  /* 0x0000404e01007387 */ /* 0x000fe80000100800 */
[----:B------:R1:W-:Y:S01]  /*7fd0*/  STL [R1+0x44], R79 ;  /* 0x0000444f01007387 */ /* 0x0003e20000100800 */
[----:B0-----:R-:W-:-:S04]  /*7fe0*/  IMAD.WIDE R6, R58, 0x2, R88 ;  /* 0x000000023a067825 */ /* 0x001fc800078e0258 */
[----:B-1----:R-:W-:Y:S01]  /*7ff0*/  IMAD.WIDE R78, R58, 0x2, R86 ;  /* 0x000000023a4e7825 */ /* 0x002fe200078e0256 */
[----:B------:R0:W-:Y:S03]  /*8000*/  STL.64 [R1+0x280], R6 ;  /* 0x0002800601007387 */ /* 0x0001e60000100a00 */
[----:B------:R-:W-:Y:S01]  /*8010*/  VIADD R58, R92, 0xffffff85 ;  /* 0xffffff855c3a7836 */ /* 0x000fe20000000000 */
[----:B------:R-:W-:Y:S04]  /*8020*/  STL.64 [R1+0x278], R78 ;  /* 0x0002784e01007387 */ /* 0x000fe80000100a00 */
[----:B------:R-:W2:Y:S04]  /*8030*/  @!P0 LDG.E.U16 R81, desc[UR6][R6.64] ;  /* 0x0000000606518981 */ /* 0x000ea8000c1e1500 */
[----:B------:R1:W2:Y:S01]  /*8040*/  @!P0 LDG.E.U16 R74, desc[UR6][R78.64] ;  /* 0x000000064e4a8981 */ /* 0x0002a2000c1e1500 */
[----:B------:R-:W-:Y:S01]  /*8050*/  ISETP.GE.U32.AND P0, PT, R58, 0x7fffff06, PT ;  /* 0x7fffff063a00780c */ /* 0x000fe20003f06070 */
[----:B------:R-:W-:-:S02]  /*8060*/  IMAD R58, R90, 0x6a, RZ ;  /* 0x0000006a5a3a7824 */ /* 0x000fc400078e02ff */
[----:B0-----:R-:W2:Y:S01]  /*8070*/  LDL.LU.64 R6, [R1+0x2608] ;  /* 0x0026080001067983 */ /* 0x001ea20000300a00 */
[----:B---3--:R-:W-:-:S03]  /*8080*/  PRMT R4, RZ, 0x7610, R4 ;  /* 0x00007610ff047816 */ /* 0x008fc60000000004 */
[----:B------:R-:W-:Y:S04]  /*8090*/  STL.64 [R1+0x270], R76 ;  /* 0x0002704c01007387 */ /* 0x000fe80000100a00 */
[----:B------:R-:W-:Y:S04]  /*80a0*/  STL.64 [R1+0x268], R64 ;  /* 0x0002684001007387 */ /* 0x000fe80000100a00 */
[----:B----4-:R-:W-:Y:S04]  /*80b0*/  STL [R1+0x28], R10 ;  /* 0x0000280a01007387 */ /* 0x010fe80000100800 */
[----:B------:R0:W-:Y:S02]  /*80c0*/  STL [R1+0x2c], R11 ;  /* 0x00002c0b01007387 */ /* 0x0001e40000100800 */
[----:B0-----:R-:W-:-:S05]  /*80d0*/  IMAD.WIDE R10, R58, 0x2, R82 ;  /* 0x000000023a0a7825 */ /* 0x001fca00078e0252 */
[----:B------:R-:W3:Y:S01]  /*80e0*/  @!P4 LDG.E.U16 R4, desc[UR6][R10.64] ;  /* 0x000000060a04c981 */ /* 0x000ee2000c1e1500 */
[----:B------:R-:W-:Y:S01]  /*80f0*/  PRMT R5, RZ, 0x7610, R5 ;  /* 0x00007610ff057816 */ /* 0x000fe20000000005 */
[C---:B------:R-:W-:Y:S01]  /*8100*/  IMAD.WIDE R76, R58.reuse, 0x2, R84 ;  /* 0x000000023a4c7825 */ /* 0x040fe200078e0254 */
[----:B------:R-:W-:Y:S02]  /*8110*/  PRMT R73, RZ, 0x7610, R73 ;  /* 0x00007610ff497816 */ /* 0x000fe40000000049 */
[----:B------:R-:W-:Y:S01]  /*8120*/  PRMT R71, RZ, 0x7610, R71 ;  /* 0x00007610ff477816 */ /* 0x000fe20000000047 */
[C---:B------:R-:W-:Y:S01]  /*8130*/  IMAD.WIDE R64, R58.reuse, 0x2, R88 ;  /* 0x000000023a407825 */ /* 0x040fe200078e0258 */
[----:B------:R-:W4:Y:S03]  /*8140*/  @!P4 LDG.E.U16 R5, desc[UR6][R76.64] ;  /* 0x000000064c05c981 */ /* 0x000f26000c1e1500 */
[----:B-1----:R-:W-:Y:S01]  /*8150*/  IMAD.WIDE R78, R58, 0x2, R86 ;  /* 0x000000023a4e7825 */ /* 0x002fe200078e0256 */
[----:B------:R0:W-:Y:S03]  /*8160*/  STL.64 [R1+0x180], R64 ;  /* 0x0001804001007387 */ /* 0x0001e60000100a00 */
[----:B------:R-:W-:Y:S01]  /*8170*/  VIADD R58, R92, 0xfffffffc ;  /* 0xfffffffc5c3a7836 */ /* 0x000fe20000000000 */
[----:B------:R1:W-:Y:S04]  /*8180*/  STL.64 [R1+0x178], R78 ;  /* 0x0001784e01007387 */ /* 0x0003e80000100a00 */
[----:B------:R-:W2:Y:S04]  /*8190*/  @!P4 LDG.E.U16 R73, desc[UR6][R64.64] ;  /* 0x000000064049c981 */ /* 0x000ea8000c1e1500 */
[----:B------:R1:W2:Y:S01]  /*81a0*/  @!P4 LDG.E.U16 R71, desc[UR6][R78.64] ;  /* 0x000000064e47c981 */ /* 0x0002a2000c1e1500 */
[----:B------:R-:W-:Y:S01]  /*81b0*/  ISETP.GE.U32.AND P4, PT, R58, 0x7fffff7d, PT ;  /* 0x7fffff7d3a00780c */ /* 0x000fe20003f86070 */
[----:B------:R-:W-:-:S02]  /*81c0*/  IMAD R58, R90, 0x72, RZ ;  /* 0x000000725a3a7824 */ /* 0x000fc400078e02ff */
[----:B0-----:R-:W2:Y:S01]  /*81d0*/  LDL.LU.64 R64, [R1+0x2600] ;  /* 0x0026000001407983 */ /* 0x001ea20000300a00 */
[----:B------:R-:W-:-:S03]  /*81e0*/  PRMT R57, RZ, 0x7610, R57 ;  /* 0x00007610ff397816 */ /* 0x000fc60000000039 */
[----:B------:R0:W-:Y:S04]  /*81f0*/  STL.64 [R1+0x170], R76 ;  /* 0x0001704c01007387 */ /* 0x0001e80000100a00 */
[----:B------:R0:W-:Y:S01]  /*8200*/  STL.64 [R1+0x168], R10 ;  /* 0x0001680a01007387 */ /* 0x0001e20000100a00 */
[----:B------:R-:W-:Y:S01]  /*8210*/  PRMT R55, RZ, 0x7610, R55 ;  /* 0x00007610ff377816 */ /* 0x000fe20000000037 */
[----:B-1----:R-:W-:Y:S01]  /*8220*/  IMAD.WIDE R78, R58, 0x2, R84 ;  /* 0x000000023a4e7825 */ /* 0x002fe200078e0254 */
[----:B------:R-:W-:-:S04]  /*8230*/  PRMT R54, RZ, 0x7610, R54 ;  /* 0x00007610ff367816 */ /* 0x000fc80000000036 */
[----:B------:R1:W2:Y:S01]  /*8240*/  @!P5 LDG.E.U16 R55, desc[UR6][R78.64] ;  /* 0x000000064e37d981 */ /* 0x0002a2000c1e1500 */
[----:B0-----:R-:W-:-:S04]  /*8250*/  IMAD.WIDE R76, R58, 0x2, R82 ;  /* 0x000000023a4c7825 */ /* 0x001fc800078e0252 */
[----:B------:R-:W-:Y:S01]  /*8260*/  IMAD.MOV.U32 R11, RZ, RZ, R60 ;  /* 0x000000ffff0b7224 */ /* 0x000fe200078e003c */
[----:B------:R-:W2:Y:S04]  /*8270*/  @!P5 LDG.E.U16 R54, desc[UR6][R76.64] ;  /* 0x000000064c36d981 */ /* 0x000ea8000c1e1500 */
[----:B---3--:R0:W-:Y:S02]  /*8280*/  STL [R1+0x18], R4 ;  /* 0x0000180401007387 */ /* 0x0081e40000100800 */
[----:B0-----:R-:W-:Y:S02]  /*8290*/  IMAD.MOV.U32 R4, RZ, RZ, R61 ;  /* 0x000000ffff047224 */ /* 0x001fe400078e003d */
[----:B------:R-:W-:-:S05]  /*82a0*/  IMAD.WIDE R60, R58, 0x2, R86 ;  /* 0x000000023a3c7825 */ /* 0x000fca00078e0256 */
[----:B------:R-:W3:Y:S01]  /*82b0*/  @!P5 LDG.E.U16 R57, desc[UR6][R60.64] ;  /* 0x000000063c39d981 */ /* 0x000ee2000c1e1500 */
[----:B------:R-:W-:Y:S01]  /*82c0*/  IMAD.MOV.U32 R10, RZ, RZ, R63 ;  /* 0x000000ffff0a7224 */ /* 0x000fe200078e003f */
[----:B------:R-:W-:Y:S02]  /*82d0*/  PRMT R69, RZ, 0x7610, R69 ;  /* 0x00007610ff457816 */ /* 0x000fe40000000045 */
[----:B----4-:R0:W-:Y:S04]  /*82e0*/  STL [R1+0x1c], R5 ;  /* 0x00001c0501007387 */ /* 0x0101e80000100800 */
[----:B--2---:R-:W-:Y:S01]  /*82f0*/  STL [R1+0x34], R81 ;  /* 0x0000345101007387 */ /* 0x004fe20000100800 */
[----:B0-----:R-:W-:Y:S02]  /*8300*/  IMAD.MOV.U32 R5, RZ, RZ, R62 ;  /* 0x000000ffff057224 */ /* 0x001fe400078e003e */
[----:B------:R-:W-:Y:S01]  /*8310*/  IMAD.WIDE R62, R58, 0x2, R88 ;  /* 0x000000023a3e7825 */ /* 0x000fe200078e0258 */
[----:B------:R-:W-:Y:S01]  /*8320*/  STL [R1+0x30], R74 ;  /* 0x0000304a01007387 */ /* 0x000fe20000100800 */
[----:B------:R-:W-:-:S03]  /*8330*/  PRMT R7, RZ, 0x7610, R7 ;  /* 0x00007610ff077816 */ /* 0x000fc60000000007 */
[----:B------:R0:W-:Y:S01]  /*8340*/  STL.64 [R1+0x80], R62 ;  /* 0x0000803e01007387 */ /* 0x0001e20000100a00 */
[----:B------:R-:W-:-:S03]  /*8350*/  VIADD R58, R92, 0xfffffff4 ;  /* 0xfffffff45c3a7836 */ /* 0x000fc60000000000 */
[----:B------:R2:W-:Y:S04]  /*8360*/  STL.64 [R1+0x78], R60 ;  /* 0x0000783c01007387 */ /* 0x0005e80000100a00 */
[----:B------:R-:W4:Y:S01]  /*8370*/  @!P5 LDG.E.U16 R69, desc[UR6][R62.64] ;  /* 0x000000063e45d981 */ /* 0x000f22000c1e1500 */
[----:B------:R-:W-:Y:S02]  /*8380*/  PRMT R53, RZ, 0x7610, R53 ;  /* 0x00007610ff357816 */ /* 0x000fe40000000035 */
[----:B------:R-:W-:Y:S01]  /*8390*/  ISETP.GE.U32.AND P5, PT, R58, 0x7fffff75, PT ;  /* 0x7fffff753a00780c */ /* 0x000fe20003fa6070 */
[C---:B------:R-:W-:Y:S01]  /*83a0*/  IMAD R58, R90.reuse, 0x7a, RZ ;  /* 0x0000007a5a3a7824 */ /* 0x040fe200078e02ff */
[----:B0-----:R-:W4:Y:S04]  /*83b0*/  LDL.LU.64 R62, [R1+0x25f8] ;  /* 0x0025f800013e7983 */ /* 0x001f280000300a00 */
[----:B------:R1:W-:Y:S04]  /*83c0*/  STL.64 [R1+0x70], R78 ;  /* 0x0000704e01007387 */ /* 0x0003e80000100a00 */
[----:B--2---:R-:W2:Y:S04]  /*83d0*/  LDL.LU.64 R60, [R1+0x25f0] ;  /* 0x0025f000013c7983 */ /* 0x004ea80000300a00 */
[----:B------:R-:W-:Y:S04]  /*83e0*/  STL.64 [R1+0x68], R76 ;  /* 0x0000684c01007387 */ /* 0x000fe80000100a00 */
[----:B------:R-:W-:Y:S01]  /*83f0*/  STL [R1+0x24], R73 ;  /* 0x0000244901007387 */ /* 0x000fe20000100800 */
[----:B------:R-:W-:-:S03]  /*8400*/  IMAD R92, R90, 0x3, RZ ;  /* 0x000000035a5c7824 */ /* 0x000fc600078e02ff */
[----:B------:R-:W-:Y:S01]  /*8410*/  STL [R1+0x20], R71 ;  /* 0x0000204701007387 */ /* 0x000fe20000100800 */
[----:B------:R-:W-:-:S03]  /*8420*/  PRMT R52, RZ, 0x7610, R52 ;  /* 0x00007610ff347816 */ /* 0x000fc60000000034 */
[----:B------:R-:W-:Y:S01]  /*8430*/  STL.S16 [R1+0x1e0], R7 ;  /* 0x0001e00701007387 */ /* 0x000fe20000100600 */
[----:B-1----:R-:W-:Y:S02]  /*8440*/  IMAD.MOV.U32 R79, RZ, RZ, R65 ;  /* 0x000000ffff4f7224 */ /* 0x002fe400078e0041 */
[----:B------:R-:W-:Y:S01]  /*8450*/  IMAD.MOV.U32 R78, RZ, RZ, R64 ;  /* 0x000000ffff4e7224 */ /* 0x000fe200078e0040 */
[----:B------:R-:W-:Y:S01]  /*8460*/  PRMT R6, RZ, 0x7610, R6 ;  /* 0x00007610ff067816 */ /* 0x000fe20000000006 */
[----:B------:R-:W-:-:S05]  /*8470*/  IMAD.WIDE R64, R58, 0x2, R88 ;  /* 0x000000023a407825 */ /* 0x000fca00078e0258 */
[----:B------:R0:W2:Y:S04]  /*8480*/  @!P0 LDG.E.U16 R52, desc[UR6][R64.64] ;  /* 0x0000000640348981 */ /* 0x0000a8000c1e1500 */
[----:B---3--:R-:W-:Y:S04]  /*8490*/  STL [R1+0x10], R57 ;  /* 0x0000103901007387 */ /* 0x008fe80000100800 */
[----:B------:R-:W-:Y:S04]  /*84a0*/  STL.S16 [R1+0x240], R53 ;  /* 0x0002403501007387 */ /* 0x000fe80000100600 */
[----:B------:R1:W-:Y:S04]  /*84b0*/  STL [R1+0xc], R55 ;  /* 0x00000c3701007387 */ /* 0x0003e80000100800 */
[----:B------:R3:W-:Y:S01]  /*84c0*/  STL [R1+0x8], R54 ;  /* 0x0000083601007387 */ /* 0x0007e20000100800 */
[----:B-1----:R-:W-:-:S02]  /*84d0*/  IMAD.MOV.U32 R55, RZ, RZ, R10 ;  /* 0x000000ffff377224 */ /* 0x002fc400078e000a */
[----:B---3--:R-:W-:Y:S02]  /*84e0*/  IMAD.MOV.U32 R54, RZ, RZ, R11 ;  /* 0x000000ffff367224 */ /* 0x008fe400078e000b */
[----:B------:R-:W-:-:S05]  /*84f0*/  IMAD.WIDE R10, R92, 0x2, R88 ;  /* 0x000000025c0a7825 */ /* 0x000fca00078e0258 */
[----:B------:R1:W3:Y:S04]  /*8500*/  @!P4 LDG.E.U16 R6, desc[UR6][R10.64] ;  /* 0x000000060a06c981 */ /* 0x0002e8000c1e1500 */
[----:B----4-:R4:W-:Y:S01]  /*8510*/  STL [R1+0x14], R69 ;  /* 0x0000144501007387 */ /* 0x0109e20000100800 */
[----:B------:R-:W-:Y:S02]  /*8520*/  IMAD.MOV.U32 R74, RZ, RZ, R4 ;  /* 0x000000ffff4a7224 */ /* 0x000fe400078e0004 */
[----:B------:R-:W-:Y:S01]  /*8530*/  IMAD.MOV.U32 R57, RZ, RZ, R5 ;  /* 0x000000ffff397224 */ /* 0x000fe200078e0005 */
[----:B------:R-:W-:Y:S01]  /*8540*/  STL.64 [R1+0xe60], R10 ;  /* 0x000e600a01007387 */ /* 0x000fe20000100a00 */
[----:B----4-:R-:W-:-:S03]  /*8550*/  IMAD R69, R90, 0xb, RZ ;  /* 0x0000000b5a457824 */ /* 0x010fc600078e02ff */
[----:B------:R-:W-:Y:S01]  /*8560*/  STL [R1+0x1f8c], R64 ;  /* 0x001f8c4001007387 */ /* 0x000fe20000100800 */
[----:B------:R-:W-:-:S03]  /*8570*/  IMAD.WIDE R4, R69, 0x2, R88 ;  /* 0x0000000245047825 */ /* 0x000fc600078e0258 */
[----:B------:R0:W-:Y:S01]  /*8580*/  STL [R1+0x20e0], R64 ;  /* 0x0020e04001007387 */ /* 0x0001e20000100800 */
[----:B------:R-:W-:-:S03]  /*8590*/  PRMT R66, RZ, 0x7610, R66 ;  /* 0x00007610ff427816 */ /* 0x000fc60000000042 */
[----:B------:R-:W-:Y:S01]  /*85a0*/  STL.64 [R1+0xd60], R4 ;  /* 0x000d600401007387 */ /* 0x000fe20000100a00 */
[----:B------:R-:W-:Y:S02]  /*85b0*/  IMAD.MOV.U32 R81, RZ, RZ, R63 ;  /* 0x000000ffff517224 */ /* 0x000fe400078e003f */
[----:B------:R-:W-:Y:S01]  /*85c0*/  IMAD.MOV.U32 R71, RZ, RZ, R62 ;  /* 0x000000ffff477224 */ /* 0x000fe200078e003e */
[----:B------:R-:W-:Y:S01]  /*85d0*/  STL [R1+0x1f88], R65 ;  /* 0x001f884101007387 */ /* 0x000fe20000100800 */
[----:B--2---:R-:W-:Y:S02]  /*85e0*/  IMAD.MOV.U32 R73, RZ, RZ, R61 ;  /* 0x000000ffff497224 */ /* 0x004fe400078e003d */
[----:B------:R-:W-:Y:S01]  /*85f0*/  IMAD.MOV.U32 R76, RZ, RZ, R60 ;  /* 0x000000ffff4c7224 */ /* 0x000fe200078e003c */
[----:B------:R-:W-:Y:S01]  /*8600*/  PRMT R67, RZ, 0x7610, R67 ;  /* 0x00007610ff437816 */ /* 0x000fe20000000043 */
[----:B------:R-:W-:Y:S02]  /*8610*/  IMAD.MOV.U32 R77, RZ, RZ, R59 ;  /* 0x000000ffff4d7224 */ /* 0x000fe400078e003b */
[----:B------:R-:W-:-:S04]  /*8620*/  IMAD.WIDE R62, R58, 0x2, R86 ;  /* 0x000000023a3e7825 */ /* 0x000fc800078e0256 */
[----:B------:R-:W-:Y:S01]  /*8630*/  IMAD.WIDE R60, R58, 0x2, R84 ;  /* 0x000000023a3c7825 */ /* 0x000fe200078e0254 */
[----:B------:R-:W-:-:S03]  /*8640*/  PRMT R3, RZ, 0x7610, R3 ;  /* 0x00007610ff037816 */ /* 0x000fc60000000003 */
[----:B0-----:R-:W-:Y:S01]  /*8650*/  IMAD.MOV.U32 R64, RZ, RZ, R7 ;  /* 0x000000ffff407224 */ /* 0x001fe200078e0007 */
[----:B------:R-:W2:Y:S01]  /*8660*/  @!P0 LDG.E.U16 R67, desc[UR6][R60.64] ;  /* 0x000000063c438981 */ /* 0x000ea2000c1e1500 */
[----:B------:R-:W-:-:S03]  /*8670*/  IMAD.WIDE R58, R58, 0x2, R82 ;  /* 0x000000023a3a7825 */ /* 0x000fc600078e0252 */
[----:B------:R0:W-:Y:S01]  /*8680*/  STL [R1+0x1e4], R52 ;  /* 0x0001e43401007387 */ /* 0x0001e20000100800 */
[----:B-1----:R-:W-:-:S03]  /*8690*/  IMAD.WIDE R10, R92, 0x2, R82 ;  /* 0x000000025c0a7825 */ /* 0x002fc600078e0252 */
[----:B------:R-:W4:Y:S01]  /*86a0*/  @!P0 LDG.E.U16 R66, desc[UR6][R58.64] ;  /* 0x000000063a428981 */ /* 0x000f22000c1e1500 */
[----:B------:R-:W-:-:S03]  /*86b0*/  PRMT R12, RZ, 0x7610, R12 ;  /* 0x00007610ff0c7816 */ /* 0x000fc6000000000c */
[----:B------:R-:W2:Y:S01]  /*86c0*/  @!P0 LDG.E.U16 R64, desc[UR6][R62.64] ;  /* 0x000000063e408981 */ /* 0x000ea2000c1e1500 */
[----:B0-----:R-:W-:-:S05]  /*86d0*/  IMAD.WIDE R52, R92, 0x2, R86 ;  /* 0x000000025c347825 */ /* 0x001fca00078e0256 */
[----:B------:R-:W2:Y:S04]  /*86e0*/  @!P4 LDG.E.U16 R3, desc[UR6][R52.64] ;  /* 0x000000063403c981 */ /* 0x000ea8000c1e1500 */
[----:B---3--:R0:W-:Y:S04]  /*86f0*/  STL [R1+0x204], R6 ;  /* 0x0002040601007387 */ /* 0x0081e80000100800 */
[----:B------:R-:W-:Y:S01]  /*8700*/  STL.64 [R1+0xe58], R52 ;  /* 0x000e583401007387 */ /* 0x000fe20000100a00 */
[----:B0-----:R-:W-:-:S03]  /*8710*/  IMAD.WIDE R6, R92, 0x2, R84 ;  /* 0x000000025c067825 */ /* 0x001fc600078e0254 */
[----:B------:R-:W-:Y:S04]  /*8720*/  STL [R1+0x1f94], R62 ;  /* 0x001f943e01007387 */ /* 0x000fe80000100800 */
[----:B------:R-:W-:Y:S04]  /*8730*/  STL.64 [R1+0xe50], R6 ;  /* 0x000e500601007387 */ /* 0x000fe80000100a00 */
[----:B------:R-:W-:Y:S04]  /*8740*/  STL [R1+0x1f90], R63 ;  /* 0x001f903f01007387 */ /* 0x000fe80000100800 */
[----:B------:R-:W-:Y:S04]  /*8750*/  STL.64 [R1+0xe48], R10 ;  /* 0x000e480a01007387 */ /* 0x000fe80000100a00 */
[----:B------:R-:W-:Y:S04]  /*8760*/  STL.64 [R1+0x2108], R62 ;  /* 0x0021083e01007387 */ /* 0x000fe80000100a00 */
[----:B------:R-:W-:Y:S04]  /*8770*/  STL [R1+0x1f9c], R60 ;  /* 0x001f9c3c01007387 */ /* 0x000fe80000100800 */
[----:B------:R-:W-:Y:S04]  /*8780*/  STL [R1+0x1f98], R61 ;  /* 0x001f983d01007387 */ /* 0x000fe80000100800 */
[----:B------:R-:W-:Y:S04]  /*8790*/  STL.64 [R1+0x2110], R60 ;  /* 0x0021103c01007387 */ /* 0x000fe80000100a00 */
[----:B------:R-:W-:Y:S04]  /*87a0*/  STL [R1+0x1fa4], R58 ;  /* 0x001fa43a01007387 */ /* 0x000fe80000100800 */
[----:B------:R-:W-:Y:S04]  /*87b0*/  STL [R1+0x1fa0], R59 ;  /* 0x001fa03b01007387 */ /* 0x000fe80000100800 */
[----:B------:R-:W3:Y:S04]  /*87c0*/  @!P4 LDG.E.U16 R12, desc[UR6][R6.64] ;  /* 0x00000006060cc981 */ /* 0x000ee8000c1e1500 */
[----:B------:R-:W-:Y:S04]  /*87d0*/  STL.64 [R1+0x2120], R58 ;  /* 0x0021203a01007387 */ /* 0x000fe80000100a00 */
[----:B------:R0:W-:Y:S04]  /*87e0*/  STL [R1+0x2580], R58 ;  /* 0x0025803a01007387 */ /* 0x0001e80000100800 */
[----:B0-----:R-:W3:Y:S04]  /*87f0*/  LDL.LU R58, [R1+0x240] ;  /* 0x00024000013a7983 */ /* 0x001ee80000300800 */
[----:B----4-:R-:W-:Y:S01]  /*8800*/  STL [R1+0x1d8], R66 ;  /* 0x0001d84201007387 */ /* 0x010fe20000100800 */
[----:B------:R-:W-:-:S03]  /*8810*/  PRMT R80, RZ, 0x7610, R80 ;  /* 0x00007610ff507816 */ /* 0x000fc60000000050 */
[----:B--2---:R-:W-:Y:S04]  /*8820*/  STL [R1+0x1dc], R67 ;  /* 0x0001dc4301007387 */ /* 0x004fe80000100800 */
[----:B------:R-:W-:Y:S04]  /*8830*/  @!P0 STL [R1+0x1e0], R64 ;  /* 0x0001e04001008387 */ /* 0x000fe80000100800 */
[----:B------:R-:W2:Y:S04]  /*8840*/  LDL.LU.64 R52, [R1+0x25e8] ;  /* 0x0025e80001347983 */ /* 0x000ea80000300a00 */
[----:B------:R0:W-:Y:S04]  /*8850*/  STL [R1+0x200], R3 ;  /* 0x0002000301007387 */ /* 0x0001e80000100800 */
[----:B------:R-:W4:Y:S04]  /*8860*/  @!P4 LDG.E.U16 R80, desc[UR6][R10.64] ;  /* 0x000000060a50c981 */ /* 0x000f28000c1e1500 */
[----:B0-----:R-:W2:Y:S04]  /*8870*/  LDL.LU R3, [R1+0x25e0] ;  /* 0x0025e00001037983 */ /* 0x001ea80000300800 */
[----:B------:R-:W2:Y:S01]  /*8880*/  LDL.LU.64 R6, [R1+0x25d8] ;  /* 0x0025d80001067983 */ /* 0x000ea20000300a00 */
[----:B------:R-:W-:Y:S01]  /*8890*/  IMAD.WIDE R66, R69, 0x2, R86 ;  /* 0x0000000245427825 */ /* 0x000fe200078e0256 */
[----:B------:R-:W-:-:S02]  /*88a0*/  PRMT R68, RZ, 0x7610, R68 ;  /* 0x00007610ff447816 */ /* 0x000fc40000000044 */
[----:B------:R-:W-:Y:S01]  /*88b0*/  PRMT R91, RZ, 0x7610, R91 ;  /* 0x00007610ff5b7816 */ /* 0x000fe2000000005b */
[----:B------:R-:W-:-:S03]  /*88c0*/  IMAD.WIDE R62, R69, 0x2, R84 ;  /* 0x00000002453e7825 */ /* 0x000fc600078e0254 */
[----:B------:R0:W4:Y:S04]  /*88d0*/  @!P5 LDG.E.U16 R68, desc[UR6][R66.64] ;  /* 0x000000064244d981 */ /* 0x000128000c1e1500 */
[----:B------:R1:W4:Y:S04]  /*88e0*/  @!P5 LDG.E.U16 R91, desc[UR6][R62.64] ;  /* 0x000000063e5bd981 */ /* 0x000328000c1e1500 */
[----:B---3--:R3:W-:Y:S04]  /*88f0*/  STL [R1+0x1fc], R12 ;  /* 0x0001fc0c01007387 */ /* 0x0087e80000100800 */
[----:B---3--:R-:W3:Y:S04]  /*8900*/  LDL.LU R12, [R1+0x25d0] ;  /* 0x0025d000010c7983 */ /* 0x008ee80000300800 */
[----:B------:R-:W3:Y:S04]  /*8910*/  LDL.LU.64 R10, [R1+0x25c8] ;  /* 0x0025c800010a7983 */ /* 0x000ee80000300a00 */
[----:B------:R-:W4:Y:S04]  /*8920*/  @!P5 LDG.E.U16 R58, desc[UR6][R4.64] ;  /* 0x00000006043ad981 */ /* 0x000f28000c1e1500 */
[----:B------:R0:W-:Y:S04]  /*8930*/  STL.64 [R1+0xd58], R66 ;  /* 0x000d584201007387 */ /* 0x0001e80000100a00 */
[----:B------:R-:W4:Y:S01]  /*8940*/  LDL.LU.64 R4, [R1+0x25c0] ;  /* 0x0025c00001047983 */ /* 0x000f220000300a00 */
[----:B------:R-:W-:Y:S01]  /*8950*/  ISETP.GE.AND P0, PT, R9, RZ, PT ;  /* 0x000000ff0900720c */ /* 0x000fe20003f06270 */
[----:B--2---:R-:W-:-:S04]  /*8960*/  IMAD.MOV.U32 R64, RZ, RZ, R6 ;  /* 0x000000ffff407224 */ /* 0x004fc800078e0006 */
[----:B------:R-:W-:Y:S02]  /*8970*/  @!P2 IMAD.MOV R64, RZ, RZ, -R64 ;  /* 0x000000ffff40a224 */ /* 0x000fe400078e0a40 */
[----:B------:R-:W-:Y:S02]  /*8980*/  IMAD.MOV.U32 R69, RZ, RZ, R73 ;  /* 0x000000ffff457224 */ /* 0x000fe400078e0049 */
[----:B0-----:R-:W-:Y:S02]  /*8990*/  IMAD.MOV.U32 R66, RZ, RZ, R71 ;  /* 0x000000ffff427224 */ /* 0x001fe400078e0047 */
[----:B------:R-:W-:Y:S02]  /*89a0*/  IMAD.MOV.U32 R67, RZ, RZ, R74 ;  /* 0x000000ffff437224 */ /* 0x000fe400078e004a */
[----:B------:R-:W-:Y:S01]  /*89b0*/  IMAD.MOV.U32 R74, RZ, RZ, R0 ;  /* 0x000000ffff4a7224 */ /* 0x000fe200078e0000 */
[----:B------:R-:W-:Y:S01]  /*89c0*/  PRMT R56, RZ, 0x7610, R56 ;  /* 0x00007610ff387816 */ /* 0x000fe20000000038 */
[----:B------:R-:W-:Y:S01]  /*89d0*/  IMAD.MOV.U32 R61, RZ, RZ, R55 ;  /* 0x000000ffff3d7224 */ /* 0x000fe200078e0037 */
[----:B------:R-:W-:-:S02]  /*89e0*/  IABS R92, R93 ;  /* 0x0000005d005c7213 */ /* 0x000fc40000000000 */
[----:B---3--:R-:W-:Y:S02]  /*89f0*/  ISETP.GE.AND P2, PT, R11, RZ, PT ;  /* 0x000000ff0b00720c */ /* 0x008fe40003f46270 */
[----:B------:R-:W0:Y:S01]  /*8a00*/  LDC R11, c[0x0][0x3a0] ;  /* 0x0000e800ff0b7b82 */ /* 0x000e220000000800 */
[----:B----4-:R-:W-:Y:S04]  /*8a10*/  STL [R1+0x2584], R58 ;  /* 0x0025843a01007387 */ /* 0x010fe80000100800 */
[----:B------:R-:W-:Y:S04]  /*8a20*/  STL.64 [R1+0xd50], R62 ;  /* 0x000d503e01007387 */ /* 0x000fe80000100a00 */
[----:B------:R2:W-:Y:S02]  /*8a30*/  STL [R1+0x1f8], R80 ;  /* 0x0001f85001007387 */ /* 0x0005e40000100800 */
[----:B--2---:R-:W-:-:S02]  /*8a40*/  IMAD.MOV.U32 R80, RZ, RZ, R7 ;  /* 0x000000ffff507224 */ /* 0x004fc400078e0007 */
[----:B------:R-:W-:-:S03]  /*8a50*/  VIADD R7, R93, 0x36 ;  /* 0x000000365d077836 */ /* 0x000fc60000000000 */
[----:B------:R-:W-:Y:S02]  /*8a60*/  @!P1 IADD3 R80, PT, PT, -R80, RZ, RZ ;  /* 0x000000ff50509210 */ /* 0x000fe40007ffe1ff */
[----:B------:R-:W-:Y:S02]  /*8a70*/  ISETP.GE.AND P1, PT, R10, RZ, PT ;  /* 0x000000ff0a00720c */ /* 0x000fe40003f26270 */
[----:B------:R-:W-:Y:S01]  /*8a80*/  IABS R9, R7 ;  /* 0x0000000700097213 */ /* 0x000fe20000000000 */
[----:B------:R-:W-:Y:S02]  /*8a90*/  IMAD.MOV.U32 R73, RZ, RZ, R4 ;  /* 0x000000ffff497224 */ /* 0x000fe400078e0004 */
[----:B------:R-:W-:Y:S02]  /*8aa0*/  IMAD.MOV.U32 R71, RZ, RZ, R5 ;  /* 0x000000ffff477224 */ /* 0x000fe400078e0005 */
[----:B------:R-:W-:-:S04]  /*8ab0*/  IMAD.MOV.U32 R5, RZ, RZ, R9 ;  /* 0x000000ffff057224 */ /* 0x000fc800078e0009 */
[----:B------:R-:W-:-:S04]  /*8ac0*/  IMAD.HI.U32 R4, R3, R5, RZ ;  /* 0x0000000503047227 */ /* 0x000fc800078e00ff */
[----:B------:R-:W-:Y:S01]  /*8ad0*/  @!P1 IMAD.MOV R73, RZ, RZ, -R73 ;  /* 0x000000ffff499224 */ /* 0x000fe200078e0a49 */
[----:B------:R-:W-:Y:S01]  /*8ae0*/  ISETP.GE.AND P1, PT, R7, RZ, PT ;  /* 0x000000ff0700720c */ /* 0x000fe20003f26270 */
[----:B0-----:R-:W-:Y:S02]  /*8af0*/  VIADD R7, R11, 0xfffffffb ;  /* 0xfffffffb0b077836 */ /* 0x001fe40000000000 */
[----:B------:R-:W-:Y:S02]  /*8b00*/  IMAD.MOV R0, RZ, RZ, -R4 ;  /* 0x000000ffff007224 */ /* 0x000fe400078e0a04 */
[----:B-1----:R-:W-:Y:S01]  /*8b10*/  IMAD.MOV.U32 R63, RZ, RZ, R57 ;  /* 0x000000ffff3f7224 */ /* 0x002fe200078e0039 */
[----:B------:R-:W-:Y:S01]  /*8b20*/  ISETP.GE.U32.AND P4, PT, R7, 0x7fffff7c, PT ;  /* 0x7fffff7c0700780c */ /* 0x000fe20003f86070 */
[----:B------:R-:W-:Y:S02]  /*8b30*/  IMAD.MOV.U32 R57, RZ, RZ, R81 ;  /* 0x000000ffff397224 */ /* 0x000fe400078e0051 */
[----:B------:R-:W-:-:S02]  /*8b40*/  IMAD R81, R2, R0, R5 ;  /* 0x0000000002517224 */ /* 0x000fc400078e0205 */
[----:B------:R-:W-:Y:S02]  /*8b50*/  IMAD.SHL.U32 R0, R90, 0x4, RZ ;  /* 0x000000045a007824 */ /* 0x000fe400078e00ff */
[----:B------:R-:W-:Y:S02]  /*8b60*/  IMAD.MOV.U32 R62, RZ, RZ, R54 ;  /* 0x000000ffff3e7224 */ /* 0x000fe400078e0036 */
[----:B------:R-:W-:-:S05]  /*8b70*/  IMAD.WIDE R54, R0, 0x2, R88 ;  /* 0x0000000200367825 */ /* 0x000fca00078e0258 */
[----:B------:R-:W2:Y:S04]  /*8b80*/  @!P4 LDG.E.U16 R56, desc[UR6][R54.64] ;  /* 0x000000063638c981 */ /* 0x000ea8000c1e1500 */
[----:B------:R-:W-:Y:S04]  /*8b90*/  STL [R1+0x2588], R68 ;  /* 0x0025884401007387 */ /* 0x000fe80000100800 */
[----:B------:R-:W-:Y:S01]  /*8ba0*/  STL [R1+0x258c], R91 ;  /* 0x00258c5b01007387 */ /* 0x000fe20000100800 */
[----:B------:R-:W-:-:S03]  /*8bb0*/  IMAD.HI.U32 R6, R3, R92, RZ ;  /* 0x0000005c03067227 */ /* 0x000fc600078e00ff */
[----:B------:R-:W-:Y:S01]  /*8bc0*/  STL [R1+0x2144], R80 ;  /* 0x0021445001007387 */ /* 0x000fe20000100800 */
[----:B------:R-:W-:-:S03]  /*8bd0*/  @!P0 IMAD.MOV R71, RZ, RZ, -R71 ;  /* 0x000000ffff478224 */ /* 0x000fc600078e0a47 */
[----:B------:R-:W-:Y:S04]  /*8be0*/  STL [R1+0x2590], R10 ;  /* 0x0025900a01007387 */ /* 0x000fe80000100800 */
[----:B------:R-:W-:Y:S04]  /*8bf0*/  STL.64 [R1+0x2118], R64 ;  /* 0x0021184001007387 */ /* 0x000fe80000100a00 */
[----:B------:R-:W-:Y:S01]  /*8c00*/  STL.64 [R1+0x24b8], R64 ;  /* 0x0024b84001007387 */ /* 0x000fe20000100a00 */
[----:B------:R-:W-:-:S03]  /*8c10*/  IMAD.MOV R6, RZ, RZ, -R6 ;  /* 0x000000ffff067224 */ /* 0x000fc600078e0a06 */
[----:B------:R-:W-:Y:S04]  /*8c20*/  STL.64 [R1+0x2530], R64 ;  /* 0x0025304001007387 */ /* 0x000fe80000100a00 */
[----:B------:R-:W-:Y:S04]  /*8c30*/  STL.64 [R1+0x2558], R64 ;  /* 0x0025584001007387 */ /* 0x000fe80000100a00 */
[----:B------:R-:W-:Y:S04]  /*8c40*/  STL [R1+0x2598], R64 ;  /* 0x0025984001007387 */ /* 0x000fe80000100800 */
[----:B------:R-:W-:Y:S01]  /*8c50*/  STL [R1+0x2594], R65 ;  /* 0x0025944101007387 */ /* 0x000fe20000100800 */
[----:B------:R-:W-:-:S03]  /*8c60*/  IMAD R92, R2, R6, R92 ;  /* 0x00000006025c7224 */ /* 0x000fc600078e025c */
[----:B------:R-:W-:Y:S04]  /*8c70*/  STL [R1+0x259c], R9 ;  /* 0x00259c0901007387 */ /* 0x000fe80000100800 */
[----:B------:R-:W-:Y:S04]  /*8c80*/  STL.64 [R1+0x2128], R70 ;  /* 0x0021284601007387 */ /* 0x000fe80000100a00 */
[----:B------:R0:W-:Y:S04]  /*8c90*/  STL.64 [R1+0x24f0], R70 ;  /* 0x0024f04601007387 */ /* 0x0001e80000100a00 */
        /* <DEDUP_REMOVED lines=25> */
[----:B------:R-:W-:Y:S01]  /*8e30*/  STL [R1+0x2488], R92 ;  /* 0x0024885c01007387 */ /* 0x000fe20000100800 */
[----:B------:R-:W-:-:S03]  /*8e40*/  @!P2 IMAD.MOV R74, RZ, RZ, -R74 ;  /* 0x000000ffff4aa224 */ /* 0x000fc600078e0a4a */
[----:B------:R-:W-:Y:S04]  /*8e50*/  STL.64 [R1+0x24a8], R92 ;  /* 0x0024a85c01007387 */ /* 0x000fe80000100a00 */
[----:B------:R-:W-:Y:S04]  /*8e60*/  STL.64 [R1+0x24e0], R92 ;  /* 0x0024e05c01007387 */ /* 0x000fe80000100a00 */
[----:B------:R-:W-:Y:S04]  /*8e70*/  STL.64 [R1+0x2500], R92 ;  /* 0x0025005c01007387 */ /* 0x000fe80000100a00 */
[----:B------:R-:W-:Y:S04]  /*8e80*/  STL.64 [R1+0x2520], R92 ;  /* 0x0025205c01007387 */ /* 0x000fe80000100a00 */
[----:B------:R-:W-:Y:S04]  /*8e90*/  STL [R1+0x2538], R92 ;  /* 0x0025385c01007387 */ /* 0x000fe80000100800 */
[----:B------:R-:W-:Y:S04]  /*8ea0*/  STL.64 [R1+0x2560], R92 ;  /* 0x0025605c01007387 */ /* 0x000fe80000100a00 */
[----:B------:R-:W-:Y:S04]  /*8eb0*/  STL [R1+0x25a8], R92 ;  /* 0x0025a85c01007387 */ /* 0x000fe80000100800 */
[----:B------:R1:W-:Y:S04]  /*8ec0*/  STL [R1+0x25a4], R93 ;  /* 0x0025a45d01007387 */ /* 0x0003e80000100800 */
[----:B------:R-:W-:Y:S04]  /*8ed0*/  STL.64 [R1+0x2138], R74 ;  /* 0x0021384a01007387 */ /* 0x000fe80000100a00 */
[----:B------:R-:W-:Y:S04]  /*8ee0*/  STL.64 [R1+0x2540], R74 ;  /* 0x0025404a01007387 */ /* 0x000fe80000100a00 */
[----:B------:R3:W-:Y:S04]  /*8ef0*/  STL.64 [R1+0x2568], R74 ;  /* 0x0025684a01007387 */ /* 0x0007e80000100a00 */
        /* <DEDUP_REMOVED lines=39> */
[----:B0-----:R-:W-:-:S03]  /*9170*/  PRMT R71, RZ, 0x7610, R71 ;  /* 0x00007610ff477816 */ /* 0x001fc60000000047 */
[----:B------:R-:W-:Y:S01]  /*9180*/  STL.64 [R1+0x2330], R2 ;  /* 0x0023300201007387 */ /* 0x000fe20000100a00 */
[----:B------:R-:W-:-:S03]  /*9190*/  PRMT R70, RZ, 0x7610, R70 ;  /* 0x00007610ff467816 */ /* 0x000fc60000000046 */
[----:B------:R-:W-:Y:S01]  /*91a0*/  STL.64 [R1+0x2350], R2 ;  /* 0x0023500201007387 */ /* 0x000fe20000100a00 */
[----:B-1----:R-:W-:-:S03]  /*91b0*/  IMAD.WIDE R92, R0, 0x2, R84 ;  /* 0x00000002005c7825 */ /* 0x002fc600078e0254 */
[----:B------:R-:W-:Y:S01]  /*91c0*/  STL.64 [R1+0x2370], R2 ;  /* 0x0023700201007387 */ /* 0x000fe20000100a00 */
[----:B------:R-:W-:-:S03]  /*91d0*/  VIADD R4, R11, 0xfffffffa ;  /* 0xfffffffa0b047836 */ /* 0x000fc60000000000 */
[----:B------:R-:W-:Y:S01]  /*91e0*/  STL.64 [R1+0x2390], R2 ;  /* 0x0023900201007387 */ /* 0x000fe20000100a00 */
[C---:B---3--:R-:W-:Y:S01]  /*91f0*/  IMAD.WIDE R74, R0.reuse, 0x2, R86 ;  /* 0x00000002004a7825 */ /* 0x048fe200078e0256 */
[----:B------:R-:W-:Y:S02]  /*9200*/  PRMT R91, RZ, 0x7610, R91 ;  /* 0x00007610ff5b7816 */ /* 0x000fe4000000005b */
[----:B------:R-:W-:Y:S01]  /*9210*/  STL.64 [R1+0x23b0], R2 ;  /* 0x0023b00201007387 */ /* 0x000fe20000100a00 */
[----:B------:R-:W-:-:S03]  /*9220*/  IMAD.WIDE R64, R0, 0x2, R82 ;  /* 0x0000000200407825 */ /* 0x000fc600078e0252 */
[----:B------:R-:W-:Y:S01]  /*9230*/  STL.64 [R1+0x23d0], R2 ;  /* 0x0023d00201007387 */ /* 0x000fe20000100a00 */
[----:B------:R-:W-:-:S03]  /*9240*/  VIADD R0, R11, 0xfffffff9 ;  /* 0xfffffff90b007836 */ /* 0x000fc60000000000 */
[----:B------:R-:W-:Y:S01]  /*9250*/  STL.64 [R1+0x23f0], R2 ;  /* 0x0023f00201007387 */ /* 0x000fe20000100a00 */
[----:B------:R-:W-:-:S03]  /*9260*/  ISETP.GE.U32.AND P2, PT, R4, 0x7fffff7b, PT ;  /* 0x7fffff7b0400780c */ /* 0x000fc60003f46070 */
[----:B------:R-:W-:Y:S04]  /*9270*/  STL.64 [R1+0x2410], R2 ;  /* 0x0024100201007387 */ /* 0x000fe80000100a00 */
[----:B------:R-:W-:Y:S04]  /*9280*/  STL.64 [R1+0x2430], R2 ;  /* 0x0024300201007387 */ /* 0x000fe80000100a00 */
[----:B------:R-:W-:Y:S04]  /*9290*/  STL.64 [R1+0x2450], R2 ;  /* 0x0024500201007387 */ /* 0x000fe80000100a00 */
[----:B------:R-:W3:Y:S04]  /*92a0*/  @!P4 LDG.E.U16 R71, desc[UR6][R92.64] ;  /* 0x000000065c47c981 */ /* 0x000ee8000c1e1500 */
[----:B------:R-:W-:Y:S04]  /*92b0*/  STL.64 [R1+0x2470], R2 ;  /* 0x0024700201007387 */ /* 0x000fe80000100a00 */
[----:B------:R0:W4:Y:S04]  /*92c0*/  @!P4 LDG.E.U16 R70, desc[UR6][R74.64] ;  /* 0x000000064a46c981 */ /* 0x000128000c1e1500 */
[----:B------:R-:W-:Y:S04]  /*92d0*/  STL.64 [R1+0x2490], R2 ;  /* 0x0024900201007387 */ /* 0x000fe80000100a00 */
[----:B------:R-:W-:Y:S04]  /*92e0*/  STL.64 [R1+0x24d8], R2 ;  /* 0x0024d80201007387 */ /* 0x000fe80000100a00 */
[----:B------:R1:W4:Y:S01]  /*92f0*/  @!P4 LDG.E.U16 R91, desc[UR6][R64.64] ;  /* 0x00000006405bc981 */ /* 0x000322000c1e1500 */
[----:B------:R-:W-:Y:S01]  /*9300*/  ISETP.GE.U32.AND P4, PT, R0, 0x7fffff7a, PT ;  /* 0x7fffff7a0000780c */ /* 0x000fe20003f86070 */
[----:B------:R-:W-:-:S02]  /*9310*/  IMAD R0, R90, 0x5, RZ ;  /* 0x000000055a007824 */ /* 0x000fc400078e02ff */
[----:B------:R0:W-:Y:S01]  /*9320*/  STL.64 [R1+0xe40], R54 ;  /* 0x000e403601007387 */ /* 0x0001e20000100a00 */
[----:B------:R-:W-:-:S03]  /*9330*/  PRMT R72, RZ, 0x7610, R72 ;  /* 0x00007610ff487816 */ /* 0x000fc60000000048 */
[----:B------:R1:W-:Y:S01]  /*9340*/  STL.64 [R1+0xe38], R74 ;  /* 0x000e384a01007387 */ /* 0x0003e20000100a00 */
[----:B------:R-:W-:-:S03]  /*9350*/  PRMT R73, RZ, 0x7610, R73 ;  /* 0x00007610ff497816 */ /* 0x000fc60000000049 */
[----:B0-----:R-:W4:Y:S04]  /*9360*/  LDL.LU.64 R54, [R1+0x25b8] ;  /* 0x0025b80001367983 */ /* 0x001f280000300a00 */
[----:B--2---:R0:W-:Y:S01]  /*9370*/  STL [R1+0x12b8], R56 ;  /* 0x0012b83801007387 */ /* 0x0041e20000100800 */
[----:B-1----:R-:W-:-:S05]  /*9380*/  IMAD.WIDE R74, R0, 0x2, R86 ;  /* 0x00000002004a7825 */ /* 0x002fca00078e0256 */
[----:B------:R1:W2:Y:S04]  /*9390*/  @!P2 LDG.E.U16 R72, desc[UR6][R74.64] ;  /* 0x000000064a48a981 */ /* 0x0002a8000c1e1500 */
[----:B0-----:R-:W2:Y:S04]  /*93a0*/  LDL.LU R56, [R1+0x25b0] ;  /* 0x0025b00001387983 */ /* 0x001ea80000300800 */
[----:B------:R0:W-:Y:S02]  /*93b0*/  STL.64 [R1+0xe30], R92 ;  /* 0x000e305c01007387 */ /* 0x0001e40000100a00 */
[----:B0-----:R-:W-:-:S05]  /*93c0*/  IMAD.WIDE R92, R0, 0x2, R88 ;  /* 0x00000002005c7825 */ /* 0x001fca00078e0258 */
[----:B------:R-:W2:Y:S01]  /*93d0*/  @!P2 LDG.E.U16 R73, desc[UR6][R92.64] ;  /* 0x000000065c49a981 */ /* 0x000ea2000c1e1500 */
[----:B------:R-:W-:-:S03]  /*93e0*/  PRMT R68, RZ, 0x7610, R68 ;  /* 0x00007610ff447816 */ /* 0x000fc60000000044 */
[----:B------:R0:W-:Y:S01]  /*93f0*/  STL.64 [R1+0xe28], R64 ;  /* 0x000e284001007387 */ /* 0x0001e20000100a00 */
[----:B------:R-:W-:Y:S01]  /*9400*/  PRMT R60, RZ, 0x7610, R60 ;  /* 0x00007610ff3c7816 */ /* 0x000fe2000000003c */
[----:B0-----:R-:W-:-:S05]  /*9410*/  IMAD.WIDE R64, R0, 0x2, R82 ;  /* 0x0000000200407825 */ /* 0x001fca00078e0252 */
[----:B------:R0:W2:Y:S01]  /*9420*/  @!P2 LDG.E.U16 R60, desc[UR6][R64.64] ;  /* 0x00000006403ca981 */ /* 0x0000a2000c1e1500 */
[----:B------:R-:W-:Y:S02]  /*9430*/  PRMT R59, RZ, 0x7610, R59 ;  /* 0x00007610ff3b7816 */ /* 0x000fe4000000003b */
[----:B------:R-:W-:Y:S02]  /*9440*/  PRMT R58, RZ, 0x7610, R58 ;  /* 0x00007610ff3a7816 */ /* 0x000fe4000000003a */
[----:B------:R-:W-:Y:S01]  /*9450*/  PRMT R4, RZ, 0x7610, R4 ;  /* 0x00007610ff047816 */ /* 0x000fe20000000004 */
[----:B---3--:R-:W-:Y:S04]  /*9460*/  STL [R1+0x12b0], R71 ;  /* 0x0012b04701007387 */ /* 0x008fe80000100800 */
[----:B----4-:R3:W-:Y:S02]  /*9470*/  STL [R1+0x12b4], R70 ;  /* 0x0012b44601007387 */ /* 0x0107e40000100800 */
[----:B---3--:R-:W-:-:S04]  /*9480*/  IMAD.WIDE R70, R0, 0x2, R84 ;  /* 0x0000000200467825 */ /* 0x008fc800078e0254 */
[----:B------:R-:W-:Y:S01]  /*9490*/  VIADD R0, R11, 0xfffffff8 ;  /* 0xfffffff80b007836 */ /* 0x000fe20000000000 */
[----:B------:R3:W4:Y:S04]  /*94a0*/  @!P2 LDG.E.U16 R68, desc[UR6][R70.64] ;  /* 0x000000064644a981 */ /* 0x000728000c1e1500 */
[----:B------:R-:W-:Y:S01]  /*94b0*/  ISETP.GE.U32.AND P2, PT, R0, 0x7fffff79, PT ;  /* 0x7fffff790000780c */ /* 0x000fe20003f46070 */
[----:B------:R-:W-:Y:S01]  /*94c0*/  STL.64 [R1+0xe20], R92 ;  /* 0x000e205c01007387 */ /* 0x000fe20000100a00 */
[----:B------:R-:W-:-:S03]  /*94d0*/  IMAD R0, R90, 0x6, RZ ;  /* 0x000000065a007824 */ /* 0x000fc600078e02ff */
[----:B------:R1:W-:Y:S04]  /*94e0*/  STL.64 [R1+0xe18], R74 ;  /* 0x000e184a01007387 */ /* 0x0003e80000100a00 */
[----:B------:R-:W-:Y:S04]  /*94f0*/  STL.64 [R1+0xe10], R70 ;  /* 0x000e104601007387 */ /* 0x000fe80000100a00 */
[----:B------:R0:W-:Y:S04]  /*9500*/  STL.64 [R1+0xe08], R64 ;  /* 0x000e084001007387 */ /* 0x0001e80000100a00 */
[----:B------:R-:W-:Y:S01]  /*9510*/  STL [R1+0x12ac], R91 ;  /* 0x0012ac5b01007387 */ /* 0x000fe20000100800 */
[----:B-1----:R-:W-:-:S03]  /*9520*/  IMAD.WIDE R74, R0, 0x2, R88 ;  /* 0x00000002004a7825 */ /* 0x002fc600078e0258 */
[----:B--2---:R-:W-:Y:S01]  /*9530*/  STL [R1+0x12c4], R72 ;  /* 0x0012c44801007387 */ /* 0x004fe20000100800 */
[----:B0-----:R-:W-:-:S03]  /*9540*/  IMAD.WIDE R64, R0, 0x2, R82 ;  /* 0x0000000200407825 */ /* 0x001fc600078e0252 */
[----:B------:R-:W2:Y:S04]  /*9550*/  @!P4 LDG.E.U16 R59, desc[UR6][R74.64] ;  /* 0x000000064a3bc981 */ /* 0x000ea8000c1e1500 */
[----:B------:R-:W4:Y:S04]  /*9560*/  @!P4 LDG.E.U16 R4, desc[UR6][R64.64] ;  /* 0x000000064004c981 */ /* 0x000f28000c1e1500 */
[----:B------:R0:W-:Y:S02]  /*9570*/  STL [R1+0x12c8], R73 ;  /* 0x0012c84901007387 */ /* 0x0001e40000100800 */
[----:B0-----:R-:W-:-:S05]  /*9580*/  IMAD.WIDE R72, R0, 0x2, R86 ;  /* 0x0000000200487825 */ /* 0x001fca00078e0256 */
[----:B------:R-:W4:Y:S01]  /*9590*/  @!P4 LDG.E.U16 R58, desc[UR6][R72.64] ;  /* 0x00000006483ac981 */ /* 0x000f22000c1e1500 */
[----:B---3--:R-:W-:-:S03]  /*95a0*/  IMAD.WIDE R70, R0, 0x2, R84 ;  /* 0x0000000200467825 */ /* 0x008fc600078e0254 */
[----:B------:R-:W-:Y:S04]  /*95b0*/  STL.64 [R1+0xe00], R74 ;  /* 0x000e004a01007387 */ /* 0x000fe80000100a00 */
[----:B------:R-:W-:Y:S04]  /*95c0*/  STL.64 [R1+0xdf8], R72 ;  /* 0x000df84801007387 */ /* 0x000fe80000100a00 */
[----:B------:R-:W-:Y:S01]  /*95d0*/  STL.64 [R1+0xdf0], R70 ;  /* 0x000df04601007387 */ /* 0x000fe20000100a00 */
[----:B------:R-:W-:-:S03]  /*95e0*/  PRMT R5, RZ, 0x7610, R5 ;  /* 0x00007610ff057816 */ /* 0x000fc60000000005 */
[----:B------:R-:W-:Y:S01]  /*95f0*/  STL.64 [R1+0xde8], R64 ;  /* 0x000de84001007387 */ /* 0x000fe20000100a00 */
[----:B------:R-:W-:-:S03]  /*9600*/  PRMT R7, RZ, 0x7610, R7 ;  /* 0x00007610ff077816 */ /* 0x000fc60000000007 */
[----:B------:R0:W3:Y:S01]  /*9610*/  @!P4 LDG.E.U16 R5, desc[UR6][R70.64] ;  /* 0x000000064605c981 */ /* 0x0000e2000c1e1500 */
[----:B------:R-:W-:Y:S02]  /*9620*/  ISETP.GE.AND P0, PT, R12, RZ, PT ;  /* 0x000000ff0c00720c */ /* 0x000fe40003f06270 */
[----:B------:R-:W-:Y:S02]  /*9630*/  PRMT R12, RZ, 0x7610, R12 ;  /* 0x00007610ff0c7816 */ /* 0x000fe4000000000c */
[----:B------:R-:W-:Y:S01]  /*9640*/  PRMT R9, RZ, 0x7610, R9 ;  /* 0x00007610ff097816 */ /* 0x000fe20000000009 */
[----:B--2---:R-:W-:Y:S04]  /*9650*/  STL [R1+0x12d8], R59 ;  /* 0x0012d83b01007387 */ /* 0x004fe80000100800 */
[----:B----4-:R-:W-:Y:S04]  /*9660*/  STL [R1+0x12c0], R68 ;  /* 0x0012c04401007387 */ /* 0x010fe80000100800 */
[----:B------:R-:W-:Y:S04]  /*9670*/  STL [R1+0x12bc], R60 ;  /* 0x0012bc3c01007387 */ /* 0x000fe80000100800 */
[----:B------:R-:W-:Y:S04]  /*9680*/  STL [R1+0x12d4], R58 ;  /* 0x0012d43a01007387 */ /* 0x000fe80000100800 */
[----:B------:R1:W-:Y:S02]  /*9690*/  STL [R1+0x12cc], R4 ;  /* 0x0012cc0401007387 */ /* 0x0003e40000100800 */
[----:B-1----:R-:W-:-:S04]  /*96a0*/  IMAD R4, R90, 0x7, RZ ;  /* 0x000000075a047824 */ /* 0x002fc800078e02ff */
[----:B------:R-:W-:-:S05]  /*96b0*/  IMAD.WIDE R64, R4, 0x2, R82 ;  /* 0x0000000204407825 */ /* 0x000fca00078e0252 */
[----:B------:R-:W2:Y:S01]  /*96c0*/  @!P2 LDG.E.U16 R7, desc[UR6][R64.64] ;  /* 0x000000064007a981 */ /* 0x000ea2000c1e1500 */
[----:B------:R-:W-:Y:S01]  /*96d0*/  IMAD.WIDE R74, R4, 0x2, R88 ;  /* 0x00000002044a7825 */ /* 0x000fe200078e0258 */
[----:B------:R-:W-:-:S03]  /*96e0*/  PRMT R10, RZ, 0x7610, R10 ;  /* 0x00007610ff0a7816 */ /* 0x000fc6000000000a */
[C---:B0-----:R-:W-:Y:S01]  /*96f0*/  IMAD.WIDE R70, R4.reuse, 0x2, R84 ;  /* 0x0000000204467825 */ /* 0x041fe200078e0254 */
[----:B------:R-:W4:Y:S03]  /*9700*/  @!P2 LDG.E.U16 R12, desc[UR6][R74.64] ;  /* 0x000000064a0ca981 */ /* 0x000f26000c1e1500 */
[----:B------:R-:W-:Y:S01]  /*9710*/  IMAD.WIDE R72, R4, 0x2, R86 ;  /* 0x0000000204487825 */ /* 0x000fe200078e0256 */
[----:B------:R-:W4:Y:S04]  /*9720*/  @!P2 LDG.E.U16 R9, desc[UR6][R70.64] ;  /* 0x000000064609a981 */ /* 0x000f28000c1e1500 */
[----:B------:R-:W4:Y:S01]  /*9730*/  @!P2 LDG.E.U16 R10, desc[UR6][R72.64] ;  /* 0x00000006480aa981 */ /* 0x000f22000c1e1500 */
[----:B------:R-:W0:Y:S01]  /*9740*/  S2R R59, SR_TID.X ;  /* 0x00000000003b7919 */ /* 0x000e220000002100 */
[----:B------:R-:W-:-:S05]  /*9750*/  VIADD R0, R11, 0xfffffff3 ;  /* 0xfffffff30b007836 */ /* 0x000fca0000000000 */
[----:B------:R-:W-:Y:S01]  /*9760*/  ISETP.GE.U32.AND P4, PT, R0, 0x7fffff74, PT ;  /* 0x7fffff740000780c */ /* 0x000fe20003f86070 */
[----:B---3--:R-:W-:Y:S04]  /*9770*/  STL [R1+0x12d0], R5 ;  /* 0x0012d00501007387 */ /* 0x008fe80000100800 */
[----:B------:R-:W-:Y:S04]  /*9780*/  STL.64 [R1+0xde0], R74 ;  /* 0x000de04a01007387 */ /* 0x000fe80000100a00 */
[----:B------:R-:W-:Y:S04]  /*9790*/  STL.64 [R1+0xdd8], R72 ;  /* 0x000dd84801007387 */ /* 0x000fe80000100a00 */
[----:B------:R-:W-:Y:S04]  /*97a0*/  STL.64 [R1+0xdd0], R70 ;  /* 0x000dd04601007387 */ /* 0x000fe80000100a00 */
[----:B------:R-:W-:Y:S04]  /*97b0*/  STL.64 [R1+0xdc8], R64 ;  /* 0x000dc84001007387 */ /* 0x000fe80000100a00 */
[----:B------:R-:W3:Y:S01]  /*97c0*/  LDL.LU R4, [R1+0x3e0] ;  /* 0x0003e00001047983 */ /* 0x000ee20000300800 */
[C---:B0-----:R-:W-:Y:S01]  /*97d0*/  IMAD.SHL.U32 R0, R59.reuse, 0x2, RZ ;  /* 0x000000023b007824 */ /* 0x041fe200078e00ff */
[----:B------:R-:W-:-:S04]  /*97e0*/  LOP3.LUT R58, R59, 0x40, RZ, 0xc0, !PT ;  /* 0x000000403b3a7812 */ /* 0x000fc800078ec0ff */
[----:B------:R-:W-:-:S05]  /*97f0*/  LOP3.LUT R60, R0, 0x7e, RZ, 0xc0, !PT ;  /* 0x0000007e003c7812 */ /* 0x000fca00078ec0ff */
[----:B------:R-:W-:Y:S01]  /*9800*/  IMAD R0, R58, 0x100, R60 ;  /* 0x000001003a007824 */ /* 0x000fe200078e023c */
[----:B--2---:R0:W-:Y:S04]  /*9810*/  STL [R1+0x1494], R7 ;  /* 0x0014940701007387 */ /* 0x0041e80000100800 */
[----:B0-----:R-:W2:Y:S04]  /*9820*/  LDL.LU R7, [R1+0x3dc] ;  /* 0x0003dc0001077983 */ /* 0x001ea80000300800 */
[----:B------:R-:W2:Y:S04]  /*9830*/  LDL.LU R58, [R1+0x3d8] ;  /* 0x0003d800013a7983 */ /* 0x000ea80000300800 */
[----:B------:R-:W3:Y:S04]  /*9840*/  LDL.LU R74, [R1+0x3d4] ;  /* 0x0003d400014a7983 */ /* 0x000ee80000300800 */
[----:B------:R-:W3:Y:S04]  /*9850*/  LDL.LU R75, [R1+0x3d0] ;  /* 0x0003d000014b7983 */ /* 0x000ee80000300800 */
[----:B------:R-:W3:Y:S04]  /*9860*/  LDL.LU R93, [R1+0x3cc] ;  /* 0x0003cc00015d7983 */ /* 0x000ee80000300800 */
[----:B------:R-:W3:Y:S04]  /*9870*/  LDL.LU R92, [R1+0x3c8] ;  /* 0x0003c800015c7983 */ /* 0x000ee80000300800 */
[----:B------:R-:W3:Y:S04]  /*9880*/  LDL.LU R72, [R1+0x364] ;  /* 0x0003640001487983 */ /* 0x000ee80000300800 */
[----:B------:R-:W3:Y:S04]  /*9890*/  LDL.LU R73, [R1+0x360] ;  /* 0x0003600001497983 */ /* 0x000ee80000300800 */
[----:B----4-:R0:W-:Y:S04]  /*98a0*/  STL [R1+0x14a0], R12 ;  /* 0x0014a00c01007387 */ /* 0x0101e80000100800 */
[----:B0-----:R-:W4:Y:S04]  /*98b0*/  LDL.LU R12, [R1+0x35c] ;  /* 0x00035c00010c7983 */ /* 0x001f280000300800 */
[----:B------:R-:W4:Y:S04]  /*98c0*/  LDL.LU R70, [R1+0x358] ;  /* 0x0003580001467983 */ /* 0x000f280000300800 */
[----:B------:R-:W4:Y:S04]  /*98d0*/  LDL.LU R71, [R1+0x354] ;  /* 0x0003540001477983 */ /* 0x000f280000300800 */
[----:B------:R0:W-:Y:S04]  /*98e0*/  STL [R1+0x1498], R9 ;  /* 0x0014980901007387 */ /* 0x0001e80000100800 */
[----:B0-----:R-:W4:Y:S04]  /*98f0*/  LDL.LU R9, [R1+0x350] ;  /* 0x0003500001097983 */ /* 0x001f280000300800 */
[----:B------:R-:W4:Y:S04]  /*9900*/  LDL.LU R65, [R1+0x34c] ;  /* 0x00034c0001417983 */ /* 0x000f280000300800 */
[----:B------:R-:W4:Y:S04]  /*9910*/  LDL.LU R64, [R1+0x348] ;  /* 0x0003480001407983 */ /* 0x000f280000300800 */
[----:B------:R0:W-:Y:S04]  /*9920*/  STL [R1+0x149c], R10 ;  /* 0x00149c0a01007387 */ /* 0x0001e80000100800 */
[----:B0-----:R-:W4:Y:S04]  /*9930*/  LDL.LU R10, [R1+0x344] ;  /* 0x00034400010a7983 */ /* 0x001f280000300800 */
[----:B------:R-:W4:Y:S04]  /*9940*/  LDL.LU R91, [R1+0x340] ;  /* 0x00034000015b7983 */ /* 0x000f280000300800 */
[----:B------:R-:W4:Y:S04]  /*9950*/  LDL.LU R68, [R1+0x33c] ;  /* 0x00033c0001447983 */ /* 0x000f280000300800 */
[----:B------:R-:W4:Y:S01]  /*9960*/  LDL.LU R60, [R1+0x338] ;  /* 0x00033800013c7983 */ /* 0x000f220000300800 */
[----:B------:R-:W-:-:S04]  /*9970*/  @!UP0 UIADD3 UR8, UPT, UPT, -UR8, 0x100000, URZ ;  /* 0x0010000008088890 */ /* 0x000fc8000fffe1ff */
[----:B------:R-:W-:Y:S02]  /*9980*/  @!UP0 USHF.L.U32 UR9, UR8, 0xb, URZ ;  /* 0x0000000b08098899 */ /* 0x000fe400080006ff */
[----:B------:R-:W-:Y:S01]  /*9990*/  @!UP0 USHF.L.U32 UR8, UR8, 0x1, URZ ;  /* 0x0000000108088899 */ /* 0x000fe200080006ff */
[----:B------:R-:W-:-:S11]  /*99a0*/  VOTEU.ALL UP0, P6 ;  /* 0x0000000000ff7886 */ /* 0x000fd60003000000 */
[----:B------:R0:W1:Y:S01]  /*99b0*/  @!UP0 SYNCS.EXCH.64 URZ, [UR76+0x48008], UR8 ;  /* 0x048008084cff85b2 */ /* 0x0000620008000100 */
[----:B--2---:R2:W-:Y:S04]  /*99c0*/  STS.U16 [R0+UR76+0x10000], R58 ;  /* 0x0100003a00007988 */ /* 0x0045e8000800044c */
[----:B--2---:R-:W2:Y:S04]  /*99d0*/  LDL.LU R58, [R1+0x334] ;  /* 0x00033400013a7983 */ /* 0x004ea80000300800 */
[----:B---3--:R3:W-:Y:S04]  /*99e0*/  STS.U16 [R0+UR76], R4 ;  /* 0x0000000400007988 */ /* 0x0087e8000800044c */
[----:B------:R0:W-:Y:S04]  /*99f0*/  STS.U16 [R0+UR76+0x8000], R7 ;  /* 0x0080000700007988 */ /* 0x0001e8000800044c */
[----:B---3--:R-:W3:Y:S04]  /*9a00*/  LDL.LU R4, [R1+0x330] ;  /* 0x0003300001047983 */ /* 0x008ee80000300800 */
[----:B0-----:R-:W3:Y:S04]  /*9a10*/  LDL.LU R7, [R1+0x32c] ;  /* 0x00032c0001077983 */ /* 0x001ee80000300800 */
[----:B------:R-:W-:Y:S04]  /*9a20*/  STS.U16 [R0+UR76+0x18000], R74 ;  /* 0x0180004a00007988 */ /* 0x000fe8000800044c */
[----:B------:R-:W-:Y:S04]  /*9a30*/  STS.U16 [R0+UR76+0x400], R75 ;  /* 0x0004004b00007988 */ /* 0x000fe8000800044c */
[----:B------:R-:W-:Y:S04]  /*9a40*/  STS.U16 [R0+UR76+0x8400], R93 ;  /* 0x0084005d00007988 */ /* 0x000fe8000800044c */
[----:B----4-:R0:W-:Y:S04]  /*9a50*/  STS.U16 [R0+UR76+0x11000], R60 ;  /* 0x0110003c00007988 */ /* 0x0101e8000800044c */
[----:B0-----:R-:W4:Y:S04]  /*9a60*/  LDL.LU R60, [R1+0x328] ;  /* 0x00032800013c7983 */ /* 0x001f280000300800 */
[----:B------:R-:W4:Y:S04]  /*9a70*/  LDL.LU R74, [R1+0x324] ;  /* 0x00032400014a7983 */ /* 0x000f280000300800 */
[----:B------:R-:W4:Y:S04]  /*9a80*/  LDL.LU R75, [R1+0x320] ;  /* 0x00032000014b7983 */ /* 0x000f280000300800 */
[----:B------:R0:W-:Y:S04]  /*9a90*/  STS.U16 [R0+UR76+0x10400], R92 ;  /* 0x0104005c00007988 */ /* 0x0001e8000800044c */
[----:B------:R-:W4:Y:S04]  /*9aa0*/  LDL.LU R93, [R1+0x31c] ;  /* 0x00031c00015d7983 */ /* 0x000f280000300800 */
[----:B------:R1:W-:Y:S04]  /*9ab0*/  STS.U16 [R0+UR76+0x18400], R72 ;  /* 0x0184004800007988 */ /* 0x0003e8000800044c */
[----:B0-----:R-:W4:Y:S04]  /*9ac0*/  LDL.LU R92, [R1+0x318] ;  /* 0x00031800015c7983 */ /* 0x001f280000300800 */
[----:B------:R0:W-:Y:S04]  /*9ad0*/  STS.U16 [R0+UR76+0x800], R73 ;  /* 0x0008004900007988 */ /* 0x0001e8000800044c */
[----:B-1----:R-:W4:Y:S04]  /*9ae0*/  LDL.LU R72, [R1+0x314] ;  /* 0x0003140001487983 */ /* 0x002f280000300800 */
        /* <DEDUP_REMOVED lines=18> */
[----:B-1----:R-:W4:Y:S04]  /*9c10*/  LDL.LU R68, [R1+0x2ec] ;  /* 0x0002ec0001447983 */ /* 0x002f280000300800 */
[----:B--2---:R0:W-:Y:S04]  /*9c20*/  STS.U16 [R0+UR76+0x19000], R58 ;  /* 0x0190003a00007988 */ /* 0x0041e8000800044c */
[----:B0-----:R-:W2:Y:S04]  /*9c30*/  LDL.LU R58, [R1+0x2e8] ;  /* 0x0002e800013a7983 */ /* 0x001ea80000300800 */
[----:B---3--:R-:W-:Y:S04]  /*9c40*/  STS.U16 [R0+UR76+0x1400], R4 ;  /* 0x0014000400007988 */ /* 0x008fe8000800044c */
[----:B------:R-:W-:Y:S04]  /*9c50*/  STS.U16 [R0+UR76+0x9400], R7 ;  /* 0x0094000700007988 */ /* 0x000fe8000800044c */
[----:B----4-:R0:W-:Y:S04]  /*9c60*/  STS.U16 [R0+UR76+0x11400], R60 ;  /* 0x0114003c00007988 */ /* 0x0101e8000800044c */
[----:B0-----:R-:W3:Y:S04]  /*9c70*/  LDL.LU R60, [R1+0x2e4] ;  /* 0x0002e400013c7983 */ /* 0x001ee80000300800 */
[----:B------:R-:W4:Y:S04]  /*9c80*/  LDL.LU R4, [R1+0x2e0] ;  /* 0x0002e00001047983 */ /* 0x000f280000300800 */
[----:B------:R-:W3:Y:S04]  /*9c90*/  LDL.LU R7, [R1+0x2dc] ;  /* 0x0002dc0001077983 */ /* 0x000ee80000300800 */
[----:B--2---:R0:W-:Y:S04]  /*9ca0*/  STS.U16 [R0+UR76+0x12400], R58 ;  /* 0x0124003a00007988 */ /* 0x0041e8000800044c */
[----:B0-----:R-:W2:Y:S04]  /*9cb0*/  LDL.LU R58, [R1+0x2d8] ;  /* 0x0002d800013a7983 */ /* 0x001ea80000300800 */
[----:B------:R0:W-:Y:S04]  /*9cc0*/  STS.U16 [R0+UR76+0x19400], R74 ;  /* 0x0194004a00007988 */ /* 0x0001e8000800044c */
[----:B------:R1:W-:Y:S04]  /*9cd0*/  STS.U16 [R0+UR76+0x1800], R75 ;  /* 0x0018004b00007988 */ /* 0x0003e8000800044c */
[----:B------:R1:W-:Y:S04]  /*9ce0*/  STS.U16 [R0+UR76+0x9800], R93 ;  /* 0x0098005d00007988 */ /* 0x0003e8000800044c */
[----:B0-----:R-:W4:Y:S04]  /*9cf0*/  LDL.LU R74, [R1+0x2d4] ;  /* 0x0002d400014a7983 */ /* 0x001f280000300800 */
[----:B-1----:R-:W4:Y:S04]  /*9d00*/  LDL.LU R75, [R1+0x2d0] ;  /* 0x0002d000014b7983 */ /* 0x002f280000300800 */
        /* <DEDUP_REMOVED lines=18> */
[----:B------:R-:W-:Y:S04]  /*9e30*/  STS.U16 [R0+UR76+0x1a000], R10 ;  /* 0x01a0000a00007988 */ /* 0x000fe8000800044c */
[----:B---3--:R1:W-:Y:S04]  /*9e40*/  STS.U16 [R0+UR76+0x1a400], R60 ;  /* 0x01a4003c00007988 */ /* 0x0083e8000800044c */
[----:B0-----:R-:W3:Y:S04]  /*9e50*/  LDL.LU R64, [R1+0x248] ;  /* 0x0002480001407983 */ /* 0x001ee80000300800 */
[----:B------:R0:W-:Y:S01]  /*9e60*/  STS.U16 [R0+UR76+0x2400], R91 ;  /* 0x0024005b00007988 */ /* 0x0001e2000800044c */
[----:B-1----:R-:W-:-:S03]  /*9e70*/  IMAD.MOV.U32 R60, RZ, RZ, R63 ;  /* 0x000000ffff3c7224 */ /* 0x002fc600078e003f */
[----:B------:R-:W3:Y:S01]  /*9e80*/  LDL.LU R10, [R1+0x244] ;  /* 0x00024400010a7983 */ /* 0x000ee20000300800 */
[----:B------:R-:W-:Y:S02]  /*9e90*/  IMAD.MOV.U32 R63, RZ, RZ, R66 ;  /* 0x000000ffff3f7224 */ /* 0x000fe400078e0042 */
[----:B------:R-:W-:Y:S01]  /*9ea0*/  IMAD.MOV.U32 R66, RZ, RZ, R57 ;  /* 0x000000ffff427224 */ /* 0x000fe200078e0039 */
[----:B------:R1:W-:Y:S04]  /*9eb0*/  STS.U16 [R0+UR76+0xa400], R68 ;  /* 0x00a4004400007988 */ /* 0x0003e8000800044c */
[----:B0-----:R-:W3:Y:S04]  /*9ec0*/  LDL.LU R91, [R1+0x234] ;  /* 0x00023400015b7983 */ /* 0x001ee80000300800 */
[----:B-1----:R-:W3:Y:S04]  /*9ed0*/  LDL.LU R68, [R1+0x230] ;  /* 0x0002300001447983 */ /* 0x002ee80000300800 */
[----:B------:R-:W3:Y:S04]  /*9ee0*/  LDL.LU R57, [R1+0x22c] ;  /* 0x00022c0001397983 */ /* 0x000ee80000300800 */
[----:B--2---:R0:W-:Y:S04]  /*9ef0*/  STS.U16 [R0+UR76+0x12800], R58 ;  /* 0x0128003a00007988 */ /* 0x0041e8000800044c */
[----:B0-----:R-:W2:Y:S04]  /*9f00*/  LDL.LU R58, [R1+0x228] ;  /* 0x00022800013a7983 */ /* 0x001ea80000300800 */
[----:B----4-:R-:W-:Y:S04]  /*9f10*/  STS.U16 [R0+UR76+0x2800], R4 ;  /* 0x0028000400007988 */ /* 0x010fe8000800044c */
[----:B------:R-:W-:Y:S04]  /*9f20*/  STS.U16 [R0+UR76+0x1a800], R74 ;  /* 0x01a8004a00007988 */ /* 0x000fe8000800044c */
        /* <DEDUP_REMOVED lines=9> */
[----:B---3--:R0:W-:Y:S04]  /*9fc0*/  STS.U16 [R0+UR76+0x13800], R57 ;  /* 0x0138003900007988 */ /* 0x0081e8000800044c */
[----:B0-----:R-:W3:Y:S04]  /*9fd0*/  LDL.LU R57, [R1+0x224] ;  /* 0x0002240001397983 */ /* 0x001ee80000300800 */
[----:B------:R-:W4:Y:S04]  /*9fe0*/  LDL.LU R4, [R1+0x220] ;  /* 0x0002200001047983 */ /* 0x000f280000300800 */
        /* <DEDUP_REMOVED lines=19> */
[----:B0-----:R-:W4:Y:S04]  /*a120*/  LDL.LU R68, [R1+0x4] ;  /* 0x0000040001447983 */ /* 0x001f280000300800 */
[----:B--2---:R0:W-:Y:S04]  /*a130*/  STS.U16 [R0+UR76+0x1b800], R58 ;  /* 0x01b8003a00007988 */ /* 0x0041e8000800044c */
[----:B0-----:R-:W2:Y:S04]  /*a140*/  LDL.LU R58, [R1] ;  /* 0x00000000013a7983 */ /* 0x001ea80000300800 */
[----:B------:R0:W-:Y:S02]  /*a150*/  STS.U16 [R0+UR76+0xa800], R7 ;  /* 0x00a8000700007988 */ /* 0x0001e4000800044c */
[----:B0-----:R-:W-:-:S02]  /*a160*/  LOP3.LUT R7, R0, 0x10, RZ, 0x3c, !PT ;  /* 0x0000001000077812 */ /* 0x001fc400078e3cff */
[----:B---3--:R0:W-:Y:S04]  /*a170*/  STS.U16 [R0+UR76+0x3c00], R57 ;  /* 0x003c003900007988 */ /* 0x0081e8000800044c */
[----:B0-----:R-:W3:Y:S04]  /*a180*/  LDL.LU R57, [R1+0x25ac] ;  /* 0x0025ac0001397983 */ /* 0x001ee80000300800 */
[----:B----4-:R-:W-:Y:S04]  /*a190*/  STS.U16 [R0+UR76+0xbc00], R4 ;  /* 0x00bc000400007988 */ /* 0x010fe8000800044c */
[----:B------:R-:W-:Y:S04]  /*a1a0*/  STS.U16 [R0+UR76+0x13c00], R74 ;  /* 0x013c004a00007988 */ /* 0x000fe8000800044c */
[----:B------:R-:W-:Y:S04]  /*a1b0*/  STS.U16 [R0+UR76+0x1bc00], R75 ;  /* 0x01bc004b00007988 */ /* 0x000fe8000800044c */
[----:B------:R-:W-:Y:S04]  /*a1c0*/  STS.U16 [R7+UR76+0x480], R93 ;  /* 0x0004805d07007988 */ /* 0x000fe8000800044c */
[----:B------:R-:W-:Y:S04]  /*a1d0*/  STS.U16 [R7+UR76+0x8480], R92 ;  /* 0x0084805c07007988 */ /* 0x000fe8000800044c */
[----:B------:R0:W-:Y:S04]  /*a1e0*/  STS.U16 [R7+UR76+0x10480], R72 ;  /* 0x0104804807007988 */ /* 0x0001e8000800044c */
[----:B------:R1:W-:Y:S04]  /*a1f0*/  STS.U16 [R7+UR76+0x18480], R73 ;  /* 0x0184804907007988 */ /* 0x0003e8000800044c */
[----:B------:R4:W-:Y:S04]  /*a200*/  STS.U16 [R7+UR76+0x880], R12 ;  /* 0x0008800c07007988 */ /* 0x0009e8000800044c */
[----:B------:R-:W-:Y:S04]  /*a210*/  STS.U16 [R7+UR76+0x8880], R70 ;  /* 0x0088804607007988 */ /* 0x000fe8000800044c */
[----:B------:R-:W-:Y:S04]  /*a220*/  STS.U16 [R7+UR76+0x10880], R71 ;  /* 0x0108804707007988 */ /* 0x000fe8000800044c */
[----:B------:R-:W-:Y:S04]  /*a230*/  STS.U16 [R7+UR76+0x18880], R9 ;  /* 0x0188800907007988 */ /* 0x000fe8000800044c */
[----:B------:R-:W-:Y:S04]  /*a240*/  STS.U16 [R7+UR76+0xc80], R65 ;  /* 0x000c804107007988 */ /* 0x000fe8000800044c */
[----:B0-----:R-:W3:Y:S04]  /*a250*/  LDL.LU R72, [R1+0x1d4] ;  /* 0x0001d40001487983 */ /* 0x001ee80000300800 */
[----:B------:R-:W-:Y:S04]  /*a260*/  STS.U16 [R7+UR76+0x8c80], R64 ;  /* 0x008c804007007988 */ /* 0x000fe8000800044c */
[----:B-1----:R-:W3:Y:S04]  /*a270*/  LDL.LU R73, [R1+0x1d0] ;  /* 0x0001d00001497983 */ /* 0x002ee80000300800 */
[----:B------:R-:W-:Y:S04]  /*a280*/  STS.U16 [R7+UR76+0x10c80], R10 ;  /* 0x010c800a07007988 */ /* 0x000fe8000800044c */
[----:B----4-:R-:W4:Y:S04]  /*a290*/  LDL.LU R12, [R1+0x1cc] ;  /* 0x0001cc00010c7983 */ /* 0x010f280000300800 */
[----:B------:R0:W-:Y:S04]  /*a2a0*/  STS.U16 [R7+UR76+0x18c80], R91 ;  /* 0x018c805b07007988 */ /* 0x0001e8000800044c */
[----:B------:R1:W-:Y:S04]  /*a2b0*/  STS.U16 [R7+UR76+0x1080], R68 ;  /* 0x0010804407007988 */ /* 0x0003e8000800044c */
[----:B0-----:R-:W4:Y:S04]  /*a2c0*/  LDL.LU R91, [R1+0x1c8] ;  /* 0x0001c800015b7983 */ /* 0x001f280000300800 */
[----:B------:R-:W4:Y:S04]  /*a2d0*/  LDL.LU R70, [R1+0x164] ;  /* 0x0001640001467983 */ /* 0x000f280000300800 */
[----:B------:R-:W4:Y:S04]  /*a2e0*/  LDL.LU R71, [R1+0x160] ;  /* 0x0001600001477983 */ /* 0x000f280000300800 */
[----:B-1----:R-:W4:Y:S04]  /*a2f0*/  LDL.LU R68, [R1+0x15c] ;  /* 0x00015c0001447983 */ /* 0x002f280000300800 */
[----:B------:R-:W4:Y:S04]  /*a300*/  LDL.LU R9, [R1+0x158] ;  /* 0x0001580001097983 */ /* 0x000f280000300800 */
[----:B------:R-:W4:Y:S04]  /*a310*/  LDL.LU R65, [R1+0x154] ;  /* 0x0001540001417983 */ /* 0x000f280000300800 */
[----:B--2---:R0:W-:Y:S04]  /*a320*/  STS.U16 [R7+UR76+0x9080], R58 ;  /* 0x0090803a07007988 */ /* 0x0041e8000800044c */
[----:B0-----:R-:W2:Y:S04]  /*a330*/  LDL.LU R58, [R1+0x150] ;  /* 0x00015000013a7983 */ /* 0x001ea80000300800 */
[----:B------:R-:W2:Y:S04]  /*a340*/  LDL.LU R64, [R1+0x14c] ;  /* 0x00014c0001407983 */ /* 0x000ea80000300800 */
[----:B------:R-:W2:Y:S01]  /*a350*/  LDL.LU R10, [R1+0x148] ;  /* 0x00014800010a7983 */ /* 0x000ea20000300800 */
[----:B------:R-:W-:-:S03]  /*a360*/  LOP3.LUT R4, R0, 0x20, RZ, 0x3c, !PT ;  /* 0x0000002000047812 */ /* 0x000fc600078e3cff */
[----:B---3--:R-:W-:Y:S04]  /*a370*/  STS.U16 [R7+UR76+0x11080], R57 ;  /* 0x0110803907007988 */ /* 0x008fe8000800044c */
        /* <DEDUP_REMOVED lines=28> */
[----:B------:R-:W-:Y:S04]  /*a540*/  STL.64 [R1+0x2220], R56 ;  /* 0x0022203801007387 */ /* 0x000fe80000100a00 */
        /* <DEDUP_REMOVED lines=38> */
[----:B----4-:R-:W-:Y:S04]  /*a7b0*/  STS.U16 [R7+UR76+0x10080], R12 ;  /* 0x0100800c07007988 */ /* 0x010fe8000800044c */
[----:B------:R-:W-:Y:S04]  /*a7c0*/  STL.64 [R1+0x24a0], R56 ;  /* 0x0024a03801007387 */ /* 0x000fe80000100a00 */
[----:B------:R0:W-:Y:S04]  /*a7d0*/  STS.U16 [R7+UR76+0x18080], R91 ;  /* 0x0180805b07007988 */ /* 0x0001e8000800044c */
[----:B------:R-:W-:Y:S04]  /*a7e0*/  STS.U16 [R4+UR76+0x100], R70 ;  /* 0x0001004604007988 */ /* 0x000fe8000800044c */
[----:B------:R-:W-:Y:S04]  /*a7f0*/  STS.U16 [R4+UR76+0x8100], R71 ;  /* 0x0081004704007988 */ /* 0x000fe8000800044c */
[----:B0-----:R-:W3:Y:S04]  /*a800*/  LDL.LU R91, [R1+0x144] ;  /* 0x00014400015b7983 */ /* 0x001ee80000300800 */
[----:B------:R0:W-:Y:S04]  /*a810*/  STS.U16 [R4+UR76+0x10100], R68 ;  /* 0x0101004404007988 */ /* 0x0001e8000800044c */
[----:B------:R-:W-:Y:S04]  /*a820*/  STS.U16 [R4+UR76+0x18100], R9 ;  /* 0x0181000904007988 */ /* 0x000fe8000800044c */
[----:B0-----:R-:W4:Y:S04]  /*a830*/  LDL.LU R68, [R1+0x140] ;  /* 0x0001400001447983 */ /* 0x001f280000300800 */
[----:B------:R-:W-:Y:S04]  /*a840*/  STS.U16 [R4+UR76+0x500], R65 ;  /* 0x0005004104007988 */ /* 0x000fe8000800044c */
[----:B--2---:R0:W-:Y:S04]  /*a850*/  STS.U16 [R4+UR76+0x8500], R58 ;  /* 0x0085003a04007988 */ /* 0x0041e8000800044c */
[----:B0-----:R-:W2:Y:S04]  /*a860*/  LDL.LU R58, [R1+0x13c] ;  /* 0x00013c00013a7983 */ /* 0x001ea80000300800 */
[----:B------:R-:W2:Y:S04]  /*a870*/  LDL.LU R7, [R1+0x138] ;  /* 0x0001380001077983 */ /* 0x000ea80000300800 */
[----:B------:R-:W2:Y:S04]  /*a880*/  LDL.LU R74, [R1+0x124] ;  /* 0x00012400014a7983 */ /* 0x000ea80000300800 */
[----:B------:R-:W2:Y:S04]  /*a890*/  LDL.LU R75, [R1+0x120] ;  /* 0x00012000014b7983 */ /* 0x000ea80000300800 */
[----:B------:R-:W2:Y:S04]  /*a8a0*/  LDL.LU R93, [R1+0x11c] ;  /* 0x00011c00015d7983 */ /* 0x000ea80000300800 */
[----:B------:R-:W2:Y:S04]  /*a8b0*/  LDL.LU R92, [R1+0x118] ;  /* 0x00011800015c7983 */ /* 0x000ea80000300800 */
[----:B------:R-:W2:Y:S04]  /*a8c0*/  LDL.LU R72, [R1+0x114] ;  /* 0x0001140001487983 */ /* 0x000ea80000300800 */
[----:B------:R-:W-:Y:S04]  /*a8d0*/  STS.U16 [R4+UR76+0x10500], R64 ;  /* 0x0105004004007988 */ /* 0x000fe8000800044c */
[----:B------:R-:W2:Y:S04]  /*a8e0*/  LDL.LU R73, [R1+0x110] ;  /* 0x0001100001497983 */ /* 0x000ea80000300800 */
[----:B------:R0:W-:Y:S04]  /*a8f0*/  STS.U16 [R4+UR76+0x18500], R10 ;  /* 0x0185000a04007988 */ /* 0x0001e8000800044c */
[----:B------:R-:W2:Y:S04]  /*a900*/  LDL.LU R12, [R1+0x10c] ;  /* 0x00010c00010c7983 */ /* 0x000ea80000300800 */
[----:B0-----:R-:W2:Y:S04]  /*a910*/  LDL.LU R10, [R1+0x108] ;  /* 0x00010800010a7983 */ /* 0x001ea80000300800 */
[----:B------:R-:W2:Y:S04]  /*a920*/  LDL.LU R70, [R1+0x104] ;  /* 0x0001040001467983 */ /* 0x000ea80000300800 */
[----:B------:R-:W2:Y:S04]  /*a930*/  LDL.LU R71, [R1+0x100] ;  /* 0x0001000001477983 */ /* 0x000ea80000300800 */
[----:B---3--:R0:W-:Y:S04]  /*a940*/  STS.U16 [R4+UR76+0x900], R91 ;  /* 0x0009005b04007988 */ /* 0x0081e8000800044c */
[----:B0-----:R-:W3:Y:S04]  /*a950*/  LDL.LU R91, [R1+0xfc] ;  /* 0x0000fc00015b7983 */ /* 0x001ee80000300800 */
[----:B------:R-:W3:Y:S04]  /*a960*/  LDL.LU R9, [R1+0xf8] ;  /* 0x0000f80001097983 */ /* 0x000ee80000300800 */
[----:B----4-:R0:W-:Y:S04]  /*a970*/  STS.U16 [R4+UR76+0x8900], R68 ;  /* 0x0089004404007988 */ /* 0x0101e8000800044c */
[----:B------:R-:W4:Y:S04]  /*a980*/  LDL.LU R65, [R1+0xf4] ;  /* 0x0000f40001417983 */ /* 0x000f280000300800 */
[----:B0-----:R-:W4:Y:S04]  /*a990*/  LDL.LU R68, [R1+0xf0] ;  /* 0x0000f00001447983 */ /* 0x001f280000300800 */
[----:B--2---:R0:W-:Y:S04]  /*a9a0*/  STS.U16 [R4+UR76+0x10900], R58 ;  /* 0x0109003a04007988 */ /* 0x0041e8000800044c */
[----:B------:R-:W2:Y:S04]  /*a9b0*/  LDL.LU R64, [R1+0xec] ;  /* 0x0000ec0001407983 */ /* 0x000ea80000300800 */
[----:B0-----:R-:W2:Y:S04]  /*a9c0*/  LDL.LU R58, [R1+0xe8] ;  /* 0x0000e800013a7983 */ /* 0x001ea80000300800 */
        /* <DEDUP_REMOVED lines=8> */
[----:B------:R0:W-:Y:S04]  /*aa50*/  STS.U16 [R4+UR76+0x19100], R10 ;  /* 0x0191000a04007988 */ /* 0x0001e8000800044c */
[----:B------:R-:W-:Y:S04]  /*aa60*/  STS.U16 [R4+UR76+0x1500], R70 ;  /* 0x0015004604007988 */ /* 0x000fe8000800044c */
[----:B------:R-:W-:Y:S04]  /*aa70*/  STS.U16 [R4+UR76+0x9500], R71 ;  /* 0x0095004704007988 */ /* 0x000fe8000800044c */
[----:B0-----:R-:W2:Y:S04]  /*aa80*/  LDL.LU R10, [R1+0xe4] ;  /* 0x0000e400010a7983 */ /* 0x001ea80000300800 */
[----:B---3--:R0:W-:Y:S04]  /*aa90*/  STS.U16 [R4+UR76+0x11500], R91 ;  /* 0x0115005b04007988 */ /* 0x0081e8000800044c */
[----:B------:R-:W-:Y:S04]  /*aaa0*/  STS.U16 [R4+UR76+0x19500], R9 ;  /* 0x0195000904007988 */ /* 0x000fe8000800044c */
[----:B0-----:R-:W3:Y:S04]  /*aab0*/  LDL.LU R91, [R1+0xe0] ;  /* 0x0000e000015b7983 */ /* 0x001ee80000300800 */
[----:B----4-:R-:W-:Y:S04]  /*aac0*/  STS.U16 [R4+UR76+0x1900], R65 ;  /* 0x0019004104007988 */ /* 0x010fe8000800044c */
[----:B------:R0:W-:Y:S04]  /*aad0*/  STS.U16 [R4+UR76+0x9900], R68 ;  /* 0x0099004404007988 */ /* 0x0001e8000800044c */
[----:B0-----:R-:W4:Y:S04]  /*aae0*/  LDL.LU R68, [R1+0xdc] ;  /* 0x0000dc0001447983 */ /* 0x001f280000300800 */
[----:B------:R-:W4:Y:S04]  /*aaf0*/  LDL.LU R7, [R1+0xd8] ;  /* 0x0000d80001077983 */ /* 0x000f280000300800 */
[----:B------:R-:W4:Y:S04]  /*ab00*/  LDL.LU R74, [R1+0xd4] ;  /* 0x0000d400014a7983 */ /* 0x000f280000300800 */
[----:B------:R-:W4:Y:S04]  /*ab10*/  LDL.LU R75, [R1+0xd0] ;  /* 0x0000d000014b7983 */ /* 0x000f280000300800 */
[----:B------:R-:W4:Y:S04]  /*ab20*/  LDL.LU R93, [R1+0xcc] ;  /* 0x0000cc00015d7983 */ /* 0x000f280000300800 */
[----:B------:R-:W4:Y:S04]  /*ab30*/  LDL.LU R92, [R1+0xc8] ;  /* 0x0000c800015c7983 */ /* 0x000f280000300800 */
[----:B------:R-:W4:Y:S04]  /*ab40*/  LDL.LU R72, [R1+0x64] ;  /* 0x0000640001487983 */ /* 0x000f280000300800 */
[----:B--2---:R-:W-:Y:S04]  /*ab50*/  STS.U16 [R4+UR76+0x11900], R64 ;  /* 0x0119004004007988 */ /* 0x004fe8000800044c */
[----:B------:R-:W2:Y:S04]  /*ab60*/  LDL.LU R73, [R1+0x60] ;  /* 0x0000600001497983 */ /* 0x000ea80000300800 */
[----:B------:R0:W-:Y:S04]  /*ab70*/  STS.U16 [R4+UR76+0x19900], R58 ;  /* 0x0199003a04007988 */ /* 0x0001e8000800044c */
[----:B------:R-:W2:Y:S04]  /*ab80*/  LDL.LU R12, [R1+0x5c] ;  /* 0x00005c00010c7983 */ /* 0x000ea80000300800 */
[----:B0-----:R-:W2:Y:S04]  /*ab90*/  LDL.LU R58, [R1+0x58] ;  /* 0x00005800013a7983 */ /* 0x001ea80000300800 */
[----:B------:R-:W2:Y:S04]  /*aba0*/  LDL.LU R70, [R1+0x54] ;  /* 0x0000540001467983 */ /* 0x000ea80000300800 */
[----:B------:R-:W2:Y:S04]  /*abb0*/  LDL.LU R71, [R1+0x50] ;  /* 0x0000500001477983 */ /* 0x000ea80000300800 */
[----:B------:R0:W-:Y:S04]  /*abc0*/  STS.U16 [R4+UR76+0x1d00], R10 ;  /* 0x001d000a04007988 */ /* 0x0001e8000800044c */
[----:B------:R-:W2:Y:S04]  /*abd0*/  LDL.LU R9, [R1+0x4c] ;  /* 0x00004c0001097983 */ /* 0x000ea80000300800 */
[----:B------:R-:W2:Y:S04]  /*abe0*/  LDL.LU R65, [R1+0x48] ;  /* 0x0000480001417983 */ /* 0x000ea80000300800 */
[----:B------:R-:W2:Y:S04]  /*abf0*/  LDL.LU R64, [R1+0x44] ;  /* 0x0000440001407983 */ /* 0x000ea80000300800 */
[----:B0-----:R-:W2:Y:S04]  /*ac00*/  LDL.LU R10, [R1+0x40] ;  /* 0x00004000010a7983 */ /* 0x001ea80000300800 */
[----:B---3--:R0:W-:Y:S04]  /*ac10*/  STS.U16 [R4+UR76+0x9d00], R91 ;  /* 0x009d005b04007988 */ /* 0x0081e8000800044c */
[----:B0-----:R-:W3:Y:S04]  /*ac20*/  LDL.LU R91, [R1+0x3c] ;  /* 0x00003c00015b7983 */ /* 0x001ee80000300800 */
[----:B----4-:R0:W-:Y:S04]  /*ac30*/  STS.U16 [R4+UR76+0x11d00], R68 ;  /* 0x011d004404007988 */ /* 0x0101e8000800044c */
[----:B------:R-:W-:Y:S04]  /*ac40*/  STS.U16 [R4+UR76+0x19d00], R7 ;  /* 0x019d000704007988 */ /* 0x000fe8000800044c */
[----:B------:R-:W-:Y:S04]  /*ac50*/  STS.U16 [R4+UR76+0x2100], R74 ;  /* 0x0021004a04007988 */ /* 0x000fe8000800044c */
[----:B------:R-:W-:Y:S04]  /*ac60*/  STS.U16 [R4+UR76+0xa100], R75 ;  /* 0x00a1004b04007988 */ /* 0x000fe8000800044c */
[----:B------:R-:W-:Y:S04]  /*ac70*/  STS.U16 [R4+UR76+0x12100], R93 ;  /* 0x0121005d04007988 */ /* 0x000fe8000800044c */
[----:B------:R-:W-:Y:S04]  /*ac80*/  STS.U16 [R4+UR76+0x1a100], R92 ;  /* 0x01a1005c04007988 */ /* 0x000fe8000800044c */
[----:B------:R-:W-:Y:S04]  /*ac90*/  STS.U16 [R4+UR76+0x2500], R72 ;  /* 0x0025004804007988 */ /* 0x000fe8000800044c */
[----:B0-----:R-:W4:Y:S04]  /*aca0*/  LDL.LU R68, [R1+0x38] ;  /* 0x0000380001447983 */ /* 0x001f280000300800 */
[----:B--2---:R-:W-:Y:S04]  /*acb0*/  STS.U16 [R4+UR76+0xa500], R73 ;  /* 0x00a5004904007988 */ /* 0x004fe8000800044c */
[----:B------:R-:W-:Y:S04]  /*acc0*/  STS.U16 [R4+UR76+0x12500], R12 ;  /* 0x0125000c04007988 */ /* 0x000fe8000800044c */
[----:B------:R0:W-:Y:S04]  /*acd0*/  STS.U16 [R4+UR76+0x1a500], R58 ;  /* 0x01a5003a04007988 */ /* 0x0001e8000800044c */
[----:B------:R-:W-:Y:S04]  /*ace0*/  STS.U16 [R4+UR76+0x2900], R70 ;  /* 0x0029004604007988 */ /* 0x000fe8000800044c */
[----:B0-----:R-:W2:Y:S04]  /*acf0*/  LDL.LU R58, [R1+0x34] ;  /* 0x00003400013a7983 */ /* 0x001ea80000300800 */
[----:B------:R0:W-:Y:S04]  /*ad00*/  STS.U16 [R4+UR76+0xa900], R71 ;  /* 0x00a9004704007988 */ /* 0x0001e8000800044c */
[----:B0-----:R-:W2:Y:S04]  /*ad10*/  LDL.LU R71, [R1+0x30] ;  /* 0x0000300001477983 */ /* 0x001ea80000300800 */
[----:B------:R-:W2:Y:S04]  /*ad20*/  LDL.LU R70, [R1+0x2c] ;  /* 0x00002c0001467983 */ /* 0x000ea80000300800 */
[----:B------:R-:W2:Y:S04]  /*ad30*/  LDL.LU R92, [R1+0x28] ;  /* 0x00002800015c7983 */ /* 0x000ea80000300800 */
[----:B------:R0:W-:Y:S04]  /*ad40*/  STS.U16 [R4+UR76+0x12900], R9 ;  /* 0x0129000904007988 */ /* 0x0001e8000800044c */
[----:B------:R-:W2:Y:S04]  /*ad50*/  LDL.LU R93, [R1+0x24] ;  /* 0x00002400015d7983 */ /* 0x000ea80000300800 */
[----:B------:R-:W-:Y:S04]  /*ad60*/  STS.U16 [R4+UR76+0x1a900], R65 ;  /* 0x01a9004104007988 */ /* 0x000fe8000800044c */
[----:B------:R-:W2:Y:S04]  /*ad70*/  LDL.LU R12, [R1+0x20] ;  /* 0x00002000010c7983 */ /* 0x000ea80000300800 */
[----:B------:R1:W-:Y:S04]  /*ad80*/  STS.U16 [R4+UR76+0x2d00], R64 ;  /* 0x002d004004007988 */ /* 0x0003e8000800044c */
[----:B0-----:R-:W2:Y:S04]  /*ad90*/  LDL.LU R9, [R1+0x1c] ;  /* 0x00001c0001097983 */ /* 0x001ea80000300800 */
[----:B------:R0:W-:Y:S04]  /*ada0*/  STS.U16 [R4+UR76+0xad00], R10 ;  /* 0x00ad000a04007988 */ /* 0x0001e8000800044c */
[----:B-1----:R-:W2:Y:S04]  /*adb0*/  LDL.LU R64, [R1+0x18] ;  /* 0x0000180001407983 */ /* 0x002ea80000300800 */
[----:B------:R-:W2:Y:S04]  /*adc0*/  LDL.LU R65, [R1+0x14] ;  /* 0x0000140001417983 */ /* 0x000ea80000300800 */
[----:B0-----:R-:W2:Y:S04]  /*add0*/  LDL.LU R10, [R1+0x10] ;  /* 0x00001000010a7983 */ /* 0x001ea80000300800 */
[----:B---3--:R0:W-:Y:S04]  /*ade0*/  STS.U16 [R4+UR76+0x12d00], R91 ;  /* 0x012d005b04007988 */ /* 0x0081e8000800044c */
[----:B0-----:R-:W3:Y:S04]  /*adf0*/  LDL.LU R91, [R1+0xc] ;  /* 0x00000c00015b7983 */ /* 0x001ee80000300800 */
[----:B------:R-:W3:Y:S04]  /*ae00*/  LDL.LU R7, [R1+0x8] ;  /* 0x0000080001077983 */ /* 0x000ee80000300800 */
[----:B----4-:R0:W-:Y:S04]  /*ae10*/  STS.U16 [R4+UR76+0x1ad00], R68 ;  /* 0x01ad004404007988 */ /* 0x0101e8000800044c */
[----:B0-----:R-:W4:Y:S04]  /*ae20*/  LDL.LU R68, [R1+0x1e4] ;  /* 0x0001e40001447983 */ /* 0x001f280000300800 */
[----:B--2---:R0:W-:Y:S04]  /*ae30*/  STS.U16 [R4+UR76+0x3100], R58 ;  /* 0x0031003a04007988 */ /* 0x0041e8000800044c */
[----:B0-----:R-:W2:Y:S04]  /*ae40*/  LDL.LU R58, [R1+0x1e0] ;  /* 0x0001e000013a7983 */ /* 0x001ea80000300800 */
[----:B------:R-:W2:Y:S04]  /*ae50*/  LDL.LU R74, [R1+0x1dc] ;  /* 0x0001dc00014a7983 */ /* 0x000ea80000300800 */
[----:B------:R-:W2:Y:S04]  /*ae60*/  LDL.LU R75, [R1+0x1d8] ;  /* 0x0001d800014b7983 */ /* 0x000ea80000300800 */
[----:B------:R0:W-:Y:S04]  /*ae70*/  STS.U16 [R4+UR76+0xb100], R71 ;  /* 0x00b1004704007988 */ /* 0x0001e8000800044c */
[----:B------:R-:W2:Y:S04]  /*ae80*/  LDL.LU R72, [R1+0x204] ;  /* 0x0002040001487983 */ /* 0x000ea80000300800 */
[----:B0-----:R-:W2:Y:S04]  /*ae90*/  LDL.LU R71, [R1+0x200] ;  /* 0x0002000001477983 */ /* 0x001ea80000300800 */
[----:B------:R0:W-:Y:S04]  /*aea0*/  STS.U16 [R4+UR76+0x13100], R70 ;  /* 0x0131004604007988 */ /* 0x0001e8000800044c */
[----:B------:R-:W2:Y:S04]  /*aeb0*/  LDL.LU R73, [R1+0x1fc] ;  /* 0x0001fc0001497983 */ /* 0x000ea80000300800 */
[----:B0-----:R-:W2:Y:S04]  /*aec0*/  LDL.LU R70, [R1+0x1f8] ;  /* 0x0001f80001467983 */ /* 0x001ea80000300800 */
[----:B------:R0:W-:Y:S04]  /*aed0*/  STS.U16 [R4+UR76+0x1b100], R92 ;  /* 0x01b1005c04007988 */ /* 0x0001e8000800044c */
[----:B------:R1:W-:Y:S04]  /*aee0*/  STS.U16 [R4+UR76+0x3500], R93 ;  /* 0x0035005d04007988 */ /* 0x0003e8000800044c */
[----:B------:R0:W-:Y:S04]  /*aef0*/  STS.U16 [R4+UR76+0xb500], R12 ;  /* 0x00b5000c04007988 */ /* 0x0001e8000800044c */
[----:B------:R0:W-:Y:S04]  /*af00*/  STS.U16 [R4+UR76+0x13500], R9 ;  /* 0x0135000904007988 */ /* 0x0001e8000800044c */
[----:B------:R0:W-:Y:S04]  /*af10*/  STS.U16 [R4+UR76+0x1b500], R64 ;  /* 0x01b5004004007988 */ /* 0x0001e8000800044c */
[----:B------:R1:W-:Y:S04]  /*af20*/  STS.U16 [R4+UR76+0x3900], R65 ;  /* 0x0039004104007988 */ /* 0x0003e8000800044c */
[----:B------:R1:W-:Y:S04]  /*af30*/  STS.U16 [R4+UR76+0xb900], R10 ;  /* 0x00b9000a04007988 */ /* 0x0003e8000800044c */
[----:B0-----:R-:W2:Y:S04]  /*af40*/  LDL.LU R92, [R1+0x25a8] ;  /* 0x0025a800015c7983 */ /* 0x001ea80000300800 */
[----:B-1----:R-:W2:Y:S04]  /*af50*/  LDL.LU R93, [R1+0x25a4] ;  /* 0x0025a400015d7983 */ /* 0x002ea80000300800 */
[----:B------:R-:W2:Y:S04]  /*af60*/  LDL.LU R12, [R1+0x25a0] ;  /* 0x0025a000010c7983 */ /* 0x000ea80000300800 */
[----:B------:R-:W2:Y:S04]  /*af70*/  LDL.LU R9, [R1+0x259c] ;  /* 0x00259c0001097983 */ /* 0x000ea80000300800 */
[----:B------:R-:W2:Y:S04]  /*af80*/  LDL.LU R64, [R1+0x2598] ;  /* 0x0025980001407983 */ /* 0x000ea80000300800 */
[----:B------:R-:W2:Y:S01]  /*af90*/  LDL.LU R65, [R1+0x2594] ;  /* 0x0025940001417983 */ /* 0x000ea20000300800 */
[----:B------:R-:W-:-:S03]  /*afa0*/  PRMT R6, RZ, 0x7610, R6 ;  /* 0x00007610ff067816 */ /* 0x000fc60000000006 */
[----:B------:R-:W2:Y:S04]  /*afb0*/  LDL.LU R10, [R1+0x2590] ;  /* 0x00259000010a7983 */ /* 0x000ea80000300800 */
[----:B---3--:R0:W-:Y:S04]  /*afc0*/  STS.U16 [R4+UR76+0x13900], R91 ;  /* 0x0139005b04007988 */ /* 0x0081e8000800044c */
[----:B------:R1:W-:Y:S04]  /*afd0*/  STS.U16 [R4+UR76+0x1b900], R7 ;  /* 0x01b9000704007988 */ /* 0x0003e8000800044c */
[----:B0-----:R-:W3:Y:S01]  /*afe0*/  LDL.LU R91, [R1+0x258c] ;  /* 0x00258c00015b7983 */ /* 0x001ee20000300800 */
[----:B-1----:R-:W-:-:S03]  /*aff0*/  LOP3.LUT R7, R0, 0x30, RZ, 0x3c, !PT ;  /* 0x0000003000077812 */ /* 0x002fc600078e3cff */
[----:B----4-:R0:W-:Y:S04]  /*b000*/  STS.U16 [R4+UR76+0x3d00], R68 ;  /* 0x003d004404007988 */ /* 0x0101e8000800044c */
[----:B0-----:R-:W4:Y:S04]  /*b010*/  LDL.LU R68, [R1+0x2588] ;  /* 0x0025880001447983 */ /* 0x001f280000300800 */
[----:B--2---:R0:W-:Y:S04]  /*b020*/  STS.U16 [R4+UR76+0xbd00], R58 ;  /* 0x00bd003a04007988 */ /* 0x0041e8000800044c */
[----:B------:R-:W-:Y:S04]  /*b030*/  STS.U16 [R4+UR76+0x13d00], R74 ;  /* 0x013d004a04007988 */ /* 0x000fe8000800044c */
[----:B------:R-:W-:Y:S04]  /*b040*/  STS.U16 [R4+UR76+0x1bd00], R75 ;  /* 0x01bd004b04007988 */ /* 0x000fe8000800044c */
[----:B0-----:R-:W2:Y:S04]  /*b050*/  LDL.LU R58, [R1+0x2584] ;  /* 0x00258400013a7983 */ /* 0x001ea80000300800 */
[----:B------:R-:W-:Y:S04]  /*b060*/  STS.U16 [R7+UR76+0x180], R72 ;  /* 0x0001804807007988 */ /* 0x000fe8000800044c */
[----:B------:R0:W-:Y:S04]  /*b070*/  STS.U16 [R7+UR76+0x8180], R71 ;  /* 0x0081804707007988 */ /* 0x0001e8000800044c */
[----:B------:R-:W-:Y:S01]  /*b080*/  STS.U16 [R7+UR76+0x10180], R73 ;  /* 0x0101804907007988 */ /* 0x000fe2000800044c */
[----:B0-----:R-:W-:-:S03]  /*b090*/  IMAD R71, R90, 0xb, RZ ;  /* 0x0000000b5a477824 */ /* 0x001fc600078e02ff */
[----:B------:R0:W-:Y:S02]  /*b0a0*/  STS.U16 [R7+UR76+0x18180], R70 ;  /* 0x0181804607007988 */ /* 0x0001e4000800044c */
[----:B0-----:R-:W-:-:S05]  /*b0b0*/  IMAD.WIDE R70, R71, 0x2, R82 ;  /* 0x0000000247467825 */ /* 0x001fca00078e0252 */
[----:B------:R0:W3:Y:S01]  /*b0c0*/  @!P5 LDG.E.U16 R6, desc[UR6][R70.64] ;  /* 0x000000064606d981 */ /* 0x0000e2000c1e1500 */
[----:B------:R-:W-:-:S05]  /*b0d0*/  VIADD R4, R11, 0xfffffff1 ;  /* 0xfffffff10b047836 */ /* 0x000fca0000000000 */
[----:B------:R-:W-:Y:S01]  /*b0e0*/  ISETP.GE.U32.AND P5, PT, R4, 0x7fffff72, PT ;  /* 0x7fffff720400780c */ /* 0x000fe20003fa6070 */
[----:B------:R-:W-:-:S04]  /*b0f0*/  IMAD R4, R90, 0xc, RZ ;  /* 0x0000000c5a047824 */ /* 0x000fc800078e02ff */
[----:B------:R-:W-:Y:S01]  /*b100*/  IMAD.WIDE R74, R4, 0x2, R86 ;  /* 0x00000002044a7825 */ /* 0x000fe200078e0256 */
[----:B------:R-:W-:-:S03]  /*b110*/  PRMT R92, RZ, 0x7610, R92 ;  /* 0x00007610ff5c7816 */ /* 0x000fc6000000005c */
[----:B------:R-:W-:Y:S01]  /*b120*/  IMAD.WIDE R72, R4, 0x2, R84 ;  /* 0x0000000204487825 */ /* 0x000fe200078e0254 */
[----:B------:R-:W-:Y:S02]  /*b130*/  PRMT R93, RZ, 0x7610, R93 ;  /* 0x00007610ff5d7816 */ /* 0x000fe4000000005d */
[----:B------:R-:W3:Y:S01]  /*b140*/  @!P4 LDG.E.U16 R92, desc[UR6][R74.64] ;  /* 0x000000064a5cc981 */ /* 0x000ee2000c1e1500 */
[----:B------:R-:W-:Y:S02]  /*b150*/  PRMT R64, RZ, 0x7610, R64 ;  /* 0x00007610ff407816 */ /* 0x000fe40000000040 */
[----:B------:R-:W-:-:S06]  /*b160*/  PRMT R65, RZ, 0x7610, R65 ;  /* 0x00007610ff417816 */ /* 0x000fcc0000000041 */
[----:B------:R1:W3:Y:S04]  /*b170*/  @!P4 LDG.E.U16 R65, desc[UR6][R72.64] ;  /* 0x000000064841c981 */ /* 0x0002e8000c1e1500 */
[----:B--2---:R2:W-:Y:S04]  /*b180*/  STS.U16 [R7+UR76+0x580], R58 ;  /* 0x0005803a07007988 */ /* 0x0045e8000800044c */
[----:B----4-:R4:W-:Y:S04]  /*b190*/  STS.U16 [R7+UR76+0x8580], R68 ;  /* 0x0085804407007988 */ /* 0x0109e8000800044c */
[----:B---3--:R3:W-:Y:S04]  /*b1a0*/  STS.U16 [R7+UR76+0x10580], R91 ;  /* 0x0105805b07007988 */ /* 0x0087e8000800044c */
[----:B--2---:R-:W2:Y:S04]  /*b1b0*/  LDL.LU R58, [R1+0x2580] ;  /* 0x00258000013a7983 */ /* 0x004ea80000300800 */
[----:B------:R0:W-:Y:S04]  /*b1c0*/  STL.64 [R1+0xd48], R70 ;  /* 0x000d484601007387 */ /* 0x0001e80000100a00 */
[----:B----4-:R-:W4:Y:S04]  /*b1d0*/  LDL.LU R68, [R1+0x257c] ;  /* 0x00257c0001447983 */ /* 0x010f280000300800 */
[----:B---3--:R-:W3:Y:S04]  /*b1e0*/  LDL.LU R91, [R1+0x2578] ;  /* 0x00257800015b7983 */ /* 0x008ee80000300800 */
[----:B------:R-:W-:Y:S01]  /*b1f0*/  STL [R1+0x21f8], R59 ;  /* 0x0021f83b01007387 */ /* 0x000fe20000100800 */
[----:B0-----:R-:W-:-:S05]  /*b200*/  IMAD.WIDE R70, R4, 0x2, R82 ;  /* 0x0000000204467825 */ /* 0x001fca00078e0252 */
[----:B------:R0:W2:Y:S04]  /*b210*/  @!P4 LDG.E.U16 R64, desc[UR6][R70.64] ;  /* 0x000000064640c981 */ /* 0x0000a8000c1e1500 */
[----:B------:R0:W-:Y:S02]  /*b220*/  STL [R1+0xf88], R6 ;  /* 0x000f880601007387 */ /* 0x0001e40000100800 */
[----:B0-----:R-:W-:-:S05]  /*b230*/  IMAD.WIDE R6, R4, 0x2, R88 ;  /* 0x0000000204067825 */ /* 0x001fca00078e0258 */
[----:B------:R0:W-:Y:S04]  /*b240*/  STL.64 [R1+0xd40], R6 ;  /* 0x000d400601007387 */ /* 0x0001e80000100a00 */
[----:B------:R0:W-:Y:S04]  /*b250*/  STL.64 [R1+0xd38], R74 ;  /* 0x000d384a01007387 */ /* 0x0001e80000100a00 */
[----:B------:R-:W2:Y:S04]  /*b260*/  @!P4 LDG.E.U16 R93, desc[UR6][R6.64] ;  /* 0x00000006065dc981 */ /* 0x000ea8000c1e1500 */
[----:B0-----:R-:W3:Y:S04]  /*b270*/  LDL.LU.64 R6, [R1+0x2570] ;  /* 0x0025700001067983 */ /* 0x001ee80000300a00 */
[----:B------:R1:W-:Y:S04]  /*b280*/  STL.64 [R1+0xd30], R72 ;  /* 0x000d304801007387 */ /* 0x0003e80000100a00 */
[----:B------:R-:W4:Y:S01]  /*b290*/  LDL.LU.64 R74, [R1+0x2568] ;  /* 0x00256800014a7983 */ /* 0x000f220000300a00 */
[----:B------:R-:W-:-:S02]  /*b2a0*/  VIADD R5, R11, 0xfffffff2 ;  /* 0xfffffff20b057836 */ /* 0x000fc40000000000 */
[----:B------:R-:W-:-:S03]  /*b2b0*/  VIADD R4, R11, 0xfffffff0 ;  /* 0xfffffff00b047836 */ /* 0x000fc60000000000 */
[----:B------:R-:W-:Y:S01]  /*b2c0*/  ISETP.GE.U32.AND P2, PT, R5, 0x7fffff73, PT ;  /* 0x7fffff730500780c */ /* 0x000fe20003f46070 */
[----:B------:R0:W-:Y:S01]  /*b2d0*/  STL.64 [R1+0xd28], R70 ;  /* 0x000d284601007387 */ /* 0x0001e20000100a00 */
[----:B------:R-:W-:Y:S01]  /*b2e0*/  ISETP.GE.U32.AND P4, PT, R4, 0x7fffff71, PT ;  /* 0x7fffff710400780c */ /* 0x000fe20003f86070 */
[----:B------:R-:W-:Y:S02]  /*b2f0*/  IMAD R4, R90, 0xd, RZ ;  /* 0x0000000d5a047824 */ /* 0x000fe400078e02ff */
[----:B------:R-:W-:Y:S02]  /*b300*/  STL [R1+0x1170], R92 ;  /* 0x0011705c01007387 */ /* 0x000fe40000100800 */
[----:B-1----:R-:W-:-:S04]  /*b310*/  IMAD.WIDE R72, R4, 0x2, R84 ;  /* 0x0000000204487825 */ /* 0x002fc800078e0254 */
[C---:B0-----:R-:W-:Y:S01]  /*b320*/  IMAD.WIDE R70, R4.reuse, 0x2, R82 ;  /* 0x0000000204467825 */ /* 0x041fe200078e0252 */
[----:B--2---:R0:W-:Y:S04]  /*b330*/  STL [R1+0x1174], R93 ;  /* 0x0011745d01007387 */ /* 0x0041e80000100800 */
[----:B------:R-:W-:Y:S04]  /*b340*/  STL [R1+0x1168], R64 ;  /* 0x0011684001007387 */ /* 0x000fe80000100800 */
[----:B------:R1:W-:Y:S01]  /*b350*/  STL [R1+0x116c], R65 ;  /* 0x00116c4101007387 */ /* 0x0003e20000100800 */
[----:B---3--:R-:W-:Y:S01]  /*b360*/  PRMT R6, RZ, 0x7610, R6 ;  /* 0x00007610ff067816 */ /* 0x008fe20000000006 */
[----:B0-----:R-:W-:Y:S01]  /*b370*/  IMAD.WIDE R92, R4, 0x2, R88 ;  /* 0x00000002045c7825 */ /* 0x001fe200078e0258 */
[----:B------:R-:W-:-:S02]  /*b380*/  PRMT R7, RZ, 0x7610, R7 ;  /* 0x00007610ff077816 */ /* 0x000fc40000000007 */
[----:B----4-:R-:W-:Y:S01]  /*b390*/  PRMT R75, RZ, 0x7610, R75 ;  /* 0x00007610ff4b7816 */ /* 0x010fe2000000004b */
[----:B-1----:R-:W-:Y:S01]  /*b3a0*/  IMAD.WIDE R64, R4, 0x2, R86 ;  /* 0x0000000204407825 */ /* 0x002fe200078e0256 */
[----:B------:R-:W-:Y:S01]  /*b3b0*/  PRMT R74, RZ, 0x7610, R74 ;  /* 0x00007610ff4a7816 */ /* 0x000fe2000000004a */
[----:B------:R0:W-:Y:S04]  /*b3c0*/  STL.64 [R1+0xd20], R92 ;  /* 0x000d205c01007387 */ /* 0x0001e80000100a00 */
[----:B------:R-:W2:Y:S04]  /*b3d0*/  @!P2 LDG.E.U16 R6, desc[UR6][R70.64] ;  /* 0x000000064606a981 */ /* 0x000ea8000c1e1500 */
[----:B------:R1:W-:Y:S04]  /*b3e0*/  STL.64 [R1+0xd18], R64 ;  /* 0x000d184001007387 */ /* 0x0003e80000100a00 */
[----:B------:R-:W3:Y:S04]  /*b3f0*/  @!P2 LDG.E.U16 R75, desc[UR6][R92.64] ;  /* 0x000000065c4ba981 */ /* 0x000ee8000c1e1500 */
[----:B------:R4:W3:Y:S04]  /*b400*/  @!P2 LDG.E.U16 R7, desc[UR6][R72.64] ;  /* 0x000000064807a981 */ /* 0x0008e8000c1e1500 */
[----:B------:R-:W3:Y:S04]  /*b410*/  @!P2 LDG.E.U16 R74, desc[UR6][R64.64] ;  /* 0x00000006404aa981 */ /* 0x000ee8000c1e1500 */
[----:B0-----:R-:W3:Y:S04]  /*b420*/  LDL.LU.64 R92, [R1+0x2560] ;  /* 0x00256000015c7983 */ /* 0x001ee80000300a00 */
[----:B------:R4:W-:Y:S04]  /*b430*/  STL.64 [R1+0xd10], R72 ;  /* 0x000d104801007387 */ /* 0x0009e80000100a00 */
[----:B-1----:R-:W3:Y:S01]  /*b440*/  LDL.LU.64 R64, [R1+0x2558] ;  /* 0x0025580001407983 */ /* 0x002ee20000300a00 */
[----:B------:R-:W-:-:S03]  /*b450*/  VIADD R4, R11, 0xffffffec ;  /* 0xffffffec0b047836 */ /* 0x000fc60000000000 */
[----:B------:R0:W-:Y:S02]  /*b460*/  STL.64 [R1+0xd08], R70 ;  /* 0x000d084601007387 */ /* 0x0001e40000100a00 */
[----:B------:R-:W-:Y:S01]  /*b470*/  ISETP.GE.U32.AND P2, PT, R4, 0x7fffff6d, PT ;  /* 0x7fffff6d0400780c */ /* 0x000fe20003f46070 */
[----:B------:R-:W-:-:S04]  /*b480*/  IMAD R4, R90, 0xe, RZ ;  /* 0x0000000e5a047824 */ /* 0x000fc800078e02ff */
[----:B----4-:R-:W-:-:S04]  /*b490*/  IMAD.WIDE R72, R4, 0x2, R86 ;  /* 0x0000000204487825 */ /* 0x010fc800078e0256 */
[C---:B0-----:R-:W-:Y:S01]  /*b4a0*/  IMAD.WIDE R70, R4.reuse, 0x2, R82 ;  /* 0x0000000204467825 */ /* 0x041fe200078e0252 */
[----:B--2---:R-:W-:Y:S04]  /*b4b0*/  STL [R1+0x1258], R6 ;  /* 0x0012580601007387 */ /* 0x004fe80000100800 */
[----:B---3--:R0:W-:Y:S04]  /*b4c0*/  STL [R1+0x125c], R7 ;  /* 0x00125c0701007387 */ /* 0x0081e80000100800 */
[----:B------:R-:W-:Y:S01]  /*b4d0*/  STL [R1+0x1260], R74 ;  /* 0x0012604a01007387 */ /* 0x000fe20000100800 */
[----:B------:R-:W-:Y:S01]  /*b4e0*/  PRMT R93, RZ, 0x7610, R93 ;  /* 0x00007610ff5d7816 */ /* 0x000fe2000000005d */
[----:B0-----:R-:W-:Y:S01]  /*b4f0*/  IMAD.WIDE R6, R4, 0x2, R88 ;  /* 0x0000000204067825 */ /* 0x001fe200078e0258 */
[----:B------:R-:W-:Y:S01]  /*b500*/  PRMT R92, RZ, 0x7610, R92 ;  /* 0x00007610ff5c7816 */ /* 0x000fe2000000005c */
[----:B------:R0:W-:Y:S04]  /*b510*/  STL [R1+0x1264], R75 ;  /* 0x0012644b01007387 */ /* 0x0001e80000100800 */
[----:B------:R1:W-:Y:S01]  /*b520*/  STL.64 [R1+0xd00], R6 ;  /* 0x000d000601007387 */ /* 0x0003e20000100a00 */
[----:B------:R-:W-:-:S02]  /*b530*/  PRMT R64, RZ, 0x7610, R64 ;  /* 0x00007610ff407816 */ /* 0x000fc40000000040 */
[----:B------:R-:W-:Y:S01]  /*b540*/  PRMT R65, RZ, 0x7610, R65 ;  /* 0x00007610ff417816 */ /* 0x000fe20000000041 */
[----:B------:R-:W2:Y:S01]  /*b550*/  @!P5 LDG.E.U16 R93, desc[UR6][R6.64] ;  /* 0x00000006065dd981 */ /* 0x000ea2000c1e1500 */
[----:B0-----:R-:W-:-:S03]  /*b560*/  IMAD.WIDE R74, R4, 0x2, R84 ;  /* 0x00000002044a7825 */ /* 0x001fc600078e0254 */
[----:B------:R0:W-:Y:S04]  /*b570*/  STL.64 [R1+0xcf8], R72 ;  /* 0x000cf84801007387 */ /* 0x0001e80000100a00 */
[----:B------:R-:W3:Y:S04]  /*b580*/  @!P5 LDG.E.U16 R92, desc[UR6][R72.64] ;  /* 0x00000006485cd981 */ /* 0x000ee8000c1e1500 */
[----:B-1----:R-:W4:Y:S04]  /*b590*/  LDL.LU.64 R6, [R1+0x2550] ;  /* 0x0025500001067983 */ /* 0x002f280000300a00 */
[----:B------:R1:W-:Y:S04]  /*b5a0*/  STL.64 [R1+0xcf0], R74 ;  /* 0x000cf04a01007387 */ /* 0x0003e80000100a00 */
[----:B0-----:R-:W4:Y:S04]  /*b5b0*/  LDL.LU.64 R72, [R1+0x2548] ;  /* 0x0025480001487983 */ /* 0x001f280000300a00 */
[----:B------:R-:W4:Y:S04]  /*b5c0*/  @!P5 LDG.E.U16 R64, desc[UR6][R70.64] ;  /* 0x000000064640d981 */ /* 0x000f28000c1e1500 */
[----:B------:R1:W4:Y:S01]  /*b5d0*/  @!P5 LDG.E.U16 R65, desc[UR6][R74.64] ;  /* 0x000000064a41d981 */ /* 0x000322000c1e1500 */
[----:B------:R-:W-:-:S05]  /*b5e0*/  VIADD R4, R11, 0xffffffeb ;  /* 0xffffffeb0b047836 */ /* 0x000fca0000000000 */
[----:B------:R-:W-:Y:S01]  /*b5f0*/  ISETP.GE.U32.AND P5, PT, R4, 0x7fffff6c, PT ;  /* 0x7fffff6c0400780c */ /* 0x000fe20003fa6070 */
[----:B------:R-:W-:Y:S01]  /*b600*/  IMAD R4, R90, 0xf, RZ ;  /* 0x0000000f5a047824 */ /* 0x000fe200078e02ff */
[----:B------:R0:W-:Y:S03]  /*b610*/  STL.64 [R1+0xce8], R70 ;  /* 0x000ce84601007387 */ /* 0x0001e60000100a00 */
[----:B-1----:R-:W-:-:S04]  /*b620*/  IMAD.WIDE R74, R4, 0x2, R88 ;  /* 0x00000002044a7825 */ /* 0x002fc800078e0258 */
[C---:B0-----:R-:W-:Y:S01]  /*b630*/  IMAD.WIDE R70, R4.reuse, 0x2, R84 ;  /* 0x0000000204467825 */ /* 0x041fe200078e0254 */
[----:B---3--:R-:W-:Y:S04]  /*b640*/  STL [R1+0x12a4], R92 ;  /* 0x0012a45c01007387 */ /* 0x008fe80000100800 */
[----:B--2---:R0:W-:Y:S01]  /*b650*/  STL [R1+0x12a8], R93 ;  /* 0x0012a85d01007387 */ /* 0x0041e20000100800 */
[----:B----4-:R-:W-:Y:S02]  /*b660*/  PRMT R6, RZ, 0x7610, R6 ;  /* 0x00007610ff067816 */ /* 0x010fe40000000006 */
[----:B------:R-:W-:Y:S01]  /*b670*/  PRMT R73, RZ, 0x7610, R73 ;  /* 0x00007610ff497816 */ /* 0x000fe20000000049 */
[----:B0-----:R-:W-:Y:S01]  /*b680*/  IMAD.WIDE R92, R4, 0x2, R86 ;  /* 0x00000002045c7825 */ /* 0x001fe200078e0256 */
[----:B------:R-:W-:Y:S01]  /*b690*/  PRMT R72, RZ, 0x7610, R72 ;  /* 0x00007610ff487816 */ /* 0x000fe20000000048 */
[----:B------:R-:W-:Y:S04]  /*b6a0*/  STL [R1+0x129c], R64 ;  /* 0x00129c4001007387 */ /* 0x000fe80000100800 */
[----:B------:R0:W-:Y:S01]  /*b6b0*/  STL [R1+0x12a0], R65 ;  /* 0x0012a04101007387 */ /* 0x0001e20000100800 */
[----:B------:R-:W-:-:S03]  /*b6c0*/  PRMT R7, RZ, 0x7610, R7 ;  /* 0x00007610ff077816 */ /* 0x000fc60000000007 */
[----:B------:R1:W-:Y:S04]  /*b6d0*/  STL.64 [R1+0xce0], R74 ;  /* 0x000ce04a01007387 */ /* 0x0003e80000100a00 */
[----:B------:R2:W-:Y:S01]  /*b6e0*/  STL.64 [R1+0xcd8], R92 ;  /* 0x000cd85c01007387 */ /* 0x0005e20000100a00 */
[----:B0-----:R-:W-:-:S03]  /*b6f0*/  IMAD.WIDE R64, R4, 0x2, R82 ;  /* 0x0000000204407825 */ /* 0x001fc600078e0252 */
[----:B------:R-:W3:Y:S04]  /*b700*/  @!P4 LDG.E.U16 R73, desc[UR6][R74.64] ;  /* 0x000000064a49c981 */ /* 0x000ee8000c1e1500 */
[----:B------:R-:W4:Y:S04]  /*b710*/  @!P4 LDG.E.U16 R72, desc[UR6][R92.64] ;  /* 0x000000065c48c981 */ /* 0x000f28000c1e1500 */
[----:B------:R0:W3:Y:S04]  /*b720*/  @!P4 LDG.E.U16 R6, desc[UR6][R64.64] ;  /* 0x000000064006c981 */ /* 0x0000e8000c1e1500 */
[----:B-1----:R-:W3:Y:S04]  /*b730*/  LDL.LU.64 R74, [R1+0x2540] ;  /* 0x00254000014a7983 */ /* 0x002ee80000300a00 */
[----:B------:R-:W-:Y:S04]  /*b740*/  STL.64 [R1+0xcd0], R70 ;  /* 0x000cd04601007387 */ /* 0x000fe80000100a00 */
[----:B--2---:R-:W2:Y:S04]  /*b750*/  LDL.LU R92, [R1+0x2538] ;  /* 0x00253800015c7983 */ /* 0x004ea80000300800 */
[----:B------:R-:W2:Y:S01]  /*b760*/  @!P4 LDG.E.U16 R7, desc[UR6][R70.64] ;  /* 0x000000064607c981 */ /* 0x000ea2000c1e1500 */
[----:B------:R-:W-:-:S05]  /*b770*/  VIADD R4, R11, 0xffffffea ;  /* 0xffffffea0b047836 */ /* 0x000fca0000000000 */
[----:B------:R-:W-:Y:S01]  /*b780*/  ISETP.GE.U32.AND P4, PT, R4, 0x7fffff6b, PT ;  /* 0x7fffff6b0400780c */ /* 0x000fe20003f86070 */
[----:B------:R-:W-:Y:S01]  /*b790*/  IMAD R4, R90, 0x13, RZ ;  /* 0x000000135a047824 */ /* 0x000fe200078e02ff */
[----:B------:R0:W-:Y:S03]  /*b7a0*/  STL.64 [R1+0xcc8], R64 ;  /* 0x000cc84001007387 */ /* 0x0001e60000100a00 */
[C---:B0-----:R-:W-:Y:S01]  /*b7b0*/  IMAD.WIDE R64, R4.reuse, 0x2, R88 ;  /* 0x0000000204407825 */ /* 0x041fe200078e0258 */
[----:B----4-:R-:W-:Y:S04]  /*b7c0*/  STL [R1+0x1488], R72 ;  /* 0x0014884801007387 */ /* 0x010fe80000100800 */
[----:B---3--:R0:W-:Y:S04]  /*b7d0*/  STL [R1+0x148c], R73 ;  /* 0x00148c4901007387 */ /* 0x0081e80000100800 */
[----:B------:R-:W-:Y:S01]  /*b7e0*/  STL [R1+0x1480], R6 ;  /* 0x0014800601007387 */ /* 0x000fe20000100800 */
[----:B0-----:R-:W-:Y:S01]  /*b7f0*/  IMAD.WIDE R72, R4, 0x2, R86 ;  /* 0x0000000204487825 */ /* 0x001fe200078e0256 */
[----:B--2---:R-:W-:-:S02]  /*b800*/  PRMT R92, RZ, 0x7610, R92 ;  /* 0x00007610ff5c7816 */ /* 0x004fc4000000005c */
[----:B------:R-:W-:Y:S04]  /*b810*/  STL [R1+0x1484], R7 ;  /* 0x0014840701007387 */ /* 0x000fe80000100800 */
[----:B------:R0:W-:Y:S04]  /*b820*/  STL.64 [R1+0xc60], R64 ;  /* 0x000c604001007387 */ /* 0x0001e80000100a00 */
[----:B------:R-:W2:Y:S04]  /*b830*/  @!P2 LDG.E.U16 R92, desc[UR6][R64.64] ;  /* 0x00000006405ca981 */ /* 0x000ea8000c1e1500 */
[----:B------:R1:W-:Y:S04]  /*b840*/  STL.64 [R1+0xc58], R72 ;  /* 0x000c584801007387 */ /* 0x0003e80000100a00 */
[----:B0-----:R-:W3:Y:S01]  /*b850*/  LDL.LU.64 R64, [R1+0x2530] ;  /* 0x0025300001407983 */ /* 0x001ee20000300a00 */
[----:B------:R-:W-:Y:S01]  /*b860*/  PRMT R59, RZ, 0x7610, R59 ;  /* 0x00007610ff3b7816 */ /* 0x000fe2000000003b */
[----:B------:R-:W-:Y:S01]  /*b870*/  IMAD.WIDE R70, R4, 0x2, R84 ;  /* 0x0000000204467825 */ /* 0x000fe200078e0254 */
[----:B------:R-:W-:-:S02]  /*b880*/  PRMT R91, RZ, 0x7610, R91 ;  /* 0x00007610ff5b7816 */ /* 0x000fc4000000005b */
[----:B------:R-:W-:Y:S01]  /*b890*/  PRMT R75, RZ, 0x7610, R75 ;  /* 0x00007610ff4b7816 */ /* 0x000fe2000000004b */
[----:B------:R-:W-:Y:S01]  /*b8a0*/  IMAD.WIDE R6, R4, 0x2, R82 ;  /* 0x0000000204067825 */ /* 0x000fe200078e0252 */
[----:B------:R1:W4:Y:S03]  /*b8b0*/  @!P2 LDG.E.U16 R59, desc[UR6][R72.64] ;  /* 0x00000006483ba981 */ /* 0x000326000c1e1500 */
[----:B------:R-:W-:Y:S01]  /*b8c0*/  VIADD R4, R11, 0xffffffe9 ;  /* 0xffffffe90b047836 */ /* 0x000fe20000000000 */
[----:B------:R0:W4:Y:S04]  /*b8d0*/  @!P2 LDG.E.U16 R91, desc[UR6][R70.64] ;  /* 0x00000006465ba981 */ /* 0x000128000c1e1500 */
[----:B------:R0:W4:Y:S01]  /*b8e0*/  @!P2 LDG.E.U16 R75, desc[UR6][R6.64] ;  /* 0x00000006064ba981 */ /* 0x000122000c1e1500 */
[----:B------:R-:W-:Y:S01]  /*b8f0*/  ISETP.GE.U32.AND P2, PT, R4, 0x7fffff6a, PT ;  /* 0x7fffff6a0400780c */ /* 0x000fe20003f46070 */
[----:B------:R-:W-:-:S02]  /*b900*/  IMAD R4, R90, 0x14, RZ ;  /* 0x000000145a047824 */ /* 0x000fc400078e02ff */
[----:B------:R0:W-:Y:S01]  /*b910*/  STL.64 [R1+0xc50], R70 ;  /* 0x000c504601007387 */ /* 0x0001e20000100a00 */
[----:B------:R-:W-:Y:S02]  /*b920*/  PRMT R81, RZ, 0x7610, R81 ;  /* 0x00007610ff517816 */ /* 0x000fe40000000051 */
[----:B------:R-:W-:Y:S01]  /*b930*/  PRMT R80, RZ, 0x7610, R80 ;  /* 0x00007610ff507816 */ /* 0x000fe20000000050 */
[----:B------:R0:W-:Y:S01]  /*b940*/  STL.64 [R1+0xc48], R6 ;  /* 0x000c480601007387 */ /* 0x0001e20000100a00 */
[----:B-1----:R-:W-:-:S04]  /*b950*/  IMAD.WIDE R72, R4, 0x2, R84 ;  /* 0x0000000204487825 */ /* 0x002fc800078e0254 */
[----:B0-----:R-:W-:-:S04]  /*b960*/  IMAD.WIDE R70, R4, 0x2, R82 ;  /* 0x0000000204467825 */ /* 0x001fc800078e0252 */
[----:B------:R-:W-:-:S05]  /*b970*/  IMAD.WIDE R6, R4, 0x2, R88 ;  /* 0x0000000204067825 */ /* 0x000fca00078e0258 */
[----:B------:R-:W4:Y:S04]  /*b980*/  @!P5 LDG.E.U16 R81, desc[UR6][R6.64] ;  /* 0x000000060651d981 */ /* 0x000f28000c1e1500 */
[----:B--2---:R0:W-:Y:S04]  /*b990*/  STL [R1+0xf70], R92 ;  /* 0x000f705c01007387 */ /* 0x0041e80000100800 */
[----:B------:R1:W-:Y:S01]  /*b9a0*/  STL.64 [R1+0xc40], R6 ;  /* 0x000c400601007387 */ /* 0x0003e20000100a00 */
[----:B0-----:R-:W-:Y:S01]  /*b9b0*/  IMAD.WIDE R92, R4, 0x2, R86 ;  /* 0x00000002045c7825 */ /* 0x001fe200078e0256 */
[----:B---3--:R-:W-:-:S02]  /*b9c0*/  PRMT R64, RZ, 0x7610, R64 ;  /* 0x00007610ff407816 */ /* 0x008fc40000000040 */
[----:B------:R-:W-:Y:S02]  /*b9d0*/  PRMT R65, RZ, 0x7610, R65 ;  /* 0x00007610ff417816 */ /* 0x000fe40000000041 */
[----:B------:R0:W-:Y:S04]  /*b9e0*/  STL.64 [R1+0xc38], R92 ;  /* 0x000c385c01007387 */ /* 0x0001e80000100a00 */
[----:B------:R-:W2:Y:S04]  /*b9f0*/  @!P5 LDG.E.U16 R80, desc[UR6][R92.64] ;  /* 0x000000065c50d981 */ /* 0x000ea8000c1e1500 */
[----:B-1----:R-:W3:Y:S04]  /*ba00*/  LDL.LU.64 R6, [R1+0x2528] ;  /* 0x0025280001067983 */ /* 0x002ee80000300a00 */
[----:B------:R1:W-:Y:S04]  /*ba10*/  STL.64 [R1+0xc30], R72 ;  /* 0x000c304801007387 */ /* 0x0003e80000100a00 */
[----:B------:R-:W3:Y:S04]  /*ba20*/  @!P5 LDG.E.U16 R64, desc[UR6][R70.64] ;  /* 0x000000064640d981 */ /* 0x000ee8000c1e1500 */
[----:B0-----:R-:W3:Y:S04]  /*ba30*/  LDL.LU.64 R92, [R1+0x2520] ;  /* 0x00252000015c7983 */ /* 0x001ee80000300a00 */
[----:B------:R1:W3:Y:S01]  /*ba40*/  @!P5 LDG.E.U16 R65, desc[UR6][R72.64] ;  /* 0x000000064841d981 */ /* 0x0002e2000c1e1500 */
[----:B------:R-:W-:-:S03]  /*ba50*/  VIADD R4, R11, 0xffffffe8 ;  /* 0xffffffe80b047836 */ /* 0x000fc60000000000 */
[----:B------:R0:W-:Y:S02]  /*ba60*/  STL.64 [R1+0xc28], R70 ;  /* 0x000c284601007387 */ /* 0x0001e40000100a00 */
[----:B------:R-:W-:Y:S01]  /*ba70*/  ISETP.GE.U32.AND P5, PT, R4, 0x7fffff69, PT ;  /* 0x7fffff690400780c */ /* 0x000fe20003fa6070 */
[----:B------:R-:W-:-:S04]  /*ba80*/  IMAD R4, R90, 0x15, RZ ;  /* 0x000000155a047824 */ /* 0x000fc800078e02ff */
[----:B-1----:R-:W-:-:S04]  /*ba90*/  IMAD.WIDE R72, R4, 0x2, R86 ;  /* 0x0000000204487825 */ /* 0x002fc800078e0256 */
[C---:B0-----:R-:W-:Y:S01]  /*baa0*/  IMAD.WIDE R70, R4.reuse, 0x2, R84 ;  /* 0x0000000204467825 */ /* 0x041fe200078e0254 */
[----:B--2---:R-:W-:Y:S04]  /*bab0*/  STL [R1+0x1160], R80 ;  /* 0x0011605001007387 */ /* 0x004fe80000100800 */
[----:B----4-:R0:W-:Y:S01]  /*bac0*/  STL [R1+0x1164], R81 ;  /* 0x0011645101007387 */ /* 0x0101e20000100800 */
[----:B---3--:R-:W-:Y:S02]  /*bad0*/  PRMT R6, RZ, 0x7610, R6 ;  /* 0x00007610ff067816 */ /* 0x008fe40000000006 */
[----:B------:R-:W-:Y:S01]  /*bae0*/  PRMT R7, RZ, 0x7610, R7 ;  /* 0x00007610ff077816 */ /* 0x000fe20000000007 */
[----:B------:R-:W-:Y:S01]  /*baf0*/  STL [R1+0x1158], R64 ;  /* 0x0011584001007387 */ /* 0x000fe20000100800 */
[----:B0-----:R-:W-:Y:S01]  /*bb00*/  IMAD.WIDE R80, R4, 0x2, R88 ;  /* 0x0000000204507825 */ /* 0x001fe200078e0258 */
[----:B------:R-:W-:-:S03]  /*bb10*/  PRMT R93, RZ, 0x7610, R93 ;  /* 0x00007610ff5d7816 */ /* 0x000fc6000000005d */
[----:B------:R0:W2:Y:S01]  /*bb20*/  @!P4 LDG.E.U16 R7, desc[UR6][R70.64] ;  /* 0x000000064607c981 */ /* 0x0000a2000c1e1500 */
[----:B------:R-:W-:-:S03]  /*bb30*/  PRMT R92, RZ, 0x7610, R92 ;  /* 0x00007610ff5c7816 */ /* 0x000fc6000000005c */
[----:B------:R1:W-:Y:S04]  /*bb40*/  STL [R1+0x115c], R65 ;  /* 0x00115c4101007387 */ /* 0x0003e80000100800 */
[----:B------:R3:W-:Y:S04]  /*bb50*/  STL.64 [R1+0xc20], R80 ;  /* 0x000c205001007387 */ /* 0x0007e80000100a00 */
[----:B------:R-:W4:Y:S01]  /*bb60*/  @!P4 LDG.E.U16 R93, desc[UR6][R80.64] ;  /* 0x00000006505dc981 */ /* 0x000f22000c1e1500 */
[----:B-1----:R-:W-:-:S03]  /*bb70*/  IMAD.WIDE R64, R4, 0x2, R82 ;  /* 0x0000000204407825 */ /* 0x002fc600078e0252 */
[----:B------:R1:W-:Y:S04]  /*bb80*/  STL.64 [R1+0xc18], R72 ;  /* 0x000c184801007387 */ /* 0x0003e80000100a00 */
[----:B------:R0:W2:Y:S04]  /*bb90*/  @!P4 LDG.E.U16 R6, desc[UR6][R64.64] ;  /* 0x000000064006c981 */ /* 0x0000a8000c1e1500 */
[----:B---3--:R-:W3:Y:S04]  /*bba0*/  LDL.LU.64 R80, [R1+0x2518] ;  /* 0x0025180001507983 */ /* 0x008ee80000300a00 */
[----:B------:R0:W-:Y:S04]  /*bbb0*/  STL.64 [R1+0xc10], R70 ;  /* 0x000c104601007387 */ /* 0x0001e80000100a00 */
[----:B------:R-:W3:Y:S04]  /*bbc0*/  @!P4 LDG.E.U16 R92, desc[UR6][R72.64] ;  /* 0x00000006485cc981 */ /* 0x000ee8000c1e1500 */
[----:B-1----:R-:W4:Y:S01]  /*bbd0*/  LDL.LU.64 R72, [R1+0x2510] ;  /* 0x0025100001487983 */ /* 0x002f220000300a00 */
[----:B------:R-:W-:-:S03]  /*bbe0*/  VIADD R4, R11, 0xffffffe4 ;  /* 0xffffffe40b047836 */ /* 0x000fc60000000000 */
[----:B------:R1:W-:Y:S02]  /*bbf0*/  STL.64 [R1+0xc08], R64 ;  /* 0x000c084001007387 */ /* 0x0003e40000100a00 */
[----:B------:R-:W-:Y:S01]  /*bc00*/  ISETP.GE.U32.AND P4, PT, R4, 0x7fffff65, PT ;  /* 0x7fffff650400780c */ /* 0x000fe20003f86070 */
[----:B------:R-:W-:Y:S01]  /*bc10*/  IMAD R4, R90, 0x16, RZ ;  /* 0x000000165a047824 */ /* 0x000fe200078e02ff */
[----:B------:R-:W-:-:S03]  /*bc20*/  PRMT R52, RZ, 0x7610, R52 ;  /* 0x00007610ff347816 */ /* 0x000fc60000000034 */
[----:B0-----:R-:W-:Y:S01]  /*bc30*/  IMAD.WIDE R70, R4, 0x2, R84 ;  /* 0x0000000204467825 */ /* 0x001fe200078e0254 */
[----:B------:R-:W-:-:S03]  /*bc40*/  PRMT R53, RZ, 0x7610, R53 ;  /* 0x00007610ff357816 */ /* 0x000fc60000000035 */
[----:B-1----:R-:W-:-:S03]  /*bc50*/  IMAD.WIDE R64, R4, 0x2, R82 ;  /* 0x0000000204407825 */ /* 0x002fc600078e0252 */
[----:B------:R0:W4:Y:S04]  /*bc60*/  @!P2 LDG.E.U16 R53, desc[UR6][R70.64] ;  /* 0x000000064635a981 */ /* 0x000128000c1e1500 */
[----:B------:R1:W4:Y:S04]  /*bc70*/  @!P2 LDG.E.U16 R52, desc[UR6][R64.64] ;  /* 0x000000064034a981 */ /* 0x000328000c1e1500 */
[----:B--2---:R-:W-:Y:S04]  /*bc80*/  STL [R1+0x1248], R6 ;  /* 0x0012480601007387 */ /* 0x004fe80000100800 */
[----:B------:R2:W-:Y:S04]  /*bc90*/  STL [R1+0x124c], R7 ;  /* 0x00124c0701007387 */ /* 0x0005e80000100800 */
[----:B---3--:R-:W-:Y:S01]  /*bca0*/  STL [R1+0x1250], R92 ;  /* 0x0012505c01007387 */ /* 0x008fe20000100800 */
[----:B--2---:R-:W-:-:S03]  /*bcb0*/  IMAD.WIDE R6, R4, 0x2, R88 ;  /* 0x0000000204067825 */ /* 0x004fc600078e0258 */
[----:B----4-:R2:W-:Y:S01]  /*bcc0*/  STL [R1+0x1254], R93 ;  /* 0x0012545d01007387 */ /* 0x0105e20000100800 */
[----:B------:R-:W-:Y:S02]  /*bcd0*/  PRMT R73, RZ, 0x7610, R73 ;  /* 0x00007610ff497816 */ /* 0x000fe40000000049 */
[----:B------:R-:W-:Y:S01]  /*bce0*/  PRMT R72, RZ, 0x7610, R72 ;  /* 0x00007610ff487816 */ /* 0x000fe20000000048 */
[----:B--2---:R-:W-:Y:S01]  /*bcf0*/  IMAD.WIDE R92, R4, 0x2, R86 ;  /* 0x00000002045c7825 */ /* 0x004fe200078e0256 */
[----:B------:R2:W-:Y:S04]  /*bd00*/  STL.64 [R1+0xc00], R6 ;  /* 0x000c000601007387 */ /* 0x0005e80000100a00 */
[----:B------:R3:W-:Y:S04]  /*bd10*/  STL.64 [R1+0xbf8], R92 ;  /* 0x000bf85c01007387 */ /* 0x0007e80000100a00 */
[----:B------:R-:W4:Y:S04]  /*bd20*/  @!P2 LDG.E.U16 R73, desc[UR6][R6.64] ;  /* 0x000000060649a981 */ /* 0x000f28000c1e1500 */
[----:B------:R-:W4:Y:S04]  /*bd30*/  @!P2 LDG.E.U16 R72, desc[UR6][R92.64] ;  /* 0x000000065c48a981 */ /* 0x000f28000c1e1500 */
[----:B--2---:R-:W2:Y:S04]  /*bd40*/  LDL.LU.64 R6, [R1+0x2508] ;  /* 0x0025080001067983 */ /* 0x004ea80000300a00 */
[----:B------:R0:W-:Y:S04]  /*bd50*/  STL.64 [R1+0xbf0], R70 ;  /* 0x000bf04601007387 */ /* 0x0001e80000100a00 */
[----:B---3--:R-:W3:Y:S01]  /*bd60*/  LDL.LU.64 R92, [R1+0x2500] ;  /* 0x00250000015c7983 */ /* 0x008ee20000300a00 */
[----:B------:R-:W-:-:S04]  /*bd70*/  IADD3 R4, PT, PT, R11, -0x1d, RZ ;  /* 0xffffffe30b047810 */ /* 0x000fc80007ffe0ff */
[----:B------:R-:W-:Y:S01]  /*bd80*/  ISETP.GE.U32.AND P2, PT, R4, 0x7fffff64, PT ;  /* 0x7fffff640400780c */ /* 0x000fe20003f46070 */
[----:B------:R-:W-:Y:S01]  /*bd90*/  IMAD R4, R90, 0x17, RZ ;  /* 0x000000175a047824 */ /* 0x000fe200078e02ff */
[----:B------:R1:W-:Y:S03]  /*bda0*/  STL.64 [R1+0xbe8], R64 ;  /* 0x000be84001007387 */ /* 0x0003e60000100a00 */
[----:B0-----:R-:W-:-:S04]  /*bdb0*/  IMAD.WIDE R70, R4, 0x2, R86 ;  /* 0x0000000204467825 */ /* 0x001fc800078e0256 */
[----:B-1----:R-:W-:Y:S01]  /*bdc0*/  IMAD.WIDE R64, R4, 0x2, R84 ;  /* 0x0000000204407825 */ /* 0x002fe200078e0254 */
[----:B----4-:R-:W-:Y:S04]  /*bdd0*/  STL [R1+0x1294], R72 ;  /* 0x0012944801007387 */ /* 0x010fe80000100800 */
[----:B------:R0:W-:Y:S01]  /*bde0*/  STL [R1+0x1298], R73 ;  /* 0x0012984901007387 */ /* 0x0001e20000100800 */
[----:B--2---:R-:W-:-:S03]  /*bdf0*/  PRMT R6, RZ, 0x7610, R6 ;  /* 0x00007610ff067816 */ /* 0x004fc60000000006 */
[----:B------:R-:W-:Y:S01]  /*be00*/  STL [R1+0x128c], R52 ;  /* 0x00128c3401007387 */ /* 0x000fe20000100800 */
[----:B------:R-:W-:-:S03]  /*be10*/  PRMT R7, RZ, 0x7610, R7 ;  /* 0x00007610ff077816 */ /* 0x000fc60000000007 */
[----:B------:R1:W-:Y:S01]  /*be20*/  STL [R1+0x1290], R53 ;  /* 0x0012903501007387 */ /* 0x0003e20000100800 */
[----:B---3--:R-:W-:Y:S01]  /*be30*/  PRMT R93, RZ, 0x7610, R93 ;  /* 0x00007610ff5d7816 */ /* 0x008fe2000000005d */
[C---:B0-----:R-:W-:Y:S01]  /*be40*/  IMAD.WIDE R72, R4.reuse, 0x2, R88 ;  /* 0x0000000204487825 */ /* 0x041fe200078e0258 */
[----:B------:R-:W-:Y:S01]  /*be50*/  PRMT R92, RZ, 0x7610, R92 ;  /* 0x00007610ff5c7816 */ /* 0x000fe2000000005c */
[----:B------:R0:W2:Y:S02]  /*be60*/  @!P5 LDG.E.U16 R7, desc[UR6][R64.64] ;  /* 0x000000064007d981 */ /* 0x0000a4000c1e1500 */
[----:B-1----:R-:W-:Y:S02]  /*be70*/  IMAD.WIDE R52, R4, 0x2, R82 ;  /* 0x0000000204347825 */ /* 0x002fe400078e0252 */
[----:B------:R1:W-:Y:S04]  /*be80*/  STL.64 [R1+0xbe0], R72 ;  /* 0x000be04801007387 */ /* 0x0003e80000100a00 */
[----:B------:R3:W-:Y:S04]  /*be90*/  STL.64 [R1+0xbd8], R70 ;  /* 0x000bd84601007387 */ /* 0x0007e80000100a00 */
[----:B------:R-:W4:Y:S04]  /*bea0*/  @!P5 LDG.E.U16 R93, desc[UR6][R72.64] ;  /* 0x00000006485dd981 */ /* 0x000f28000c1e1500 */
[----:B------:R-:W2:Y:S04]  /*beb0*/  @!P5 LDG.E.U16 R92, desc[UR6][R70.64] ;  /* 0x00000006465cd981 */ /* 0x000ea8000c1e1500 */
[----:B------:R0:W4:Y:S04]  /*bec0*/  @!P5 LDG.E.U16 R6, desc[UR6][R52.64] ;  /* 0x000000063406d981 */ /* 0x000128000c1e1500 */
[----:B-1----:R-:W4:Y:S04]  /*bed0*/  LDL.LU.64 R72, [R1+0x24f8] ;  /* 0x0024f80001487983 */ /* 0x002f280000300a00 */
[----:B------:R0:W-:Y:S04]  /*bee0*/  STL.64 [R1+0xbd0], R64 ;  /* 0x000bd04001007387 */ /* 0x0001e80000100a00 */
[----:B---3--:R-:W3:Y:S01]  /*bef0*/  LDL.LU.64 R70, [R1+0x24f0] ;  /* 0x0024f00001467983 */ /* 0x008ee20000300a00 */
[----:B------:R-:W-:-:S03]  /*bf00*/  VIADD R4, R11, 0xffffffe2 ;  /* 0xffffffe20b047836 */ /* 0x000fc60000000000 */
[----:B------:R1:W-:Y:S02]  /*bf10*/  STL.64 [R1+0xbc8], R52 ;  /* 0x000bc83401007387 */ /* 0x0003e40000100a00 */
[----:B------:R-:W-:Y:S01]  /*bf20*/  ISETP.GE.U32.AND P5, PT, R4, 0x7fffff63, PT ;  /* 0x7fffff630400780c */ /* 0x000fe20003fa6070 */
[----:B------:R-:W-:Y:S01]  /*bf30*/  IMAD R4, R90, 0x1b, RZ ;  /* 0x0000001b5a047824 */ /* 0x000fe200078e02ff */
[----:B------:R-:W-:-:S03]  /*bf40*/  PRMT R74, RZ, 0x7610, R74 ;  /* 0x00007610ff4a7816 */ /* 0x000fc6000000004a */
[----:B0-----:R-:W-:-:S04]  /*bf50*/  IMAD.WIDE R64, R4, 0x2, R86 ;  /* 0x0000000204407825 */ /* 0x001fc800078e0256 */
[----:B-1----:R-:W-:Y:S01]  /*bf60*/  IMAD.WIDE R52, R4, 0x2, R84 ;  /* 0x0000000204347825 */ /* 0x002fe200078e0254 */
[----:B------:R-:W-:Y:S01]  /*bf70*/  PRMT R81, RZ, 0x7610, R81 ;  /* 0x00007610ff517816 */ /* 0x000fe20000000051 */
[----:B--2---:R-:W-:Y:S04]  /*bf80*/  STL [R1+0x1478], R92 ;  /* 0x0014785c01007387 */ /* 0x004fe80000100800 */
[----:B----4-:R0:W-:Y:S04]  /*bf90*/  STL [R1+0x147c], R93 ;  /* 0x00147c5d01007387 */ /* 0x0101e80000100800 */
[----:B------:R-:W-:Y:S01]  /*bfa0*/  STL [R1+0x1470], R6 ;  /* 0x0014700601007387 */ /* 0x000fe20000100800 */
[----:B------:R-:W-:-:S03]  /*bfb0*/  PRMT R72, RZ, 0x7610, R72 ;  /* 0x00007610ff487816 */ /* 0x000fc60000000048 */
[----:B------:R1:W-:Y:S01]  /*bfc0*/  STL [R1+0x1474], R7 ;  /* 0x0014740701007387 */ /* 0x0003e20000100800 */
[----:B0-----:R-:W-:Y:S01]  /*bfd0*/  IMAD.WIDE R92, R4, 0x2, R88 ;  /* 0x00000002045c7825 */ /* 0x001fe200078e0258 */
[----:B---3--:R-:W-:Y:S02]  /*bfe0*/  PRMT R71, RZ, 0x7610, R71 ;  /* 0x00007610ff477816 */ /* 0x008fe40000000047 */
[----:B------:R-:W2:Y:S01]  /*bff0*/  @!P4 LDG.E.U16 R72, desc[UR6][R64.64] ;  /* 0x000000064048c981 */ /* 0x000ea2000c1e1500 */
[----:B------:R-:W-:-:S03]  /*c000*/  PRMT R70, RZ, 0x7610, R70 ;  /* 0x00007610ff467816 */ /* 0x000fc60000000046 */
[----:B------:R0:W3:Y:S01]  /*c010*/  @!P4 LDG.E.U16 R74, desc[UR6][R92.64] ;  /* 0x000000065c4ac981 */ /* 0x0000e2000c1e1500 */
[----:B-1----:R-:W-:-:S03]  /*c020*/  IMAD.WIDE R6, R4, 0x2, R82 ;  /* 0x0000000204067825 */ /* 0x002fc600078e0252 */
[----:B------:R-:W4:Y:S01]  /*c030*/  @!P4 LDG.E.U16 R71, desc[UR6][R52.64] ;  /* 0x000000063447c981 */ /* 0x000f22000c1e1500 */
[----:B------:R-:W-:-:S03]  /*c040*/  VIADD R4, R11, 0xffffffe1 ;  /* 0xffffffe10b047836 */ /* 0x000fc60000000000 */
[----:B------:R1:W2:Y:S02]  /*c050*/  @!P4 LDG.E.U16 R70, desc[UR6][R6.64] ;  /* 0x000000060646c981 */ /* 0x0002a4000c1e1500 */
[----:B------:R-:W-:Y:S01]  /*c060*/  ISETP.GE.U32.AND P4, PT, R4, 0x7fffff62, PT ;  /* 0x7fffff620400780c */ /* 0x000fe20003f86070 */
[----:B------:R-:W-:Y:S01]  /*c070*/  IMAD R4, R90, 0x1c, RZ ;  /* 0x0000001c5a047824 */ /* 0x000fe200078e02ff */
[----:B------:R0:W-:Y:S04]  /*c080*/  STL.64 [R1+0xb60], R92 ;  /* 0x000b605c01007387 */ /* 0x0001e80000100a00 */
[----:B------:R-:W-:Y:S04]  /*c090*/  STL.64 [R1+0xb58], R64 ;  /* 0x000b584001007387 */ /* 0x000fe80000100a00 */
[----:B------:R-:W-:Y:S04]  /*c0a0*/  STL.64 [R1+0xb50], R52 ;  /* 0x000b503401007387 */ /* 0x000fe80000100a00 */
[----:B------:R1:W-:Y:S01]  /*c0b0*/  STL.64 [R1+0xb48], R6 ;  /* 0x000b480601007387 */ /* 0x0003e20000100a00 */
[----:B0-----:R-:W-:-:S04]  /*c0c0*/  IMAD.WIDE R92, R4, 0x2, R86 ;  /* 0x00000002045c7825 */ /* 0x001fc800078e0256 */
[----:B-1----:R-:W-:-:S05]  /*c0d0*/  IMAD.WIDE R6, R4, 0x2, R88 ;  /* 0x0000000204067825 */ /* 0x002fca00078e0258 */
[----:B------:R0:W-:Y:S04]  /*c0e0*/  STL.64 [R1+0xb40], R6 ;  /* 0x000b400601007387 */ /* 0x0001e80000100a00 */
[----:B------:R1:W-:Y:S04]  /*c0f0*/  STL.64 [R1+0xb38], R92 ;  /* 0x000b385c01007387 */ /* 0x0003e80000100a00 */
[----:B------:R-:W2:Y:S04]  /*c100*/  @!P2 LDG.E.U16 R81, desc[UR6][R6.64] ;  /* 0x000000060651a981 */ /* 0x000ea8000c1e1500 */
[----:B0-----:R-:W2:Y:S01]  /*c110*/  LDL.LU.64 R6, [R1+0x24e8] ;  /* 0x0024e80001067983 */ /* 0x001ea20000300a00 */
[----:B------:R-:W-:Y:S01]  /*c120*/  PRMT R2, RZ, 0x7610, R2 ;  /* 0x00007610ff027816 */ /* 0x000fe20000000002 */
[----:B------:R-:W-:Y:S01]  /*c130*/  IMAD.WIDE R52, R4, 0x2, R82 ;  /* 0x0000000204347825 */ /* 0x000fe200078e0252 */
[----:B------:R-:W-:-:S02]  /*c140*/  PRMT R3, RZ, 0x7610, R3 ;  /* 0x00007610ff037816 */ /* 0x000fc40000000003 */
[----:B------:R-:W-:Y:S01]  /*c150*/  PRMT R80, RZ, 0x7610, R80 ;  /* 0x00007610ff507816 */ /* 0x000fe20000000050 */
[----:B------:R-:W-:Y:S01]  /*c160*/  IMAD.WIDE R64, R4, 0x2, R84 ;  /* 0x0000000204407825 */ /* 0x000fe200078e0254 */
[----:B------:R-:W3:Y:S03]  /*c170*/  @!P2 LDG.E.U16 R2, desc[UR6][R52.64] ;  /* 0x000000063402a981 */ /* 0x000ee6000c1e1500 */
[----:B------:R-:W-:Y:S01]  /*c180*/  VIADD R4, R11, 0xffffffe0 ;  /* 0xffffffe00b047836 */ /* 0x000fe20000000000 */
[----:B------:R0:W3:Y:S04]  /*c190*/  @!P2 LDG.E.U16 R3, desc[UR6][R64.64] ;  /* 0x000000064003a981 */ /* 0x0000e8000c1e1500 */
[----:B------:R0:W-:Y:S04]  /*c1a0*/  STL.64 [R1+0xb30], R64 ;  /* 0x000b304001007387 */ /* 0x0001e80000100a00 */
[----:B------:R-:W4:Y:S01]  /*c1b0*/  @!P2 LDG.E.U16 R80, desc[UR6][R92.64] ;  /* 0x000000065c50a981 */ /* 0x000f22000c1e1500 */
[----:B------:R-:W-:Y:S01]  /*c1c0*/  ISETP.GE.U32.AND P2, PT, R4, 0x7fffff61, PT ;  /* 0x7fffff610400780c */ /* 0x000fe20003f46070 */
[----:B------:R-:W-:-:S02]  /*c1d0*/  IMAD R4, R90, 0x1d, RZ ;  /* 0x0000001d5a047824 */ /* 0x000fc400078e02ff */
[----:B-1----:R-:W4:Y:S02]  /*c1e0*/  LDL.LU.64 R92, [R1+0x24e0] ;  /* 0x0024e000015c7983 */ /* 0x002f240000300a00 */
[C---:B0-----:R-:W-:Y:S02]  /*c1f0*/  IMAD.WIDE R64, R4.reuse, 0x2, R84 ;  /* 0x0000000204407825 */ /* 0x041fe400078e0254 */
[----:B------:R0:W-:Y:S02]  /*c200*/  STL.64 [R1+0xb28], R52 ;  /* 0x000b283401007387 */ /* 0x0001e40000100a00 */
[----:B0-----:R-:W-:Y:S01]  /*c210*/  IMAD.WIDE R52, R4, 0x2, R82 ;  /* 0x0000000204347825 */ /* 0x001fe200078e0252 */
[----:B--2---:R-:W-:Y:S02]  /*c220*/  PRMT R6, RZ, 0x7610, R6 ;  /* 0x00007610ff067816 */ /* 0x004fe40000000006 */
[----:B------:R-:W-:-:S04]  /*c230*/  PRMT R7, RZ, 0x7610, R7 ;  /* 0x00007610ff077816 */ /* 0x000fc80000000007 */
[----:B------:R-:W2:Y:S04]  /*c240*/  @!P5 LDG.E.U16 R6, desc[UR6][R52.64] ;  /* 0x000000063406d981 */ /* 0x000ea8000c1e1500 */
[----:B------:R-:W2:Y:S04]  /*c250*/  @!P5 LDG.E.U16 R7, desc[UR6][R64.64] ;  /* 0x000000064007d981 */ /* 0x000ea8000c1e1500 */
[----:B---3--:R-:W-:Y:S04]  /*c260*/  STL [R1+0x1148], R2 ;  /* 0x0011480201007387 */ /* 0x008fe80000100800 */
[----:B------:R0:W-:Y:S04]  /*c270*/  STL [R1+0x114c], R3 ;  /* 0x00114c0301007387 */ /* 0x0001e80000100800 */
[----:B----4-:R-:W-:Y:S04]  /*c280*/  STL [R1+0x1150], R80 ;  /* 0x0011505001007387 */ /* 0x010fe80000100800 */
[----:B------:R1:W-:Y:S01]  /*c290*/  STL [R1+0x1154], R81 ;  /* 0x0011545101007387 */ /* 0x0003e20000100800 */
[----:B0-----:R-:W-:Y:S01]  /*c2a0*/  IMAD.WIDE R2, R4, 0x2, R88 ;  /* 0x0000000204027825 */ /* 0x001fe200078e0258 */
[----:B------:R-:W-:-:S02]  /*c2b0*/  PRMT R93, RZ, 0x7610, R93 ;  /* 0x00007610ff5d7816 */ /* 0x000fc4000000005d */
[----:B------:R-:W-:Y:S01]  /*c2c0*/  PRMT R92, RZ, 0x7610, R92 ;  /* 0x00007610ff5c7816 */ /* 0x000fe2000000005c */
[----:B-1----:R-:W-:Y:S01]  /*c2d0*/  IMAD.WIDE R80, R4, 0x2, R86 ;  /* 0x0000000204507825 */ /* 0x002fe200078e0256 */
[----:B------:R0:W-:Y:S03]  /*c2e0*/  STL.64 [R1+0xb20], R2 ;  /* 0x000b200201007387 */ /* 0x0001e60000100a00 */
[----:B------:R-:W-:Y:S01]  /*c2f0*/  VIADD R4, R11, 0xffffffdc ;  /* 0xffffffdc0b047836 */ /* 0x000fe20000000000 */
[----:B------:R1:W-:Y:S04]  /*c300*/  STL.64 [R1+0xb18], R80 ;  /* 0x000b185001007387 */ /* 0x0003e80000100a00 */
[----:B------:R-:W3:Y:S04]  /*c310*/  @!P5 LDG.E.U16 R93, desc[UR6][R2.64] ;  /* 0x00000006025dd981 */ /* 0x000ee8000c1e1500 */
[----:B------:R-:W4:Y:S01]  /*c320*/  @!P5 LDG.E.U16 R92, desc[UR6][R80.64] ;  /* 0x00000006505cd981 */ /* 0x000f22000c1e1500 */
[----:B------:R-:W-:Y:S01]  /*c330*/  ISETP.GE.U32.AND P5, PT, R4, 0x7fffff5d, PT ;  /* 0x7fffff5d0400780c */ /* 0x000fe20003fa6070 */
[----:B------:R-:W-:-:S02]  /*c340*/  IMAD R4, R90, 0x1e, RZ ;  /* 0x0000001e5a047824 */ /* 0x000fc400078e02ff */
[----:B0-----:R-:W3:Y:S04]  /*c350*/  LDL.LU.64 R2, [R1+0x24d8] ;  /* 0x0024d80001027983 */ /* 0x001ee80000300a00 */
[----:B------:R-:W-:Y:S01]  /*c360*/  STL.64 [R1+0xb10], R64 ;  /* 0x000b104001007387 */ /* 0x000fe20000100a00 */
[----:B------:R-:W-:-:S03]  /*c370*/  PRMT R68, RZ, 0x7610, R68 ;  /* 0x00007610ff447816 */ /* 0x000fc60000000044 */
[----:B-1----:R-:W3:Y:S04]  /*c380*/  LDL.LU.64 R80, [R1+0x24d0] ;  /* 0x0024d00001507983 */ /* 0x002ee80000300a00 */
[----:B------:R-:W-:Y:S04]  /*c390*/  STL.64 [R1+0xb08], R52 ;  /* 0x000b083401007387 */ /* 0x000fe80000100a00 */
[----:B--2---:R-:W-:Y:S04]  /*c3a0*/  STL [R1+0x1238], R6 ;  /* 0x0012380601007387 */ /* 0x004fe80000100800 */
[----:B------:R0:W-:Y:S02]  /*c3b0*/  STL [R1+0x123c], R7 ;  /* 0x00123c0701007387 */ /* 0x0001e40000100800 */
[----:B0-----:R-:W-:-:S05]  /*c3c0*/  IMAD.WIDE R6, R4, 0x2, R88 ;  /* 0x0000000204067825 */ /* 0x001fca00078e0258 */
[----:B------:R-:W2:Y:S01]  /*c3d0*/  @!P4 LDG.E.U16 R68, desc[UR6][R6.64] ;  /* 0x000000060644c981 */ /* 0x000ea2000c1e1500 */
[----:B------:R-:W-:Y:S01]  /*c3e0*/  PRMT R56, RZ, 0x7610, R56 ;  /* 0x00007610ff387816 */ /* 0x000fe20000000038 */
[----:B------:R-:W-:Y:S01]  /*c3f0*/  IMAD.WIDE R52, R4, 0x2, R82 ;  /* 0x0000000204347825 */ /* 0x000fe200078e0252 */
[----:B------:R-:W-:-:S03]  /*c400*/  PRMT R57, RZ, 0x7610, R57 ;  /* 0x00007610ff397816 */ /* 0x000fc60000000039 */
[----:B------:R-:W-:-:S05]  /*c410*/  IMAD.WIDE R64, R4, 0x2, R84 ;  /* 0x0000000204407825 */ /* 0x000fca00078e0254 */
[----:B------:R-:W2:Y:S04]  /*c420*/  @!P4 LDG.E.U16 R56, desc[UR6][R64.64] ;  /* 0x000000064038c981 */ /* 0x000ea8000c1e1500 */
[----:B----4-:R-:W-:Y:S04]  /*c430*/  STL [R1+0x1240], R92 ;  /* 0x0012405c01007387 */ /* 0x010fe80000100800 */
[----:B---3--:R0:W-:Y:S04]  /*c440*/  STL [R1+0x1244], R93 ;  /* 0x0012445d01007387 */ /* 0x0081e80000100800 */
[----:B------:R1:W-:Y:S01]  /*c450*/  STL.64 [R1+0xb00], R6 ;  /* 0x000b000601007387 */ /* 0x0003e20000100a00 */
[----:B0-----:R-:W-:Y:S01]  /*c460*/  IMAD.WIDE R92, R4, 0x2, R86 ;  /* 0x00000002045c7825 */ /* 0x001fe200078e0256 */
[----:B------:R-:W-:-:S04]  /*c470*/  PRMT R80, RZ, 0x7610, R80 ;  /* 0x00007610ff507816 */ /* 0x000fc80000000050 */
[----:B------:R-:W-:Y:S04]  /*c480*/  STL.64 [R1+0xaf8], R92 ;  /* 0x000af85c01007387 */ /* 0x000fe80000100a00 */
[----:B-1----:R-:W3:Y:S04]  /*c490*/  LDL.LU.64 R6, [R1+0x24c8] ;  /* 0x0024c80001067983 */ /* 0x002ee80000300a00 */
[----:B------:R-:W4:Y:S04]  /*c4a0*/  @!P4 LDG.E.U16 R80, desc[UR6][R52.64] ;  /* 0x000000063450c981 */ /* 0x000f28000c1e1500 */
[----:B------:R0:W3:Y:S04]  /*c4b0*/  @!P4 LDG.E.U16 R57, desc[UR6][R92.64] ;  /* 0x000000065c39c981 */ /* 0x0000e8000c1e1500 */
[----:B--2---:R1:W-:Y:S04]  /*c4c0*/  STL [R1+0x1288], R68 ;  /* 0x0012884401007387 */ /* 0x0043e80000100800 */
[----:B-1----:R-:W2:Y:S01]  /*c4d0*/  LDL.LU R68, [R1+0x24c0] ;  /* 0x0024c00001447983 */ /* 0x002ea20000300800 */
[----:B------:R-:W-:-:S05]  /*c4e0*/  VIADD R4, R11, 0xffffffdb ;  /* 0xffffffdb0b047836 */ /* 0x000fca0000000000 */
[----:B------:R-:W-:Y:S01]  /*c4f0*/  ISETP.GE.U32.AND P4, PT, R4, 0x7fffff5c, PT ;  /* 0x7fffff5c0400780c */ /* 0x000fe20003f86070 */
[----:B------:R-:W-:Y:S01]  /*c500*/  IMAD R4, R90, 0x1f, RZ ;  /* 0x0000001f5a047824 */ /* 0x000fe200078e02ff */
[----:B------:R1:W-:Y:S03]  /*c510*/  STL.64 [R1+0xaf0], R64 ;  /* 0x000af04001007387 */ /* 0x0003e60000100a00 */
[C---:B0-----:R-:W-:Y:S01]  /*c520*/  IMAD.WIDE R92, R4.reuse, 0x2, R86 ;  /* 0x00000002045c7825 */ /* 0x041fe200078e0256 */
[----:B------:R-:W-:Y:S01]  /*c530*/  STL.64 [R1+0xae8], R52 ;  /* 0x000ae83401007387 */ /* 0x000fe20000100a00 */
[----:B------:R-:W-:Y:S02]  /*c540*/  PRMT R54, RZ, 0x7610, R54 ;  /* 0x00007610ff367816 */ /* 0x000fe40000000036 */
[----:B------:R-:W-:Y:S01]  /*c550*/  PRMT R55, RZ, 0x7610, R55 ;  /* 0x00007610ff377816 */ /* 0x000fe20000000037 */
[----:B-1----:R-:W-:-:S05]  /*c560*/  IMAD.WIDE R64, R4, 0x2, R88 ;  /* 0x0000000204407825 */ /* 0x002fca00078e0258 */
[----:B------:R0:W2:Y:S04]  /*c570*/  @!P2 LDG.E.U16 R55, desc[UR6][R92.64] ;  /* 0x000000065c37a981 */ /* 0x0000a8000c1e1500 */
[----:B----4-:R-:W-:Y:S04]  /*c580*/  STL [R1+0x2148], R80 ;  /* 0x0021485001007387 */ /* 0x010fe80000100800 */
[----:B------:R-:W-:Y:S04]  /*c590*/  STL [R1+0x1280], R56 ;  /* 0x0012803801007387 */ /* 0x000fe80000100800 */
[----:B---3--:R1:W-:Y:S04]  /*c5a0*/  STL [R1+0x1284], R57 ;  /* 0x0012843901007387 */ /* 0x0083e80000100800 */
[----:B------:R3:W-:Y:S04]  /*c5b0*/  STL.64 [R1+0xae0], R64 ;  /* 0x000ae04001007387 */ /* 0x0007e80000100a00 */
[----:B------:R0:W-:Y:S01]  /*c5c0*/  STL.64 [R1+0xad8], R92 ;  /* 0x000ad85c01007387 */ /* 0x0001e20000100a00 */
[----:B-1----:R-:W-:-:S05]  /*c5d0*/  IMAD.WIDE R56, R4, 0x2, R84 ;  /* 0x0000000204387825 */ /* 0x002fca00078e0254 */
[----:B------:R-:W4:Y:S01]  /*c5e0*/  @!P2 LDG.E.U16 R54, desc[UR6][R56.64] ;  /* 0x000000063836a981 */ /* 0x000f22000c1e1500 */
[----:B--2---:R-:W-:-:S06]  /*c5f0*/  PRMT R68, RZ, 0x7610, R68 ;  /* 0x00007610ff447816 */ /* 0x004fcc0000000044 */
[----:B------:R-:W2:Y:S04]  /*c600*/  @!P2 LDG.E.U16 R68, desc[UR6][R64.64] ;  /* 0x000000064044a981 */ /* 0x000ea8000c1e1500 */
[----:B---3--:R-:W3:Y:S01]  /*c610*/  LDL.LU.64 R64, [R1+0x24b8] ;  /* 0x0024b80001407983 */ /* 0x008ee20000300a00 */
[----:B------:R-:W-:Y:S01]  /*c620*/  PRMT R7, RZ, 0x7610, R7 ;  /* 0x00007610ff077816 */ /* 0x000fe20000000007 */
[----:B------:R-:W-:-:S04]  /*c630*/  IMAD.WIDE R52, R4, 0x2, R82 ;  /* 0x0000000204347825 */ /* 0x000fc800078e0252 */
[----:B------:R-:W-:Y:S01]  /*c640*/  VIADD R4, R11, 0xffffffda ;  /* 0xffffffda0b047836 */ /* 0x000fe20000000000 */
[----:B------:R1:W4:Y:S04]  /*c650*/  @!P2 LDG.E.U16 R7, desc[UR6][R52.64] ;  /* 0x000000063407a981 */ /* 0x000328000c1e1500 */
[----:B------:R-:W-:Y:S01]  /*c660*/  ISETP.GE.U32.AND P2, PT, R4, 0x7fffff5b, PT ;  /* 0x7fffff5b0400780c */ /* 0x000fe20003f46070 */
[----:B------:R-:W-:Y:S01]  /*c670*/  IMAD R4, R90, 0x23, RZ ;  /* 0x000000235a047824 */ /* 0x000fe200078e02ff */
[----:B------:R-:W-:-:S03]  /*c680*/  PRMT R6, RZ, 0x7610, R6 ;  /* 0x00007610ff067816 */ /* 0x000fc60000000006 */
[----:B0-----:R-:W-:Y:S01]  /*c690*/  IMAD.WIDE R92, R4, 0x2, R88 ;  /* 0x00000002045c7825 */ /* 0x001fe200078e0258 */
[----:B--2---:R0:W-:Y:S04]  /*c6a0*/  STL [R1+0x146c], R68 ;  /* 0x00146c4401007387 */ /* 0x0041e80000100800 */
[----:B0-----:R-:W2:Y:S01]  /*c6b0*/  LDL.LU R68, [R1+0x24b0] ;  /* 0x0024b00001447983 */ /* 0x001ea20000300800 */
[----:B---3--:R-:W-:-:S03]  /*c6c0*/  PRMT R65, RZ, 0x7610, R65 ;  /* 0x00007610ff417816 */ /* 0x008fc60000000041 */
[----:B------:R0:W-:Y:S04]  /*c6d0*/  STL.64 [R1+0xad0], R56 ;  /* 0x000ad03801007387 */ /* 0x0001e80000100a00 */
[----:B------:R1:W-:Y:S04]  /*c6e0*/  STL.64 [R1+0xac8], R52 ;  /* 0x000ac83401007387 */ /* 0x0003e80000100a00 */
[----:B----4-:R-:W-:Y:S01]  /*c6f0*/  STL [R1+0x1464], R54 ;  /* 0x0014643601007387 */ /* 0x010fe20000100800 */
[----:B0-----:R-:W-:-:S03]  /*c700*/  IMAD.WIDE R56, R4, 0x2, R86 ;  /* 0x0000000204387825 */ /* 0x001fc600078e0256 */
[----:B------:R-:W-:Y:S01]  /*c710*/  STL [R1+0x1468], R55 ;  /* 0x0014683701007387 */ /* 0x000fe20000100800 */
[----:B-1----:R-:W-:-:S03]  /*c720*/  IMAD.WIDE R52, R4, 0x2, R82 ;  /* 0x0000000204347825 */ /* 0x002fc600078e0252 */
[----:B------:R0:W-:Y:S04]  /*c730*/  STL.64 [R1+0xa60], R92 ;  /* 0x000a605c01007387 */ /* 0x0001e80000100a00 */
[----:B------:R1:W-:Y:S04]  /*c740*/  STL.64 [R1+0xa58], R56 ;  /* 0x000a583801007387 */ /* 0x0003e80000100a00 */
[----:B------:R-:W3:Y:S04]  /*c750*/  @!P5 LDG.E.U16 R65, desc[UR6][R92.64] ;  /* 0x000000065c41d981 */ /* 0x000ee8000c1e1500 */
[----:B------:R-:W4:Y:S04]  /*c760*/  @!P5 LDG.E.U16 R6, desc[UR6][R52.64] ;  /* 0x000000063406d981 */ /* 0x000f28000c1e1500 */
[----:B0-----:R-:W2:Y:S01]  /*c770*/  LDL.LU.64 R92, [R1+0x24a8] ;  /* 0x0024a800015c7983 */ /* 0x001ea20000300a00 */
[----:B------:R-:W-:Y:S01]  /*c780*/  PRMT R64, RZ, 0x7610, R64 ;  /* 0x00007610ff407816 */ /* 0x000fe20000000040 */
[----:B------:R-:W-:Y:S01]  /*c790*/  IMAD.WIDE R54, R4, 0x2, R84 ;  /* 0x0000000204367825 */ /* 0x000fe200078e0254 */
[----:B------:R-:W-:-:S03]  /*c7a0*/  PRMT R58, RZ, 0x7610, R58 ;  /* 0x00007610ff3a7816 */ /* 0x000fc6000000003a */
[----:B------:R-:W-:Y:S01]  /*c7b0*/  VIADD R4, R11, 0xffffffd9 ;  /* 0xffffffd90b047836 */ /* 0x000fe20000000000 */
[----:B------:R1:W3:Y:S04]  /*c7c0*/  @!P5 LDG.E.U16 R64, desc[UR6][R56.64] ;  /* 0x000000063840d981 */ /* 0x0002e8000c1e1500 */
[----:B------:R0:W3:Y:S01]  /*c7d0*/  @!P5 LDG.E.U16 R58, desc[UR6][R54.64] ;  /* 0x00000006363ad981 */ /* 0x0000e2000c1e1500 */
[----:B------:R-:W-:Y:S01]  /*c7e0*/  ISETP.GE.U32.AND P5, PT, R4, 0x7fffff5a, PT ;  /* 0x7fffff5a0400780c */ /* 0x000fe20003fa6070 */
[----:B------:R-:W-:Y:S01]  /*c7f0*/  IMAD R4, R90, 0x24, RZ ;  /* 0x000000245a047824 */ /* 0x000fe200078e02ff */
[----:B------:R-:W-:Y:S01]  /*c800*/  PRMT R2, RZ, 0x7610, R2 ;  /* 0x00007610ff027816 */ /* 0x000fe20000000002 */
[----:B------:R0:W-:Y:S01]  /*c810*/  STL.64 [R1+0xa50], R54 ;  /* 0x000a503601007387 */ /* 0x0001e20000100a00 */
[----:B------:R-:W-:Y:S01]  /*c820*/  PRMT R3, RZ, 0x7610, R3 ;  /* 0x00007610ff037816 */ /* 0x000fe20000000003 */
[----:B-1----:R-:W-:-:S02]  /*c830*/  IMAD.WIDE R56, R4, 0x2, R88 ;  /* 0x0000000204387825 */ /* 0x002fc400078e0258 */
[----:B------:R1:W-:Y:S04]  /*c840*/  STL.64 [R1+0xa48], R52 ;  /* 0x000a483401007387 */ /* 0x0003e80000100a00 */
[----:B------:R-:W-:Y:S01]  /*c850*/  STL [R1+0x1460], R7 ;  /* 0x0014600701007387 */ /* 0x000fe20000100800 */
[----:B0-----:R-:W-:-:S04]  /*c860*/  IMAD.WIDE R54, R4, 0x2, R84 ;  /* 0x0000000204367825 */ /* 0x001fc800078e0254 */
[----:B-1----:R-:W-:Y:S01]  /*c870*/  IMAD.WIDE R52, R4, 0x2, R82 ;  /* 0x0000000204347825 */ /* 0x002fe200078e0252 */
[----:B------:R-:W3:Y:S04]  /*c880*/  @!P4 LDG.E.U16 R3, desc[UR6][R54.64] ;  /* 0x000000063603c981 */ /* 0x000ee8000c1e1500 */
[----:B------:R-:W3:Y:S04]  /*c890*/  @!P4 LDG.E.U16 R2, desc[UR6][R52.64] ;  /* 0x000000063402c981 */ /* 0x000ee8000c1e1500 */
[----:B----4-:R0:W-:Y:S01]  /*c8a0*/  STL [R1+0x1094], R6 ;  /* 0x0010940601007387 */ /* 0x0101e20000100800 */
[----:B--2---:R-:W-:-:S02]  /*c8b0*/  PRMT R93, RZ, 0x7610, R93 ;  /* 0x00007610ff5d7816 */ /* 0x004fc4000000005d */
[----:B------:R-:W-:Y:S01]  /*c8c0*/  PRMT R92, RZ, 0x7610, R92 ;  /* 0x00007610ff5c7816 */ /* 0x000fe2000000005c */
[----:B0-----:R-:W-:Y:S01]  /*c8d0*/  IMAD.WIDE R6, R4, 0x2, R86 ;  /* 0x0000000204067825 */ /* 0x001fe200078e0256 */
[----:B------:R0:W-:Y:S04]  /*c8e0*/  STL.64 [R1+0xa40], R56 ;  /* 0x000a403801007387 */ /* 0x0001e80000100a00 */
[----:B------:R1:W-:Y:S04]  /*c8f0*/  STL.64 [R1+0xa38], R6 ;  /* 0x000a380601007387 */ /* 0x0003e80000100a00 */
[----:B------:R-:W2:Y:S04]  /*c900*/  @!P4 LDG.E.U16 R93, desc[UR6][R56.64] ;  /* 0x00000006385dc981 */ /* 0x000ea8000c1e1500 */
[----:B------:R-:W4:Y:S04]  /*c910*/  @!P4 LDG.E.U16 R92, desc[UR6][R6.64] ;  /* 0x00000006065cc981 */ /* 0x000f28000c1e1500 */
[----:B0-----:R-:W2:Y:S01]  /*c920*/  LDL.LU.64 R56, [R1+0x24a0] ;  /* 0x0024a00001387983 */ /* 0x001ea20000300a00 */
[----:B------:R-:W-:-:S03]  /*c930*/  VIADD R4, R11, 0xffffffd8 ;  /* 0xffffffd80b047836 */ /* 0x000fc60000000000 */
[----:B------:R-:W-:Y:S02]  /*c940*/  STL.64 [R1+0xa30], R54 ;  /* 0x000a303601007387 */ /* 0x000fe40000100a00 */
[----:B------:R-:W-:Y:S02]  /*c950*/  ISETP.GE.U32.AND P4, PT, R4, 0x7fffff59, PT ;  /* 0x7fffff590400780c */ /* 0x000fe40003f86070 */
[----:B-1----:R-:W2:Y:S01]  /*c960*/  LDL.LU.64 R6, [R1+0x2498] ;  /* 0x0024980001067983 */ /* 0x002ea20000300a00 */
[----:B------:R-:W-:-:S03]  /*c970*/  IMAD R4, R90, 0x25, RZ ;  /* 0x000000255a047824 */ /* 0x000fc600078e02ff */
[----:B------:R-:W-:Y:S04]  /*c980*/  STL.64 [R1+0xa28], R52 ;  /* 0x000a283401007387 */ /* 0x000fe80000100a00 */
[----:B---3--:R-:W-:Y:S04]  /*c990*/  STL [R1+0x1138], R2 ;  /* 0x0011380201007387 */ /* 0x008fe80000100800 */
[----:B------:R0:W-:Y:S02]  /*c9a0*/  STL [R1+0x113c], R3 ;  /* 0x00113c0301007387 */ /* 0x0001e40000100800 */
[----:B0-----:R-:W-:-:S02]  /*c9b0*/  IMAD.WIDE R2, R4, 0x2, R88 ;  /* 0x0000000204027825 */ /* 0x001fc400078e0258 */
[----:B----4-:R-:W-:Y:S04]  /*c9c0*/  STL [R1+0x1140], R92 ;  /* 0x0011405c01007387 */ /* 0x010fe80000100800 */
[----:B--2---:R0:W-:Y:S01]  /*c9d0*/  STL [R1+0x1144], R93 ;  /* 0x0011445d01007387 */ /* 0x0041e20000100800 */
[----:B------:R-:W-:Y:S02]  /*c9e0*/  PRMT R56, RZ, 0x7610, R56 ;  /* 0x00007610ff387816 */ /* 0x000fe40000000038 */
[----:B------:R-:W-:Y:S01]  /*c9f0*/  PRMT R57, RZ, 0x7610, R57 ;  /* 0x00007610ff397816 */ /* 0x000fe20000000039 */
[----:B0-----:R-:W-:-:S05]  /*ca00*/  IMAD.WIDE R92, R4, 0x2, R86 ;  /* 0x00000002045c7825 */ /* 0x001fca00078e0256 */
[----:B------:R-:W2:Y:S04]  /*ca10*/  @!P2 LDG.E.U16 R57, desc[UR6][R2.64] ;  /* 0x000000060239a981 */ /* 0x000ea8000c1e1500 */
[----:B------:R-:W3:Y:S01]  /*ca20*/  @!P2 LDG.E.U16 R56, desc[UR6][R92.64] ;  /* 0x000000065c38a981 */ /* 0x000ee2000c1e1500 */
[----:B------:R-:W-:Y:S01]  /*ca30*/  PRMT R7, RZ, 0x7610, R7 ;  /* 0x00007610ff077816 */ /* 0x000fe20000000007 */
[----:B------:R-:W-:Y:S01]  /*ca40*/  IMAD.WIDE R54, R4, 0x2, R84 ;  /* 0x0000000204367825 */ /* 0x000fe200078e0254 */
[----:B------:R-:W-:-:S03]  /*ca50*/  PRMT R6, RZ, 0x7610, R6 ;  /* 0x00007610ff067816 */ /* 0x000fc60000000006 */
[----:B------:R-:W-:Y:S01]  /*ca60*/  IMAD.WIDE R52, R4, 0x2, R82 ;  /* 0x0000000204347825 */ /* 0x000fe200078e0252 */
[----:B------:R0:W-:Y:S03]  /*ca70*/  STL.64 [R1+0xa20], R2 ;  /* 0x000a200201007387 */ /* 0x0001e60000100a00 */
[----:B------:R-:W-:Y:S01]  /*ca80*/  VIADD R4, R11, 0xffffffd4 ;  /* 0xffffffd40b047836 */ /* 0x000fe20000000000 */
[----:B------:R1:W-:Y:S04]  /*ca90*/  STL.64 [R1+0xa18], R92 ;  /* 0x000a185c01007387 */ /* 0x0003e80000100a00 */
[----:B------:R-:W4:Y:S04]  /*caa0*/  @!P2 LDG.E.U16 R7, desc[UR6][R54.64] ;  /* 0x000000063607a981 */ /* 0x000f28000c1e1500 */
[----:B0-----:R-:W4:Y:S04]  /*cab0*/  LDL.LU.64 R2, [R1+0x2490] ;  /* 0x0024900001027983 */ /* 0x001f280000300a00 */
[----:B------:R-:W4:Y:S01]  /*cac0*/  @!P2 LDG.E.U16 R6, desc[UR6][R52.64] ;  /* 0x000000063406a981 */ /* 0x000f22000c1e1500 */
[----:B------:R-:W-:Y:S01]  /*cad0*/  ISETP.GE.U32.AND P2, PT, R4, 0x7fffff55, PT ;  /* 0x7fffff550400780c */ /* 0x000fe20003f46070 */
[----:B------:R-:W-:-:S02]  /*cae0*/  IMAD R4, R90, 0x26, RZ ;  /* 0x000000265a047824 */ /* 0x000fc400078e02ff */
[----:B------:R-:W-:Y:S01]  /*caf0*/  STL.64 [R1+0xa10], R54 ;  /* 0x000a103601007387 */ /* 0x000fe20000100a00 */
[----:B------:R-:W-:-:S03]  /*cb00*/  PRMT R68, RZ, 0x7610, R68 ;  /* 0x00007610ff447816 */ /* 0x000fc60000000044 */
[----:B-1----:R-:W4:Y:S04]  /*cb10*/  LDL.LU R92, [R1+0x2488] ;  /* 0x00248800015c7983 */ /* 0x002f280000300800 */
[----:B------:R-:W-:Y:S04]  /*cb20*/  STL.64 [R1+0xa08], R52 ;  /* 0x000a083401007387 */ /* 0x000fe80000100a00 */
[----:B---3--:R-:W-:Y:S04]  /*cb30*/  STL [R1+0x1230], R56 ;  /* 0x0012303801007387 */ /* 0x008fe80000100800 */
[----:B--2---:R0:W-:Y:S02]  /*cb40*/  STL [R1+0x1234], R57 ;  /* 0x0012343901007387 */ /* 0x0041e40000100800 */
[----:B0-----:R-:W-:-:S05]  /*cb50*/  IMAD.WIDE R56, R4, 0x2, R88 ;  /* 0x0000000204387825 */ /* 0x001fca00078e0258 */
[----:B------:R-:W2:Y:S01]  /*cb60*/  @!P5 LDG.E.U16 R68, desc[UR6][R56.64] ;  /* 0x000000063844d981 */ /* 0x000ea2000c1e1500 */
[----:B----4-:R-:W-:-:S03]  /*cb70*/  PRMT R2, RZ, 0x7610, R2 ;  /* 0x00007610ff027816 */ /* 0x010fc60000000002 */
[----:B------:R-:W-:Y:S01]  /*cb80*/  STL [R1+0x1228], R6 ;  /* 0x0012280601007387 */ /* 0x000fe20000100800 */
[----:B------:R-:W-:Y:S01]  /*cb90*/  PRMT R3, RZ, 0x7610, R3 ;  /* 0x00007610ff037816 */ /* 0x000fe20000000003 */
[C---:B------:R-:W-:Y:S02]  /*cba0*/  IMAD.WIDE R52, R4.reuse, 0x2, R82 ;  /* 0x0000000204347825 */ /* 0x040fe400078e0252 */
[----:B------:R0:W-:Y:S02]  /*cbb0*/  STL [R1+0x122c], R7 ;  /* 0x00122c0701007387 */ /* 0x0001e40000100800 */
[C---:B------:R-:W-:Y:S01]  /*cbc0*/  IMAD.WIDE R54, R4.reuse, 0x2, R84 ;  /* 0x0000000204367825 */ /* 0x040fe200078e0254 */
[----:B------:R-:W-:Y:S01]  /*cbd0*/  PRMT R92, RZ, 0x7610, R92 ;  /* 0x00007610ff5c7816 */ /* 0x000fe2000000005c */
[----:B------:R1:W-:Y:S04]  /*cbe0*/  STL.64 [R1+0xa00], R56 ;  /* 0x000a003801007387 */ /* 0x0003e80000100a00 */
[----:B------:R-:W3:Y:S01]  /*cbf0*/  @!P5 LDG.E.U16 R2, desc[UR6][R52.64] ;  /* 0x000000063402d981 */ /* 0x000ee2000c1e1500 */
[----:B0-----:R-:W-:-:S03]  /*cc00*/  IMAD.WIDE R6, R4, 0x2, R86 ;  /* 0x0000000204067825 */ /* 0x001fc600078e0256 */
[----:B------:R-:W4:Y:S04]  /*cc10*/  @!P5 LDG.E.U16 R3, desc[UR6][R54.64] ;  /* 0x000000063603d981 */ /* 0x000f28000c1e1500 */
[----:B------:R0:W-:Y:S04]  /*cc20*/  STL.64 [R1+0x9f8], R6 ;  /* 0x0009f80601007387 */ /* 0x0001e80000100a00 */
[----:B-1----:R-:W4:Y:S04]  /*cc30*/  LDL.LU.64 R56, [R1+0x2480] ;  /* 0x0024800001387983 */ /* 0x002f280000300a00 */
[----:B------:R1:W-:Y:S04]  /*cc40*/  STL.64 [R1+0x9f0], R54 ;  /* 0x0009f03601007387 */ /* 0x0003e80000100a00 */
[----:B------:R-:W4:Y:S04]  /*cc50*/  @!P5 LDG.E.U16 R92, desc[UR6][R6.64] ;  /* 0x00000006065cd981 */ /* 0x000f28000c1e1500 */
[----:B--2---:R-:W-:Y:S04]  /*cc60*/  STL [R1+0x214c], R68 ;  /* 0x00214c4401007387 */ /* 0x004fe80000100800 */
[----:B------:R2:W-:Y:S04]  /*cc70*/  STL.64 [R1+0x9e8], R52 ;  /* 0x0009e83401007387 */ /* 0x0005e80000100a00 */
[----:B0-----:R-:W4:Y:S01]  /*cc80*/  LDL.LU.64 R6, [R1+0x2478] ;  /* 0x0024780001067983 */ /* 0x001f220000300a00 */
[----:B------:R-:W-:-:S05]  /*cc90*/  VIADD R4, R11, 0xffffffd3 ;  /* 0xffffffd30b047836 */ /* 0x000fca0000000000 */
[----:B------:R-:W-:Y:S01]  /*cca0*/  ISETP.GE.U32.AND P5, PT, R4, 0x7fffff54, PT ;  /* 0x7fffff540400780c */ /* 0x000fe20003fa6070 */
[----:B------:R-:W-:Y:S01]  /*ccb0*/  IMAD R4, R90, 0x27, RZ ;  /* 0x000000275a047824 */ /* 0x000fe200078e02ff */
[----:B---3--:R-:W-:Y:S04]  /*ccc0*/  STL [R1+0x13a4], R2 ;  /* 0x0013a40201007387 */ /* 0x008fe80000100800 */
[----:B----4-:R0:W-:Y:S01]  /*ccd0*/  STL [R1+0x13a8], R3 ;  /* 0x0013a80301007387 */ /* 0x0101e20000100800 */
[----:B-1----:R-:W-:-:S04]  /*cce0*/  IMAD.WIDE R54, R4, 0x2, R84 ;  /* 0x0000000204367825 */ /* 0x002fc800078e0254 */
[C---:B--2---:R-:W-:Y:S01]  /*ccf0*/  IMAD.WIDE R52, R4.reuse, 0x2, R82 ;  /* 0x0000000204347825 */ /* 0x044fe200078e0252 */
[----:B------:R-:W-:Y:S02]  /*cd00*/  PRMT R57, RZ, 0x7610, R57 ;  /* 0x00007610ff397816 */ /* 0x000fe40000000039 */
[----:B------:R-:W-:Y:S01]  /*cd10*/  PRMT R56, RZ, 0x7610, R56 ;  /* 0x00007610ff387816 */ /* 0x000fe20000000038 */
[C---:B0-----:R-:W-:Y:S01]  /*cd20*/  IMAD.WIDE R2, R4.reuse, 0x2, R88 ;  /* 0x0000000204027825 */ /* 0x041fe200078e0258 */
[----:B------:R0:W-:Y:S04]  /*cd30*/  STL [R1+0x13ac], R92 ;  /* 0x0013ac5c01007387 */ /* 0x0001e80000100800 */
[----:B------:R1:W-:Y:S04]  /*cd40*/  STL.64 [R1+0x9e0], R2 ;  /* 0x0009e00201007387 */ /* 0x0003e80000100a00 */
[----:B------:R-:W2:Y:S01]  /*cd50*/  @!P4 LDG.E.U16 R57, desc[UR6][R2.64] ;  /* 0x000000060239c981 */ /* 0x000ea2000c1e1500 */
[----:B0-----:R-:W-:-:S05]  /*cd60*/  IMAD.WIDE R92, R4, 0x2, R86 ;  /* 0x00000002045c7825 */ /* 0x001fca00078e0256 */
[----:B------:R0:W-:Y:S04]  /*cd70*/  STL.64 [R1+0x9d8], R92 ;  /* 0x0009d85c01007387 */ /* 0x0001e80000100a00 */
[----:B------:R-:W3:Y:S04]  /*cd80*/  @!P4 LDG.E.U16 R56, desc[UR6][R92.64] ;  /* 0x000000065c38c981 */ /* 0x000ee8000c1e1500 */
[----:B-1----:R-:W4:Y:S04]  /*cd90*/  LDL.LU.64 R2, [R1+0x2470] ;  /* 0x0024700001027983 */ /* 0x002f280000300a00 */
[----:B------:R1:W-:Y:S04]  /*cda0*/  STL.64 [R1+0x9d0], R54 ;  /* 0x0009d03601007387 */ /* 0x0003e80000100a00 */
[----:B0-----:R-:W2:Y:S01]  /*cdb0*/  LDL.LU.64 R92, [R1+0x2468] ;  /* 0x00246800015c7983 */ /* 0x001ea20000300a00 */
[----:B------:R-:W-:-:S02]  /*cdc0*/  PRMT R6, RZ, 0x7610, R6 ;  /* 0x00007610ff067816 */ /* 0x000fc40000000006 */
[----:B------:R-:W-:-:S04]  /*cdd0*/  PRMT R7, RZ, 0x7610, R7 ;  /* 0x00007610ff077816 */ /* 0x000fc80000000007 */
[----:B------:R-:W2:Y:S04]  /*cde0*/  @!P4 LDG.E.U16 R6, desc[UR6][R52.64] ;  /* 0x000000063406c981 */ /* 0x000ea8000c1e1500 */
[----:B------:R1:W2:Y:S01]  /*cdf0*/  @!P4 LDG.E.U16 R7, desc[UR6][R54.64] ;  /* 0x000000063607c981 */ /* 0x0002a2000c1e1500 */
[----:B------:R-:W-:-:S03]  /*ce00*/  VIADD R4, R11, 0xffffffd2 ;  /* 0xffffffd20b047836 */ /* 0x000fc60000000000 */
[----:B------:R0:W-:Y:S02]  /*ce10*/  STL.64 [R1+0x9c8], R52 ;  /* 0x0009c83401007387 */ /* 0x0001e40000100a00 */
[----:B------:R-:W-:Y:S01]  /*ce20*/  ISETP.GE.U32.AND P4, PT, R4, 0x7fffff53, PT ;  /* 0x7fffff530400780c */ /* 0x000fe20003f86070 */
[----:B------:R-:W-:-:S04]  /*ce30*/  IMAD R4, R90, 0x2b, RZ ;  /* 0x0000002b5a047824 */ /* 0x000fc800078e02ff */
[----:B-1----:R-:W-:-:S04]  /*ce40*/  IMAD.WIDE R54, R4, 0x2, R84 ;  /* 0x0000000204367825 */ /* 0x002fc800078e0254 */
[----:B0-----:R-:W-:Y:S01]  /*ce50*/  IMAD.WIDE R52, R4, 0x2, R82 ;  /* 0x0000000204347825 */ /* 0x001fe200078e0252 */
[----:B---3--:R-:W-:Y:S01]  /*ce60*/  STL [R1+0x1458], R56 ;  /* 0x0014583801007387 */ /* 0x008fe20000100800 */
[----:B----4-:R-:W-:-:S03]  /*ce70*/  PRMT R2, RZ, 0x7610, R2 ;  /* 0x00007610ff027816 */ /* 0x010fc60000000002 */
[----:B--2---:R0:W-:Y:S01]  /*ce80*/  STL [R1+0x145c], R57 ;  /* 0x00145c3901007387 */ /* 0x0041e20000100800 */
[----:B------:R-:W-:-:S03]  /*ce90*/  PRMT R3, RZ, 0x7610, R3 ;  /* 0x00007610ff037816 */ /* 0x000fc60000000003 */
[----:B------:R-:W2:Y:S01]  /*cea0*/  @!P2 LDG.E.U16 R2, desc[UR6][R52.64] ;  /* 0x000000063402a981 */ /* 0x000ea2000c1e1500 */
[----:B------:R-:W-:Y:S02]  /*ceb0*/  PRMT R93, RZ, 0x7610, R93 ;  /* 0x00007610ff5d7816 */ /* 0x000fe4000000005d */
[----:B------:R-:W-:Y:S01]  /*cec0*/  PRMT R92, RZ, 0x7610, R92 ;  /* 0x00007610ff5c7816 */ /* 0x000fe2000000005c */
[C---:B0-----:R-:W-:Y:S01]  /*ced0*/  IMAD.WIDE R56, R4.reuse, 0x2, R88 ;  /* 0x0000000204387825 */ /* 0x041fe200078e0258 */
[----:B------:R0:W3:Y:S04]  /*cee0*/  @!P2 LDG.E.U16 R3, desc[UR6][R54.64] ;  /* 0x000000063603a981 */ /* 0x0000e8000c1e1500 */
[----:B------:R1:W4:Y:S04]  /*cef0*/  @!P2 LDG.E.U16 R93, desc[UR6][R56.64] ;  /* 0x00000006385da981 */ /* 0x000328000c1e1500 */
[----:B------:R-:W-:Y:S04]  /*cf00*/  STL [R1+0x1450], R6 ;  /* 0x0014500601007387 */ /* 0x000fe80000100800 */
[----:B------:R0:W-:Y:S04]  /*cf10*/  STL [R1+0x1454], R7 ;  /* 0x0014540701007387 */ /* 0x0001e80000100800 */
[----:B------:R1:W-:Y:S01]  /*cf20*/  STL.64 [R1+0x960], R56 ;  /* 0x0009603801007387 */ /* 0x0003e20000100a00 */
[----:B0-----:R-:W-:-:S05]  /*cf30*/  IMAD.WIDE R6, R4, 0x2, R86 ;  /* 0x0000000204067825 */ /* 0x001fca00078e0256 */
        /* <DEDUP_REMOVED lines=9> */
[C---:B-1----:R-:W-:Y:S01]  /*cfd0*/  IMAD.WIDE R54, R4.reuse, 0x2, R84 ;  /* 0x0000000204367825 */ /* 0x042fe200078e0254 */
[----:B--2---:R-:W-:Y:S03]  /*cfe0*/  STL [R1+0x1084], R2 ;  /* 0x0010840201007387 */ /* 0x004fe60000100800 */
[C---:B0-----:R-:W-:Y:S01]  /*cff0*/  IMAD.WIDE R52, R4.reuse, 0x2, R82 ;  /* 0x0000000204347825 */ /* 0x041fe200078e0252 */
[----:B---3--:R0:W-:Y:S03]  /*d000*/  STL [R1+0x1088], R3 ;  /* 0x0010880301007387 */ /* 0x0081e60000100800 */
[----:B0-----:R-:W-:Y:S01]  /*d010*/  IMAD.WIDE R2, R4, 0x2, R88 ;  /* 0x0000000204027825 */ /* 0x001fe200078e0258 */
[----:B----4-:R-:W-:Y:S01]  /*d020*/  STL [R1+0x108c], R92 ;  /* 0x00108c5c01007387 */ /* 0x010fe20000100800 */
        /* <DEDUP_REMOVED lines=465> */
[----:B------:R-:W-:-:S04]  /*ed40*/  IADD3 R4, PT, PT, R11, -0x4e, RZ ;  /* 0xffffffb20b047810 */ /* 0x000fc80007ffe0ff */
[----:B------:R-:W-:Y:S01]  /*ed50*/  ISETP.GE.U32.AND P5, PT, R4, 0x7fffff33, PT ;  /* 0x7fffff330400780c */ /* 0x000fe20003fa6070 */
[----:B------:R-:W-:Y:S01]  /*ed60*/  IMAD R4, R90, 0x4b, RZ ;  /* 0x0000004b5a047824 */ /* 0x000fe200078e02ff */
[----:B------:R0:W-:Y:S03]  /*ed70*/  STL.64 [R1+0x5c8], R52 ;  /* 0x0005c83401007387 */ /* 0x0001e60000100a00 */
        /* <DEDUP_REMOVED lines=404> */
[----:B------:R-:W-:Y:S02]  /*106c0*/  PRMT R2, RZ, 0x7610, R2 ;  /* 0x00007610ff027816 */ /* 0x000fe40000000002 */
[----:B------:R-:W-:Y:S01]  /*106d0*/  PRMT R3, RZ, 0x7610, R3 ;  /* 0x00007610ff037816 */ /* 0x000fe20000000003 */
[----:B---3--:R-:W-:Y:S01]  /*106e0*/  STL [R1+0x1008], R6 ;  /* 0x0010080601007387 */ /* 0x008fe20000100800 */
[----:B------:R-:W-:-:S03]  /*106f0*/  PRMT R93, RZ, 0x7610, R93 ;  /* 0x00007610ff5d7816 */ /* 0x000fc6000000005d */
        /* <DEDUP_REMOVED lines=10> */
[----:B------:R-:W3:Y:S04]  /*107a0*/  @!P2 LDG.E.U16 R92, desc[UR6][R6.64] ;  /* 0x00000006065ca981 */ /* 0x000ee8000c1e1500 */
[----:B------:R1:W-:Y:S04]  /*107b0*/  STL.64 [R1+0x230], R54 ;  /* 0x0002303601007387 */ /* 0x0003e80000100a00 */
[----:B0-----:R-:W3:Y:S01]  /*107c0*/  LDL.LU.64 R6, [R1+0x2218] ;  /* 0x0022180001067983 */ /* 0x001ee20000300a00 */
[----:B------:R-:W-:-:S03]  /*107d0*/  VIADD R4, R11, 0xffffff98 ;  /* 0xffffff980b047836 */ /* 0x000fc60000000000 */
[----:B------:R0:W-:Y:S02]  /*107e0*/  STL.64 [R1+0x228], R52 ;  /* 0x0002283401007387 */ /* 0x0001e40000100a00 */
[----:B------:R-:W-:Y:S01]  /*107f0*/  ISETP.GE.U32.AND P2, PT, R4, 0x7fffff19, PT ;  /* 0x7fffff190400780c */ /* 0x000fe20003f46070 */
[----:B------:R-:W-:Y:S01]  /*10800*/  IMAD R4, R90, 0x65, RZ ;  /* 0x000000655a047824 */ /* 0x000fe200078e02ff */
[----:B------:R-:W-:Y:S02]  /*10810*/  PRMT R80, RZ, 0x7610, R80 ;  /* 0x00007610ff507816 */ /* 0x000fe40000000050 */
[----:B------:R-:W-:Y:S01]  /*10820*/  PRMT R68, RZ, 0x7610, R68 ;  /* 0x00007610ff447816 */ /* 0x000fe20000000044 */
[----:B-1----:R-:W-:-:S04]  /*10830*/  IMAD.WIDE R54, R4, 0x2, R84 ;  /* 0x0000000204367825 */ /* 0x002fc800078e0254 */
[C---:B0-----:R-:W-:Y:S01]  /*10840*/  IMAD.WIDE R52, R4.reuse, 0x2, R82 ;  /* 0x0000000204347825 */ /* 0x041fe200078e0252 */
[----:B------:R-:W-:Y:S02]  /*10850*/  PRMT R44, RZ, 0x7610, R44 ;  /* 0x00007610ff2c7816 */ /* 0x000fe4000000002c */
[----:B------:R-:W-:Y:S01]  /*10860*/  PRMT R45, RZ, 0x7610, R45 ;  /* 0x00007610ff2d7816 */ /* 0x000fe2000000002d */
[----:B--2---:R-:W-:Y:S04]  /*10870*/  STL [R1+0x10b8], R2 ;  /* 0x0010b80201007387 */ /* 0x004fe80000100800 */
[----:B----4-:R0:W-:Y:S02]  /*10880*/  STL [R1+0x10bc], R3 ;  /* 0x0010bc0301007387 */ /* 0x0101e40000100800 */
[----:B0-----:R-:W-:-:S02]  /*10890*/  IMAD.WIDE R2, R4, 0x2, R88 ;  /* 0x0000000204027825 */ /* 0x001fc400078e0258 */
[----:B---3--:R-:W-:Y:S04]  /*108a0*/  STL [R1+0x10c0], R92 ;  /* 0x0010c05c01007387 */ /* 0x008fe80000100800 */
[----:B------:R0:W-:Y:S04]  /*108b0*/  STL [R1+0x10c4], R93 ;  /* 0x0010c45d01007387 */ /* 0x0001e80000100800 */
[----:B------:R-:W2:Y:S01]  /*108c0*/  @!P5 LDG.E.U16 R80, desc[UR6][R2.64] ;  /* 0x000000060250d981 */ /* 0x000ea2000c1e1500 */
[----:B------:R-:W-:Y:S02]  /*108d0*/  PRMT R6, RZ, 0x7610, R6 ;  /* 0x00007610ff067816 */ /* 0x000fe40000000006 */
[----:B------:R-:W-:Y:S01]  /*108e0*/  PRMT R7, RZ, 0x7610, R7 ;  /* 0x00007610ff077816 */ /* 0x000fe20000000007 */
[----:B0-----:R-:W-:-:S03]  /*108f0*/  IMAD.WIDE R92, R4, 0x2, R86 ;  /* 0x00000002045c7825 */ /* 0x001fc600078e0256 */
[----:B------:R-:W3:Y:S01]  /*10900*/  @!P5 LDG.E.U16 R6, desc[UR6][R52.64] ;  /* 0x000000063406d981 */ /* 0x000ee2000c1e1500 */
[----:B------:R-:W-:-:S03]  /*10910*/  VIADD R4, R11, 0xffffff94 ;  /* 0xffffff940b047836 */ /* 0x000fc60000000000 */
[----:B------:R-:W4:Y:S04]  /*10920*/  @!P5 LDG.E.U16 R68, desc[UR6][R92.64] ;  /* 0x000000065c44d981 */ /* 0x000f28000c1e1500 */
[----:B------:R0:W3:Y:S01]  /*10930*/  @!P5 LDG.E.U16 R7, desc[UR6][R54.64] ;  /* 0x000000063607d981 */ /* 0x0000e2000c1e1500 */
[----:B------:R-:W-:Y:S01]  /*10940*/  ISETP.GE.U32.AND P5, PT, R4, 0x7fffff15, PT ;  /* 0x7fffff150400780c */ /* 0x000fe20003fa6070 */
[----:B------:R-:W-:Y:S02]  /*10950*/  IMAD R4, R90, 0x66, RZ ;  /* 0x000000665a047824 */ /* 0x000fe400078e02ff */
[----:B------:R1:W-:Y:S04]  /*10960*/  STL.64 [R1+0x220], R2 ;  /* 0x0002200201007387 */ /* 0x0003e80000100a00 */
[----:B------:R-:W-:Y:S04]  /*10970*/  STL.64 [R1+0x218], R92 ;  /* 0x0002185c01007387 */ /* 0x000fe80000100a00 */
[----:B-1----:R-:W3:Y:S04]  /*10980*/  LDL.LU.64 R2, [R1+0x2210] ;  /* 0x0022100001027983 */ /* 0x002ee80000300a00 */
[----:B------:R0:W-:Y:S04]  /*10990*/  STL.64 [R1+0x210], R54 ;  /* 0x0002103601007387 */ /* 0x0001e80000100a00 */
[----:B------:R1:W-:Y:S01]  /*109a0*/  STL.64 [R1+0x208], R52 ;  /* 0x0002083401007387 */ /* 0x0003e20000100a00 */
[----:B0-----:R-:W-:-:S04]  /*109b0*/  IMAD.WIDE R54, R4, 0x2, R84 ;  /* 0x0000000204367825 */ /* 0x001fc800078e0254 */
[C---:B-1----:R-:W-:Y:S01]  /*109c0*/  IMAD.WIDE R52, R4.reuse, 0x2, R82 ;  /* 0x0000000204347825 */ /* 0x042fe200078e0252 */
[----:B------:R-:W3:Y:S04]  /*109d0*/  @!P4 LDG.E.U16 R45, desc[UR6][R54.64] ;  /* 0x00000006362dc981 */ /* 0x000ee8000c1e1500 */
[----:B------:R-:W3:Y:S01]  /*109e0*/  @!P4 LDG.E.U16 R44, desc[UR6][R52.64] ;  /* 0x00000006342cc981 */ /* 0x000ee2000c1e1500 */
[----:B------:R-:W-:Y:S01]  /*109f0*/  PRMT R73, RZ, 0x7610, R73 ;  /* 0x00007610ff497816 */ /* 0x000fe20000000049 */
[----:B------:R-:W-:Y:S01]  /*10a00*/  IMAD.WIDE R92, R4, 0x2, R86 ;  /* 0x00000002045c7825 */ /* 0x000fe200078e0256 */
[----:B------:R-:W-:-:S06]  /*10a10*/  PRMT R57, RZ, 0x7610, R57 ;  /* 0x00007610ff397816 */ /* 0x000fcc0000000039 */
[----:B------:R0:W3:Y:S01]  /*10a20*/  @!P4 LDG.E.U16 R57, desc[UR6][R92.64] ;  /* 0x000000065c39c981 */ /* 0x0000e2000c1e1500 */
[----:B------:R-:W-:Y:S02]  /*10a30*/  PRMT R40, RZ, 0x7610, R40 ;  /* 0x00007610ff287816 */ /* 0x000fe40000000028 */
[----:B------:R-:W-:Y:S01]  /*10a40*/  PRMT R41, RZ, 0x7610, R41 ;  /* 0x00007610ff297816 */ /* 0x000fe20000000029 */
[----:B--2---:R-:W-:Y:S04]  /*10a50*/  STL [R1+0x21bc], R80 ;  /* 0x0021bc5001007387 */ /* 0x004fe80000100800 */
[----:B----4-:R-:W-:Y:S04]  /*10a60*/  STL [R1+0x21c0], R68 ;  /* 0x0021c04401007387 */ /* 0x010fe80000100800 */
[----:B---3--:R-:W-:Y:S04]  /*10a70*/  STL [R1+0x11a8], R6 ;  /* 0x0011a80601007387 */ /* 0x008fe80000100800 */
[----:B------:R1:W-:Y:S02]  /*10a80*/  STL [R1+0x11ac], R7 ;  /* 0x0011ac0701007387 */ /* 0x0003e40000100800 */
[----:B-1----:R-:W-:-:S04]  /*10a90*/  IMAD.WIDE R6, R4, 0x2, R88 ;  /* 0x0000000204067825 */ /* 0x002fc800078e0258 */
[----:B------:R-:W-:Y:S01]  /*10aa0*/  VIADD R4, R11, 0xffffff93 ;  /* 0xffffff930b047836 */ /* 0x000fe20000000000 */
[----:B------:R1:W-:Y:S04]  /*10ab0*/  STL.64 [R1+0x200], R6 ;  /* 0x0002000601007387 */ /* 0x0003e80000100a00 */
[----:B------:R-:W-:Y:S04]  /*10ac0*/  STL.64 [R1+0x1f8], R92 ;  /* 0x0001f85c01007387 */ /* 0x000fe80000100a00 */
[----:B------:R-:W2:Y:S01]  /*10ad0*/  @!P4 LDG.E.U16 R73, desc[UR6][R6.64] ;  /* 0x000000060649c981 */ /* 0x000ea2000c1e1500 */
[----:B------:R-:W-:Y:S01]  /*10ae0*/  ISETP.GE.U32.AND P4, PT, R4, 0x7fffff14, PT ;  /* 0x7fffff140400780c */ /* 0x000fe20003f86070 */
[----:B------:R-:W-:-:S02]  /*10af0*/  IMAD R4, R90, 0x67, RZ ;  /* 0x000000675a047824 */ /* 0x000fc400078e02ff */
[----:B-1----:R-:W3:Y:S04]  /*10b00*/  LDL.LU.64 R6, [R1+0x2208] ;  /* 0x0022080001067983 */ /* 0x002ee80000300a00 */
[----:B------:R-:W-:Y:S04]  /*10b10*/  STL.64 [R1+0x1f0], R54 ;  /* 0x0001f03601007387 */ /* 0x000fe80000100a00 */
[----:B------:R1:W-:Y:S04]  /*10b20*/  STL.64 [R1+0x1e8], R52 ;  /* 0x0001e83401007387 */ /* 0x0003e80000100a00 */
[----:B------:R-:W-:Y:S04]  /*10b30*/  STL [R1+0x1324], R44 ;  /* 0x0013242c01007387 */ /* 0x000fe80000100800 */
[----:B------:R4:W-:Y:S01]  /*10b40*/  STL [R1+0x1328], R45 ;  /* 0x0013282d01007387 */ /* 0x0009e20000100800 */
[----:B-1----:R-:W-:-:S05]  /*10b50*/  IMAD.WIDE R52, R4, 0x2, R84 ;  /* 0x0000000204347825 */ /* 0x002fca00078e0254 */
[----:B------:R-:W3:Y:S01]  /*10b60*/  @!P2 LDG.E.U16 R41, desc[UR6][R52.64] ;  /* 0x000000063429a981 */ /* 0x000ee2000c1e1500 */
[----:B----4-:R-:W-:-:S05]  /*10b70*/  IMAD.WIDE R44, R4, 0x2, R82 ;  /* 0x00000002042c7825 */ /* 0x010fca00078e0252 */
[----:B------:R-:W4:Y:S01]  /*10b80*/  @!P2 LDG.E.U16 R40, desc[UR6][R44.64] ;  /* 0x000000062c28a981 */ /* 0x000f22000c1e1500 */
[----:B------:R-:W-:Y:S01]  /*10b90*/  PRMT R56, RZ, 0x7610, R56 ;  /* 0x00007610ff387816 */ /* 0x000fe20000000038 */
[----:B0-----:R-:W-:Y:S01]  /*10ba0*/  IMAD.WIDE R92, R4, 0x2, R88 ;  /* 0x00000002045c7825 */ /* 0x001fe200078e0258 */
[----:B------:R-:W-:-:S03]  /*10bb0*/  PRMT R51, RZ, 0x7610, R51 ;  /* 0x00007610ff337816 */ /* 0x000fc60000000033 */
[----:B------:R-:W-:Y:S01]  /*10bc0*/  IMAD.WIDE R54, R4, 0x2, R86 ;  /* 0x0000000204367825 */ /* 0x000fe200078e0256 */
[----:B------:R-:W-:Y:S03]  /*10bd0*/  STL.64 [R1+0x1e0], R92 ;  /* 0x0001e05c01007387 */ /* 0x000fe60000100a00 */
[----:B------:R-:W-:Y:S01]  /*10be0*/  VIADD R4, R11, 0xffffff92 ;  /* 0xffffff920b047836 */ /* 0x000fe20000000000 */
[----:B------:R0:W-:Y:S04]  /*10bf0*/  STL.64 [R1+0x1d8], R54 ;  /* 0x0001d83601007387 */ /* 0x0001e80000100a00 */
[----:B------:R-:W3:Y:S04]  /*10c00*/  @!P2 LDG.E.U16 R56, desc[UR6][R92.64] ;  /* 0x000000065c38a981 */ /* 0x000ee8000c1e1500 */
[----:B------:R0:W3:Y:S01]  /*10c10*/  @!P2 LDG.E.U16 R51, desc[UR6][R54.64] ;  /* 0x000000063633a981 */ /* 0x0000e2000c1e1500 */
[----:B------:R-:W-:Y:S01]  /*10c20*/  ISETP.GE.U32.AND P2, PT, R4, 0x7fffff13, PT ;  /* 0x7fffff130400780c */ /* 0x000fe20003f46070 */
[----:B------:R-:W-:Y:S01]  /*10c30*/  IMAD R4, R90, 0x6b, RZ ;  /* 0x0000006b5a047824 */ /* 0x000fe200078e02ff */
[----:B------:R-:W-:-:S02]  /*10c40*/  PRMT R80, RZ, 0x7610, R80 ;  /* 0x00007610ff507816 */ /* 0x000fc40000000050 */
[----:B------:R-:W-:Y:S02]  /*10c50*/  PRMT R68, RZ, 0x7610, R68 ;  /* 0x00007610ff447816 */ /* 0x000fe40000000044 */
[----:B------:R-:W-:Y:S02]  /*10c60*/  PRMT R49, RZ, 0x7610, R49 ;  /* 0x00007610ff317816 */ /* 0x000fe40000000031 */
[----:B------:R-:W-:Y:S01]  /*10c70*/  PRMT R48, RZ, 0x7610, R48 ;  /* 0x00007610ff307816 */ /* 0x000fe20000000030 */
[----:B0-----:R-:W-:-:S05]  /*10c80*/  IMAD.WIDE R54, R4, 0x2, R88 ;  /* 0x0000000204367825 */ /* 0x001fca00078e0258 */
[----:B------:R-:W3:Y:S01]  /*10c90*/  @!P5 LDG.E.U16 R49, desc[UR6][R54.64] ;  /* 0x000000063631d981 */ /* 0x000ee2000c1e1500 */
[----:B------:R-:W-:Y:S02]  /*10ca0*/  PRMT R36, RZ, 0x7610, R36 ;  /* 0x00007610ff247816 */ /* 0x000fe40000000024 */
[----:B------:R-:W-:Y:S01]  /*10cb0*/  PRMT R37, RZ, 0x7610, R37 ;  /* 0x00007610ff257816 */ /* 0x000fe20000000025 */
[----:B--2---:R-:W-:Y:S04]  /*10cc0*/  STL [R1+0x1330], R73 ;  /* 0x0013304901007387 */ /* 0x004fe80000100800 */
[----:B------:R-:W2:Y:S04]  /*10cd0*/  LDL.LU.64 R92, [R1+0x2200] ;  /* 0x00220000015c7983 */ /* 0x000ea80000300a00 */
[----:B------:R-:W-:Y:S04]  /*10ce0*/  STL [R1+0x132c], R57 ;  /* 0x00132c3901007387 */ /* 0x000fe80000100800 */
[----:B------:R0:W-:Y:S04]  /*10cf0*/  STL.64 [R1+0x1d0], R52 ;  /* 0x0001d03401007387 */ /* 0x0001e80000100a00 */
[----:B------:R1:W-:Y:S01]  /*10d00*/  STL.64 [R1+0x1c8], R44 ;  /* 0x0001c82c01007387 */ /* 0x0003e20000100a00 */
[----:B0-----:R-:W-:-:S04]  /*10d10*/  IMAD.WIDE R52, R4, 0x2, R86 ;  /* 0x0000000204347825 */ /* 0x001fc800078e0256 */
[C---:B-1----:R-:W-:Y:S01]  /*10d20*/  IMAD.WIDE R44, R4.reuse, 0x2, R84 ;  /* 0x00000002042c7825 */ /* 0x042fe200078e0254 */
[----:B------:R-:W2:Y:S04]  /*10d30*/  @!P5 LDG.E.U16 R48, desc[UR6][R52.64] ;  /* 0x000000063430d981 */ /* 0x000ea8000c1e1500 */
[----:B------:R0:W2:Y:S04]  /*10d40*/  @!P5 LDG.E.U16 R80, desc[UR6][R44.64] ;  /* 0x000000062c50d981 */ /* 0x0000a8000c1e1500 */
[----:B----4-:R-:W-:Y:S04]  /*10d50*/  STL [R1+0x13d0], R40 ;  /* 0x0013d02801007387 */ /* 0x010fe80000100800 */
[----:B---3--:R1:W-:Y:S02]  /*10d60*/  STL [R1+0x13d4], R41 ;  /* 0x0013d42901007387 */ /* 0x0083e40000100800 */
[----:B-1----:R-:W-:-:S04]  /*10d70*/  IMAD.WIDE R40, R4, 0x2, R82 ;  /* 0x0000000204287825 */ /* 0x002fc800078e0252 */
[----:B------:R-:W-:Y:S01]  /*10d80*/  VIADD R4, R11, 0xffffff91 ;  /* 0xffffff910b047836 */ /* 0x000fe20000000000 */
[----:B------:R1:W3:Y:S04]  /*10d90*/  @!P5 LDG.E.U16 R68, desc[UR6][R40.64] ;  /* 0x000000062844d981 */ /* 0x0002e8000c1e1500 */
[----:B------:R-:W-:Y:S01]  /*10da0*/  ISETP.GE.U32.AND P5, PT, R4, 0x7fffff12, PT ;  /* 0x7fffff120400780c */ /* 0x000fe20003fa6070 */
[----:B------:R-:W-:Y:S01]  /*10db0*/  STL.64 [R1+0x160], R54 ;  /* 0x0001603601007387 */ /* 0x000fe20000100a00 */
[----:B------:R-:W-:-:S03]  /*10dc0*/  IMAD R4, R90, 0x6c, RZ ;  /* 0x0000006c5a047824 */ /* 0x000fc600078e02ff */
[----:B------:R-:W-:Y:S04]  /*10dd0*/  STL.64 [R1+0x158], R52 ;  /* 0x0001583401007387 */ /* 0x000fe80000100a00 */
[----:B------:R0:W-:Y:S04]  /*10de0*/  STL.64 [R1+0x150], R44 ;  /* 0x0001502c01007387 */ /* 0x0001e80000100a00 */
[----:B------:R1:W-:Y:S01]  /*10df0*/  STL.64 [R1+0x148], R40 ;  /* 0x0001482801007387 */ /* 0x0003e20000100a00 */
[----:B0-----:R-:W-:-:S04]  /*10e00*/  IMAD.WIDE R44, R4, 0x2, R84 ;  /* 0x00000002042c7825 */ /* 0x001fc800078e0254 */
[C---:B-1----:R-:W-:Y:S01]  /*10e10*/  IMAD.WIDE R40, R4.reuse, 0x2, R82 ;  /* 0x0000000204287825 */ /* 0x042fe200078e0252 */
[----:B------:R-:W4:Y:S04]  /*10e20*/  @!P4 LDG.E.U16 R37, desc[UR6][R44.64] ;  /* 0x000000062c25c981 */ /* 0x000f28000c1e1500 */
[----:B------:R-:W4:Y:S01]  /*10e30*/  @!P4 LDG.E.U16 R36, desc[UR6][R40.64] ;  /* 0x000000062824c981 */ /* 0x000f22000c1e1500 */
[----:B------:R-:W-:Y:S01]  /*10e40*/  PRMT R50, RZ, 0x7610, R50 ;  /* 0x00007610ff327816 */ /* 0x000fe20000000032 */
[----:B------:R-:W-:Y:S01]  /*10e50*/  IMAD.WIDE R52, R4, 0x2, R88 ;  /* 0x0000000204347825 */ /* 0x000fe200078e0258 */
[----:B------:R-:W-:-:S04]  /*10e60*/  PRMT R47, RZ, 0x7610, R47 ;  /* 0x00007610ff2f7816 */ /* 0x000fc8000000002f */
[----:B------:R-:W4:Y:S01]  /*10e70*/  @!P4 LDG.E.U16 R50, desc[UR6][R52.64] ;  /* 0x000000063432c981 */ /* 0x000f22000c1e1500 */
[----:B------:R-:W-:Y:S02]  /*10e80*/  PRMT R32, RZ, 0x7610, R32 ;  /* 0x00007610ff207816 */ /* 0x000fe40000000020 */
[----:B------:R-:W-:Y:S01]  /*10e90*/  PRMT R33, RZ, 0x7610, R33 ;  /* 0x00007610ff217816 */ /* 0x000fe20000000021 */
[----:B--2---:R-:W-:Y:S04]  /*10ea0*/  STL [R1+0x21cc], R80 ;  /* 0x0021cc5001007387 */ /* 0x004fe80000100800 */
[----:B------:R-:W-:Y:S04]  /*10eb0*/  STL [R1+0x13dc], R56 ;  /* 0x0013dc3801007387 */ /* 0x000fe80000100800 */
[----:B------:R-:W-:Y:S04]  /*10ec0*/  STL [R1+0x13d8], R51 ;  /* 0x0013d83301007387 */ /* 0x000fe80000100800 */
[----:B---3--:R-:W-:Y:S04]  /*10ed0*/  STL [R1+0x21d0], R68 ;  /* 0x0021d04401007387 */ /* 0x008fe80000100800 */
[----:B------:R-:W-:Y:S04]  /*10ee0*/  STL [R1+0x1000], R48 ;  /* 0x0010003001007387 */ /* 0x000fe80000100800 */
[----:B------:R0:W-:Y:S04]  /*10ef0*/  STL [R1+0x1004], R49 ;  /* 0x0010043101007387 */ /* 0x0001e80000100800 */
[----:B------:R-:W-:Y:S01]  /*10f00*/  STL.64 [R1+0x140], R52 ;  /* 0x0001403401007387 */ /* 0x000fe20000100a00 */
[----:B0-----:R-:W-:-:S04]  /*10f10*/  IMAD.WIDE R48, R4, 0x2, R86 ;  /* 0x0000000204307825 */ /* 0x001fc800078e0256 */
[----:B------:R-:W-:Y:S01]  /*10f20*/  VIADD R4, R11, 0xffffff90 ;  /* 0xffffff900b047836 */ /* 0x000fe20000000000 */
[----:B------:R0:W2:Y:S04]  /*10f30*/  @!P4 LDG.E.U16 R47, desc[UR6][R48.64] ;  /* 0x00000006302fc981 */ /* 0x0000a8000c1e1500 */
[----:B------:R-:W-:Y:S01]  /*10f40*/  STL.64 [R1+0x138], R48 ;  /* 0x0001383001007387 */ /* 0x000fe20000100a00 */
[----:B------:R-:W-:Y:S01]  /*10f50*/  ISETP.GE.U32.AND P4, PT, R4, 0x7fffff11, PT ;  /* 0x7fffff110400780c */ /* 0x000fe20003f86070 */
[----:B------:R-:W-:Y:S02]  /*10f60*/  IMAD R4, R90, 0x6d, RZ ;  /* 0x0000006d5a047824 */ /* 0x000fe400078e02ff */
[----:B------:R-:W-:Y:S04]  /*10f70*/  STL.64 [R1+0x130], R44 ;  /* 0x0001302c01007387 */ /* 0x000fe80000100a00 */
[----:B------:R1:W-:Y:S04]  /*10f80*/  STL.64 [R1+0x128], R40 ;  /* 0x0001282801007387 */ /* 0x0003e80000100a00 */
[----:B----4-:R-:W-:Y:S04]  /*10f90*/  STL [R1+0x10a8], R36 ;  /* 0x0010a82401007387 */ /* 0x010fe80000100800 */
[----:B------:R3:W-:Y:S01]  /*10fa0*/  STL [R1+0x10ac], R37 ;  /* 0x0010ac2501007387 */ /* 0x0007e20000100800 */
[----:B-1----:R-:W-:-:S05]  /*10fb0*/  IMAD.WIDE R40, R4, 0x2, R84 ;  /* 0x0000000204287825 */ /* 0x002fca00078e0254 */
[----:B------:R-:W4:Y:S01]  /*10fc0*/  @!P2 LDG.E.U16 R33, desc[UR6][R40.64] ;  /* 0x000000062821a981 */ /* 0x000f22000c1e1500 */
[----:B---3--:R-:W-:-:S05]  /*10fd0*/  IMAD.WIDE R36, R4, 0x2, R82 ;  /* 0x0000000204247825 */ /* 0x008fca00078e0252 */
[----:B------:R1:W3:Y:S01]  /*10fe0*/  @!P2 LDG.E.U16 R32, desc[UR6][R36.64] ;  /* 0x000000062420a981 */ /* 0x0002e2000c1e1500 */
[C---:B0-----:R-:W-:Y:S01]  /*10ff0*/  IMAD.WIDE R48, R4.reuse, 0x2, R88 ;  /* 0x0000000204307825 */ /* 0x041fe200078e0258 */
[----:B------:R-:W-:Y:S02]  /*11000*/  PRMT R46, RZ, 0x7610, R46 ;  /* 0x00007610ff2e7816 */ /* 0x000fe4000000002e */
[----:B------:R-:W-:Y:S01]  /*11010*/  PRMT R43, RZ, 0x7610, R43 ;  /* 0x00007610ff2b7816 */ /* 0x000fe2000000002b */
[----:B------:R-:W-:Y:S01]  /*11020*/  IMAD.WIDE R44, R4, 0x2, R86 ;  /* 0x00000002042c7825 */ /* 0x000fe200078e0256 */
[----:B------:R-:W-:Y:S03]  /*11030*/  STL.64 [R1+0x120], R48 ;  /* 0x0001203001007387 */ /* 0x000fe60000100a00 */
[----:B------:R-:W-:Y:S01]  /*11040*/  VIADD R4, R11, 0xffffff8c ;  /* 0xffffff8c0b047836 */ /* 0x000fe20000000000 */
[----:B------:R-:W-:Y:S04]  /*11050*/  STL.64 [R1+0x118], R44 ;  /* 0x0001182c01007387 */ /* 0x000fe80000100a00 */
[----:B------:R-:W4:Y:S04]  /*11060*/  @!P2 LDG.E.U16 R46, desc[UR6][R48.64] ;  /* 0x00000006302ea981 */ /* 0x000f28000c1e1500 */
[----:B------:R-:W-:Y:S04]  /*11070*/  STL.64 [R1+0x110], R40 ;  /* 0x0001102801007387 */ /* 0x000fe80000100a00 */
[----:B------:R0:W4:Y:S01]  /*11080*/  @!P2 LDG.E.U16 R43, desc[UR6][R44.64] ;  /* 0x000000062c2ba981 */ /* 0x000122000c1e1500 */
[----:B------:R-:W-:Y:S01]  /*11090*/  ISETP.GE.U32.AND P2, PT, R4, 0x7fffff0d, PT ;  /* 0x7fffff0d0400780c */ /* 0x000fe20003f46070 */
[----:B------:R-:W-:-:S02]  /*110a0*/  IMAD R4, R90, 0x6e, RZ ;  /* 0x0000006e5a047824 */ /* 0x000fc400078e02ff */
[----:B------:R1:W-:Y:S01]  /*110b0*/  STL.64 [R1+0x108], R36 ;  /* 0x0001082401007387 */ /* 0x0003e20000100a00 */
[----:B------:R-:W-:-:S03]  /*110c0*/  PRMT R28, RZ, 0x7610, R28 ;  /* 0x00007610ff1c7816 */ /* 0x000fc6000000001c */
[----:B------:R-:W-:Y:S01]  /*110d0*/  STL [R1+0x10b4], R50 ;  /* 0x0010b43201007387 */ /* 0x000fe20000100800 */
[----:B------:R-:W-:Y:S01]  /*110e0*/  PRMT R29, RZ, 0x7610, R29 ;  /* 0x00007610ff1d7816 */ /* 0x000fe2000000001d */
[----:B-1----:R-:W-:-:S05]  /*110f0*/  IMAD.WIDE R36, R4, 0x2, R84 ;  /* 0x0000000204247825 */ /* 0x002fca00078e0254 */
[----:B------:R-:W4:Y:S04]  /*11100*/  @!P5 LDG.E.U16 R29, desc[UR6][R36.64] ;  /* 0x00000006241dd981 */ /* 0x000f28000c1e1500 */
[----:B--2---:R-:W-:Y:S04]  /*11110*/  STL [R1+0x10b0], R47 ;  /* 0x0010b02f01007387 */ /* 0x004fe80000100800 */
[----:B---3--:R-:W-:Y:S04]  /*11120*/  STL [R1+0x1198], R32 ;  /* 0x0011982001007387 */ /* 0x008fe80000100800 */
[----:B----4-:R1:W-:Y:S02]  /*11130*/  STL [R1+0x119c], R33 ;  /* 0x00119c2101007387 */ /* 0x0103e40000100800 */
[----:B-1----:R-:W-:-:S05]  /*11140*/  IMAD.WIDE R32, R4, 0x2, R82 ;  /* 0x0000000204207825 */ /* 0x002fca00078e0252 */
[----:B------:R1:W2:Y:S01]  /*11150*/  @!P5 LDG.E.U16 R28, desc[UR6][R32.64] ;  /* 0x00000006201cd981 */ /* 0x0002a2000c1e1500 */
[C---:B0-----:R-:W-:Y:S01]  /*11160*/  IMAD.WIDE R44, R4.reuse, 0x2, R88 ;  /* 0x00000002042c7825 */ /* 0x041fe200078e0258 */
[----:B------:R-:W-:Y:S02]  /*11170*/  PRMT R42, RZ, 0x7610, R42 ;  /* 0x00007610ff2a7816 */ /* 0x000fe4000000002a */
[----:B------:R-:W-:Y:S01]  /*11180*/  PRMT R39, RZ, 0x7610, R39 ;  /* 0x00007610ff277816 */ /* 0x000fe20000000027 */
[----:B------:R-:W-:Y:S01]  /*11190*/  IMAD.WIDE R40, R4, 0x2, R86 ;  /* 0x0000000204287825 */ /* 0x000fe200078e0256 */
[----:B------:R-:W-:Y:S03]  /*111a0*/  STL.64 [R1+0x100], R44 ;  /* 0x0001002c01007387 */ /* 0x000fe60000100a00 */
[----:B------:R-:W-:Y:S01]  /*111b0*/  VIADD R4, R11, 0xffffff8b ;  /* 0xffffff8b0b047836 */ /* 0x000fe20000000000 */
[----:B------:R-:W-:Y:S04]  /*111c0*/  STL.64 [R1+0xf8], R40 ;  /* 0x0000f82801007387 */ /* 0x000fe80000100a00 */
[----:B------:R-:W-:Y:S04]  /*111d0*/  STL [R1+0x11a4], R46 ;  /* 0x0011a42e01007387 */ /* 0x000fe80000100800 */
[----:B------:R-:W3:Y:S04]  /*111e0*/  @!P5 LDG.E.U16 R42, desc[UR6][R44.64] ;  /* 0x000000062c2ad981 */ /* 0x000ee8000c1e1500 */
[----:B------:R0:W4:Y:S01]  /*111f0*/  @!P5 LDG.E.U16 R39, desc[UR6][R40.64] ;  /* 0x000000062827d981 */ /* 0x000122000c1e1500 */
[----:B------:R-:W-:Y:S01]  /*11200*/  ISETP.GE.U32.AND P5, PT, R4, 0x7fffff0c, PT ;  /* 0x7fffff0c0400780c */ /* 0x000fe20003fa6070 */
[----:B------:R-:W-:-:S02]  /*11210*/  IMAD R4, R90, 0x6f, RZ ;  /* 0x0000006f5a047824 */ /* 0x000fc400078e02ff */
[----:B------:R-:W-:Y:S01]  /*11220*/  STL.64 [R1+0xf0], R36 ;  /* 0x0000f02401007387 */ /* 0x000fe20000100a00 */
[----:B------:R-:W-:-:S03]  /*11230*/  PRMT R24, RZ, 0x7610, R24 ;  /* 0x00007610ff187816 */ /* 0x000fc60000000018 */
[----:B------:R-:W-:Y:S01]  /*11240*/  STL [R1+0x11a0], R43 ;  /* 0x0011a02b01007387 */ /* 0x000fe20000100800 */
[----:B------:R-:W-:-:S03]  /*11250*/  PRMT R25, RZ, 0x7610, R25 ;  /* 0x00007610ff197816 */ /* 0x000fc60000000019 */
[----:B------:R1:W-:Y:S02]  /*11260*/  STL.64 [R1+0xe8], R32 ;  /* 0x0000e82001007387 */ /* 0x0003e40000100a00 */
[----:B-1----:R-:W-:-:S05]  /*11270*/  IMAD.WIDE R32, R4, 0x2, R84 ;  /* 0x0000000204207825 */ /* 0x002fca00078e0254 */
[----:B------:R-:W4:Y:S04]  /*11280*/  @!P4 LDG.E.U16 R25, desc[UR6][R32.64] ;  /* 0x000000062019c981 */ /* 0x000f28000c1e1500 */
[----:B--2---:R-:W-:Y:S04]  /*11290*/  STL [R1+0x1314], R28 ;  /* 0x0013141c01007387 */ /* 0x004fe80000100800 */
[----:B------:R1:W-:Y:S02]  /*112a0*/  STL [R1+0x1318], R29 ;  /* 0x0013181d01007387 */ /* 0x0003e40000100800 */
        /* <DEDUP_REMOVED lines=9> */
[----:B------:R-:W2:Y:S04]  /*11340*/  @!P4 LDG.E.U16 R38, desc[UR6][R40.64] ;  /* 0x000000062826c981 */ /* 0x000ea8000c1e1500 */
[----:B------:R-:W-:Y:S04]  /*11350*/  STL.64 [R1+0xd0], R32 ;  /* 0x0000d02001007387 */ /* 0x000fe80000100a00 */
[----:B------:R0:W2:Y:S01]  /*11360*/  @!P4 LDG.E.U16 R35, desc[UR6][R36.64] ;  /* 0x000000062423c981 */ /* 0x0000a2000c1e1500 */
[----:B------:R-:W-:Y:S01]  /*11370*/  ISETP.GE.U32.AND P4, PT, R4, 0x7fffff0b, PT ;  /* 0x7fffff0b0400780c */ /* 0x000fe20003f86070 */
[----:B------:R-:W-:-:S02]  /*11380*/  IMAD R4, R90, 0x73, RZ ;  /* 0x000000735a047824 */ /* 0x000fc400078e02ff */
[----:B------:R1:W-:Y:S01]  /*11390*/  STL.64 [R1+0xc8], R28 ;  /* 0x0000c81c01007387 */ /* 0x0003e20000100a00 */
[----:B------:R-:W-:-:S03]  /*113a0*/  PRMT R18, RZ, 0x7610, R18 ;  /* 0x00007610ff127816 */ /* 0x000fc60000000012 */
[----:B---3--:R-:W-:Y:S01]  /*113b0*/  STL [R1+0x1320], R42 ;  /* 0x0013202a01007387 */ /* 0x008fe20000100800 */
[----:B------:R-:W-:-:S03]  /*113c0*/  PRMT R19, RZ, 0x7610, R19 ;  /* 0x00007610ff137816 */ /* 0x000fc60000000013 */
[----:B----4-:R-:W-:Y:S01]  /*113d0*/  STL [R1+0x131c], R39 ;  /* 0x00131c2701007387 */ /* 0x010fe20000100800 */
[----:B-1----:R-:W-:-:S05]  /*113e0*/  IMAD.WIDE R28, R4, 0x2, R84 ;  /* 0x00000002041c7825 */ /* 0x002fca00078e0254 */
[----:B------:R-:W3:Y:S04]  /*113f0*/  @!P2 LDG.E.U16 R19, desc[UR6][R28.64] ;  /* 0x000000061c13a981 */ /* 0x000ee8000c1e1500 */
[----:B--2---:R-:W-:Y:S04]  /*11400*/  STL [R1+0x13c0], R24 ;  /* 0x0013c01801007387 */ /* 0x004fe80000100800 */
[----:B------:R1:W-:Y:S02]  /*11410*/  STL [R1+0x13c4], R25 ;  /* 0x0013c41901007387 */ /* 0x0003e40000100800 */
[----:B-1----:R-:W-:-:S05]  /*11420*/  IMAD.WIDE R24, R4, 0x2, R82 ;  /* 0x0000000204187825 */ /* 0x002fca00078e0252 */
[----:B------:R-:W2:Y:S01]  /*11430*/  @!P2 LDG.E.U16 R18, desc[UR6][R24.64] ;  /* 0x000000061812a981 */ /* 0x000ea2000c1e1500 */
[C---:B0-----:R-:W-:Y:S01]  /*11440*/  IMAD.WIDE R36, R4.reuse, 0x2, R88 ;  /* 0x0000000204247825 */ /* 0x041fe200078e0258 */
[----:B------:R-:W-:Y:S02]  /*11450*/  PRMT R34, RZ, 0x7610, R34 ;  /* 0x00007610ff227816 */ /* 0x000fe40000000022 */
[----:B------:R-:W-:Y:S01]  /*11460*/  PRMT R31, RZ, 0x7610, R31 ;  /* 0x00007610ff1f7816 */ /* 0x000fe2000000001f */
[----:B------:R-:W-:Y:S01]  /*11470*/  IMAD.WIDE R32, R4, 0x2, R86 ;  /* 0x0000000204207825 */ /* 0x000fe200078e0256 */
[----:B------:R-:W-:Y:S03]  /*11480*/  STL.64 [R1+0x60], R36 ;  /* 0x0000602401007387 */ /* 0x000fe60000100a00 */
[----:B------:R-:W-:Y:S01]  /*11490*/  VIADD R4, R11, 0xffffff89 ;  /* 0xffffff890b047836 */ /* 0x000fe20000000000 */
[----:B------:R0:W-:Y:S04]  /*114a0*/  STL.64 [R1+0x58], R32 ;  /* 0x0000582001007387 */ /* 0x0001e80000100a00 */
[----:B------:R-:W-:Y:S04]  /*114b0*/  STL [R1+0x13cc], R38 ;  /* 0x0013cc2601007387 */ /* 0x000fe80000100800 */
[----:B------:R-:W4:Y:S04]  /*114c0*/  @!P2 LDG.E.U16 R34, desc[UR6][R36.64] ;  /* 0x000000062422a981 */ /* 0x000f28000c1e1500 */
[----:B------:R0:W4:Y:S01]  /*114d0*/  @!P2 LDG.E.U16 R31, desc[UR6][R32.64] ;  /* 0x00000006201fa981 */ /* 0x000122000c1e1500 */
[----:B------:R-:W-:Y:S01]  /*114e0*/  ISETP.GE.U32.AND P2, PT, R4, 0x7fffff0a, PT ;  /* 0x7fffff0a0400780c */ /* 0x000fe20003f46070 */
[----:B------:R-:W-:-:S02]  /*114f0*/  IMAD R4, R90, 0x74, RZ ;  /* 0x000000745a047824 */ /* 0x000fc400078e02ff */
[----:B------:R1:W-:Y:S01]  /*11500*/  STL.64 [R1+0x50], R28 ;  /* 0x0000501c01007387 */ /* 0x0003e20000100a00 */
[----:B------:R-:W-:-:S03]  /*11510*/  PRMT R5, RZ, 0x7610, R5 ;  /* 0x00007610ff057816 */ /* 0x000fc60000000005 */
[----:B------:R-:W-:Y:S01]  /*11520*/  STL [R1+0x13c8], R35 ;  /* 0x0013c82301007387 */ /* 0x000fe20000100800 */
[----:B------:R-:W-:-:S03]  /*11530*/  PRMT R30, RZ, 0x7610, R30 ;  /* 0x00007610ff1e7816 */ /* 0x000fc6000000001e */
[----:B------:R3:W-:Y:S01]  /*11540*/  STL.64 [R1+0x48], R24 ;  /* 0x0000481801007387 */ /* 0x0007e20000100a00 */
[----:B0-----:R-:W-:Y:S01]  /*11550*/  IMAD.WIDE R32, R4, 0x2, R88 ;  /* 0x0000000204207825 */ /* 0x001fe200078e0258 */
[----:B------:R-:W-:-:S04]  /*11560*/  PRMT R22, RZ, 0x7610, R22 ;  /* 0x00007610ff167816 */ /* 0x000fc80000000016 */
[----:B------:R-:W4:Y:S01]  /*11570*/  @!P5 LDG.E.U16 R30, desc[UR6][R32.64] ;  /* 0x00000006201ed981 */ /* 0x000f22000c1e1500 */
[----:B------:R-:W-:Y:S01]  /*11580*/  PRMT R23, RZ, 0x7610, R23 ;  /* 0x00007610ff177816 */ /* 0x000fe20000000017 */
[----:B-1----:R-:W-:-:S04]  /*11590*/  IMAD.WIDE R28, R4, 0x2, R86 ;  /* 0x00000002041c7825 */ /* 0x002fc800078e0256 */
[C---:B---3--:R-:W-:Y:S01]  /*115a0*/  IMAD.WIDE R24, R4.reuse, 0x2, R84 ;  /* 0x0000000204187825 */ /* 0x048fe200078e0254 */
[----:B------:R0:W3:Y:S04]  /*115b0*/  @!P5 LDG.E.U16 R23, desc[UR6][R28.64] ;  /* 0x000000061c17d981 */ /* 0x0000e8000c1e1500 */
[----:B------:R1:W3:Y:S04]  /*115c0*/  @!P5 LDG.E.U16 R22, desc[UR6][R24.64] ;  /* 0x000000061816d981 */ /* 0x0002e8000c1e1500 */
[----:B--2---:R-:W-:Y:S04]  /*115d0*/  STL [R1+0xfe8], R18 ;  /* 0x000fe81201007387 */ /* 0x004fe80000100800 */
[----:B------:R2:W-:Y:S02]  /*115e0*/  STL [R1+0xfec], R19 ;  /* 0x000fec1301007387 */ /* 0x0005e40000100800 */
[----:B--2---:R-:W-:-:S05]  /*115f0*/  IMAD.WIDE R18, R4, 0x2, R82 ;  /* 0x0000000204127825 */ /* 0x004fca00078e0252 */
[----:B------:R2:W3:Y:S01]  /*11600*/  @!P5 LDG.E.U16 R5, desc[UR6][R18.64] ;  /* 0x000000061205d981 */ /* 0x0004e2000c1e1500 */
        /* <DEDUP_REMOVED lines=8> */
[----:B----4-:R-:W-:Y:S04]  /*11690*/  STL [R1+0xff4], R34 ;  /* 0x000ff42201007387 */ /* 0x010fe80000100800 */
[----:B------:R-:W-:Y:S01]  /*116a0*/  STL [R1+0xff0], R31 ;  /* 0x000ff01f01007387 */ /* 0x000fe20000100800 */
[----:B------:R-:W-:Y:S01]  /*116b0*/  PRMT R26, RZ, 0x7610, R26 ;  /* 0x00007610ff1a7816 */ /* 0x000fe2000000001a */
[C---:B0-----:R-:W-:Y:S01]  /*116c0*/  IMAD.WIDE R28, R4.reuse, 0x2, R86 ;  /* 0x00000002041c7825 */ /* 0x041fe200078e0256 */
[----:B------:R-:W-:Y:S02]  /*116d0*/  PRMT R21, RZ, 0x7610, R21 ;  /* 0x00007610ff157816 */ /* 0x000fe40000000015 */
[----:B------:R-:W-:Y:S01]  /*116e0*/  PRMT R20, RZ, 0x7610, R20 ;  /* 0x00007610ff147816 */ /* 0x000fe20000000014 */
[----:B-1----:R-:W-:Y:S01]  /*116f0*/  IMAD.WIDE R24, R4, 0x2, R84 ;  /* 0x0000000204187825 */ /* 0x002fe200078e0254 */
[----:B------:R0:W4:Y:S04]  /*11700*/  @!P4 LDG.E.U16 R26, desc[UR6][R28.64] ;  /* 0x000000061c1ac981 */ /* 0x000128000c1e1500 */
[----:B------:R-:W4:Y:S01]  /*11710*/  @!P4 LDG.E.U16 R21, desc[UR6][R24.64] ;  /* 0x000000061815c981 */ /* 0x000f22000c1e1500 */
[----:B------:R-:W-:Y:S01]  /*11720*/  IMAD R52, R90, 0x76, RZ ;  /* 0x000000765a347824 */ /* 0x000fe200078e02ff */
[----:B------:R-:W-:-:S02]  /*11730*/  PRMT R17, RZ, 0x7610, R17 ;  /* 0x00007610ff117816 */ /* 0x000fc40000000011 */
[----:B------:R-:W-:Y:S01]  /*11740*/  PRMT R16, RZ, 0x7610, R16 ;  /* 0x00007610ff107816 */ /* 0x000fe20000000010 */
[----:B--2---:R-:W-:-:S04]  /*11750*/  IMAD.WIDE R18, R52, 0x2, R88 ;  /* 0x0000000234127825 */ /* 0x004fc800078e0258 */
[C---:B------:R-:W-:Y:S01]  /*11760*/  IMAD.WIDE R56, R52.reuse, 0x2, R86 ;  /* 0x0000000234387825 */ /* 0x040fe200078e0256 */
[----:B------:R-:W2:Y:S01]  /*11770*/  @!P2 LDG.E.U16 R17, desc[UR6][R18.64] ;  /* 0x000000061211a981 */ /* 0x000ea2000c1e1500 */
[----:B------:R-:W-:Y:S02]  /*11780*/  PRMT R15, RZ, 0x7610, R15 ;  /* 0x00007610ff0f7816 */ /* 0x000fe4000000000f */
[C---:B------:R-:W-:Y:S01]  /*11790*/  IMAD.WIDE R54, R52.reuse, 0x2, R84 ;  /* 0x0000000234367825 */ /* 0x040fe200078e0254 */
[----:B------:R-:W2:Y:S01]  /*117a0*/  @!P2 LDG.E.U16 R16, desc[UR6][R56.64] ;  /* 0x000000063810a981 */ /* 0x000ea2000c1e1500 */
[----:B------:R-:W-:Y:S02]  /*117b0*/  PRMT R14, RZ, 0x7610, R14 ;  /* 0x00007610ff0e7816 */ /* 0x000fe4000000000e */
[----:B------:R-:W-:Y:S01]  /*117c0*/  IMAD.WIDE R52, R52, 0x2, R82 ;  /* 0x0000000234347825 */ /* 0x000fe200078e0252 */
[----:B------:R-:W2:Y:S04]  /*117d0*/  @!P2 LDG.E.U16 R15, desc[UR6][R54.64] ;  /* 0x00000006360fa981 */ /* 0x000ea8000c1e1500 */
[----:B------:R1:W2:Y:S04]  /*117e0*/  @!P2 LDG.E.U16 R14, desc[UR6][R52.64] ;  /* 0x00000006340ea981 */ /* 0x0002a8000c1e1500 */
[----:B---3--:R-:W-:Y:S04]  /*117f0*/  STL [R1+0x1098], R5 ;  /* 0x0010980501007387 */ /* 0x008fe80000100800 */
[----:B------:R3:W-:Y:S02]  /*11800*/  STL [R1+0x10a4], R30 ;  /* 0x0010a41e01007387 */ /* 0x0007e40000100800 */
[----:B---3--:R-:W-:-:S05]  /*11810*/  IMAD.WIDE R30, R4, 0x2, R88 ;  /* 0x00000002041e7825 */ /* 0x008fca00078e0258 */
[----:B------:R-:W3:Y:S04]  /*11820*/  @!P4 LDG.E.U16 R27, desc[UR6][R30.64] ;  /* 0x000000061e1bc981 */ /* 0x000ee8000c1e1500 */
[----:B------:R-:W-:Y:S04]  /*11830*/  STL.64 [R1+0x20], R30 ;  /* 0x0000201e01007387 */ /* 0x000fe80000100a00 */
[----:B------:R-:W-:Y:S04]  /*11840*/  STL [R1+0x109c], R22 ;  /* 0x00109c1601007387 */ /* 0x000fe80000100800 */
[----:B------:R0:W-:Y:S02]  /*11850*/  STL [R1+0x10a0], R23 ;  /* 0x0010a01701007387 */ /* 0x0001e40000100800 */
[----:B0-----:R-:W-:-:S05]  /*11860*/  IMAD.WIDE R22, R4, 0x2, R82 ;  /* 0x0000000204167825 */ /* 0x001fca00078e0252 */
[----:B------:R-:W2:Y:S04]  /*11870*/  @!P4 LDG.E.U16 R20, desc[UR6][R22.64] ;  /* 0x000000061614c981 */ /* 0x000ea8000c1e1500 */
[----:B------:R0:W-:Y:S04]  /*11880*/  STL.64 [R1+0x18], R28 ;  /* 0x0000181c01007387 */ /* 0x0001e80000100a00 */
[----:B------:R-:W-:Y:S04]  /*11890*/  STL.64 [R1], R18 ;  /* 0x0000001201007387 */ /* 0x000fe80000100a00 */
[----:B------:R-:W-:Y:S04]  /*118a0*/  STL.64 [R1+0x10], R24 ;  /* 0x0000101801007387 */ /* 0x000fe80000100a00 */
[----:B------:R-:W-:Y:S04]  /*118b0*/  STL.64 [R1+0x8], R22 ;  /* 0x0000081601007387 */ /* 0x000fe80000100a00 */
[----:B------:R-:W-:Y:S01]  /*118c0*/  STL [R1+0x1fac], R56 ;  /* 0x001fac3801007387 */ /* 0x000fe20000100800 */
[----:B------:R-:W-:-:S03]  /*118d0*/  VIADD R5, R11, 0xffffff84 ;  /* 0xffffff840b057836 */ /* 0x000fc60000000000 */
[----:B------:R-:W-:Y:S04]  /*118e0*/  STL [R1+0x2150], R56 ;  /* 0x0021503801007387 */ /* 0x000fe80000100800 */
[----:B------:R-:W-:Y:S04]  /*118f0*/  STL [R1+0x1fa8], R57 ;  /* 0x001fa83901007387 */ /* 0x000fe80000100800 */
[----:B------:R-:W-:Y:S01]  /*11900*/  STL [R1+0x2154], R57 ;  /* 0x0021543901007387 */ /* 0x000fe20000100800 */
[----:B------:R-:W-:Y:S01]  /*11910*/  IMAD R44, R90, 0x77, RZ ;  /* 0x000000775a2c7824 */ /* 0x000fe200078e02ff */
[----:B------:R-:W-:-:S02]  /*11920*/  ISETP.GE.U32.AND P4, PT, R5, 0x7fffff05, PT ;  /* 0x7fffff050500780c */ /* 0x000fc40003f86070 */
[----:B------:R-:W-:Y:S01]  /*11930*/  PRMT R13, RZ, 0x7610, R13 ;  /* 0x00007610ff0d7816 */ /* 0x000fe2000000000d */
[----:B------:R-:W-:Y:S01]  /*11940*/  IMAD.WIDE R50, R44, 0x2, R88 ;  /* 0x000000022c327825 */ /* 0x000fe200078e0258 */
[----:B------:R-:W-:-:S03]  /*11950*/  PRMT R12, RZ, 0x7610, R12 ;  /* 0x00007610ff0c7816 */ /* 0x000fc6000000000c */
[----:B------:R-:W-:Y:S01]  /*11960*/  IMAD R36, R90, 0x7b, RZ ;  /* 0x0000007b5a247824 */ /* 0x000fe200078e02ff */
[----:B------:R0:W2:Y:S01]  /*11970*/  @!P5 LDG.E.U16 R13, desc[UR6][R50.64] ;  /* 0x00000006320dd981 */ /* 0x0000a2000c1e1500 */
[----:B------:R-:W-:-:S04]  /*11980*/  IMAD.WIDE R48, R44, 0x2, R86 ;  /* 0x000000022c307825 */ /* 0x000fc800078e0256 */
[----:B------:R-:W-:Y:S01]  /*11990*/  IMAD.WIDE R42, R36, 0x2, R88 ;  /* 0x00000002242a7825 */ /* 0x000fe200078e0258 */
[----:B------:R0:W2:Y:S01]  /*119a0*/  @!P5 LDG.E.U16 R12, desc[UR6][R48.64] ;  /* 0x00000006300cd981 */ /* 0x0000a2000c1e1500 */
[----:B------:R-:W-:Y:S02]  /*119b0*/  PRMT R10, RZ, 0x7610, R10 ;  /* 0x00007610ff0a7816 */ /* 0x000fe4000000000a */
[----:B------:R-:W-:Y:S01]  /*119c0*/  IMAD.WIDE R46, R44, 0x2, R84 ;  /* 0x000000022c2e7825 */ /* 0x000fe200078e0254 */
[----:B------:R-:W-:-:S03]  /*119d0*/  PRMT R5, RZ, 0x7610, R5 ;  /* 0x00007610ff057816 */ /* 0x000fc60000000005 */
[----:B------:R-:W-:Y:S01]  /*119e0*/  IMAD.WIDE R40, R36, 0x2, R86 ;  /* 0x0000000224287825 */ /* 0x000fe200078e0256 */
[----:B------:R0:W2:Y:S03]  /*119f0*/  @!P5 LDG.E.U16 R10, desc[UR6][R46.64] ;  /* 0x000000062e0ad981 */ /* 0x0000a6000c1e1500 */
[----:B------:R-:W-:-:S04]  /*11a00*/  IMAD.WIDE R44, R44, 0x2, R82 ;  /* 0x000000022c2c7825 */ /* 0x000fc800078e0252 */
[----:B------:R-:W-:Y:S01]  /*11a10*/  VIADD R4, R11, 0xffffff83 ;  /* 0xffffff830b047836 */ /* 0x000fe20000000000 */
[----:B------:R-:W2:Y:S01]  /*11a20*/  @!P5 LDG.E.U16 R5, desc[UR6][R44.64] ;  /* 0x000000062c05d981 */ /* 0x000ea2000c1e1500 */
[----:B------:R-:W-:-:S03]  /*11a30*/  IMAD.WIDE R38, R36, 0x2, R84 ;  /* 0x0000000224267825 */ /* 0x000fc600078e0254 */
[----:B------:R-:W-:Y:S01]  /*11a40*/  ISETP.GE.U32.AND P2, PT, R4, 0x7fffff04, PT ;  /* 0x7fffff040400780c */ /* 0x000fe20003f46070 */
[----:B------:R-:W-:-:S04]  /*11a50*/  IMAD.WIDE R36, R36, 0x2, R82 ;  /* 0x0000000224247825 */ /* 0x000fc800078e0252 */
[----:B0-----:R-:W-:-:S04]  /*11a60*/  IMAD R28, R90, 0x7c, RZ ;  /* 0x0000007c5a1c7824 */ /* 0x001fc800078e02ff */
[----:B------:R-:W-:Y:S01]  /*11a70*/  IMAD.WIDE R34, R28, 0x2, R88 ;  /* 0x000000021c227825 */ /* 0x000fe200078e0258 */
[----:B---3--:R-:W-:Y:S04]  /*11a80*/  STL [R1+0x1194], R27 ;  /* 0x0011941b01007387 */ /* 0x008fe80000100800 */
[----:B------:R-:W-:Y:S04]  /*11a90*/  STL [R1+0x1fb4], R54 ;  /* 0x001fb43601007387 */ /* 0x000fe80000100800 */
[----:B------:R-:W-:Y:S04]  /*11aa0*/  STL [R1+0x2158], R54 ;  /* 0x0021583601007387 */ /* 0x000fe80000100800 */
[----:B------:R-:W-:Y:S04]  /*11ab0*/  STL [R1+0x1fb0], R55 ;  /* 0x001fb03701007387 */ /* 0x000fe80000100800 */
[----:B----4-:R-:W-:Y:S04]  /*11ac0*/  STL [R1+0x1190], R26 ;  /* 0x0011901a01007387 */ /* 0x010fe80000100800 */
[----:B------:R-:W-:Y:S04]  /*11ad0*/  STL [R1+0x215c], R55 ;  /* 0x00215c3701007387 */ /* 0x000fe80000100800 */
[----:B------:R-:W-:Y:S04]  /*11ae0*/  STL [R1+0x1fbc], R52 ;  /* 0x001fbc3401007387 */ /* 0x000fe80000100800 */
[----:B------:R-:W-:Y:S04]  /*11af0*/  STL [R1+0x118c], R21 ;  /* 0x00118c1501007387 */ /* 0x000fe80000100800 */
[----:B------:R-:W-:Y:S04]  /*11b00*/  STL [R1+0x2160], R52 ;  /* 0x0021603401007387 */ /* 0x000fe80000100800 */
[----:B--2---:R-:W-:Y:S04]  /*11b10*/  STL [R1+0x1188], R20 ;  /* 0x0011881401007387 */ /* 0x004fe80000100800 */
[----:B------:R-:W-:Y:S04]  /*11b20*/  STL [R1+0x1fb8], R53 ;  /* 0x001fb83501007387 */ /* 0x000fe80000100800 */
[----:B------:R1:W-:Y:S02]  /*11b30*/  STL [R1+0x2164], R53 ;  /* 0x0021643501007387 */ /* 0x0003e40000100800 */
[----:B-1----:R-:W-:-:S02]  /*11b40*/  PRMT R53, RZ, 0x7610, R53 ;  /* 0x00007610ff357816 */ /* 0x002fc40000000035 */
[----:B------:R-:W-:Y:S04]  /*11b50*/  STL [R1+0x1310], R17 ;  /* 0x0013101101007387 */ /* 0x000fe80000100800 */
[----:B------:R-:W2:Y:S04]  /*11b60*/  @!P4 LDG.E.U16 R53, desc[UR6][R42.64] ;  /* 0x000000062a35c981 */ /* 0x000ea8000c1e1500 */
[----:B------:R-:W-:Y:S04]  /*11b70*/  STL [R1+0x130c], R16 ;  /* 0x00130c1001007387 */ /* 0x000fe80000100800 */
[----:B------:R-:W-:Y:S04]  /*11b80*/  STL [R1+0x1fc4], R50 ;  /* 0x001fc43201007387 */ /* 0x000fe80000100800 */
[----:B------:R-:W-:Y:S04]  /*11b90*/  STL [R1+0x2168], R50 ;  /* 0x0021683201007387 */ /* 0x000fe80000100800 */
[----:B------:R-:W-:Y:S04]  /*11ba0*/  STL [R1+0x1fc0], R51 ;  /* 0x001fc03301007387 */ /* 0x000fe80000100800 */
[----:B------:R0:W-:Y:S04]  /*11bb0*/  STL [R1+0x216c], R51 ;  /* 0x00216c3301007387 */ /* 0x0001e80000100800 */
[----:B------:R-:W-:Y:S04]  /*11bc0*/  STL [R1+0x1308], R15 ;  /* 0x0013080f01007387 */ /* 0x000fe80000100800 */
[----:B------:R-:W-:Y:S01]  /*11bd0*/  STL [R1+0x1fcc], R48 ;  /* 0x001fcc3001007387 */ /* 0x000fe20000100800 */
[----:B0-----:R-:W-:-:S03]  /*11be0*/  PRMT R51, RZ, 0x7610, R51 ;  /* 0x00007610ff337816 */ /* 0x001fc60000000033 */
[----:B------:R0:W-:Y:S04]  /*11bf0*/  STL [R1+0x2170], R48 ;  /* 0x0021703001007387 */ /* 0x0001e80000100800 */
[----:B------:R-:W-:Y:S04]  /*11c00*/  STL [R1+0x1fc8], R49 ;  /* 0x001fc83101007387 */ /* 0x000fe80000100800 */
[----:B------:R-:W-:Y:S01]  /*11c10*/  STL [R1+0x2174], R49 ;  /* 0x0021743101007387 */ /* 0x000fe20000100800 */
[----:B------:R-:W-:Y:S01]  /*11c20*/  PRMT R50, RZ, 0x7610, R50 ;  /* 0x00007610ff327816 */ /* 0x000fe20000000032 */
[----:B------:R-:W-:-:S02]  /*11c30*/  VIADD R4, R11, 0xffffff82 ;  /* 0xffffff820b047836 */ /* 0x000fc40000000000 */
[C---:B------:R-:W-:Y:S01]  /*11c40*/  IMAD.WIDE R32, R28.reuse, 0x2, R86 ;  /* 0x000000021c207825 */ /* 0x040fe200078e0256 */
[----:B------:R-:W-:Y:S03]  /*11c50*/  STL [R1+0x1304], R14 ;  /* 0x0013040e01007387 */ /* 0x000fe60000100800 */
[----:B------:R-:W-:Y:S01]  /*11c60*/  IMAD.WIDE R30, R28, 0x2, R84 ;  /* 0x000000021c1e7825 */ /* 0x000fe200078e0254 */
[----:B------:R-:W-:Y:S01]  /*11c70*/  STL [R1+0x1fd4], R46 ;  /* 0x001fd42e01007387 */ /* 0x000fe20000100800 */
[----:B------:R-:W-:Y:S01]  /*11c80*/  PRMT R6, RZ, 0x7610, R6 ;  /* 0x00007610ff067816 */ /* 0x000fe20000000006 */
[----:B0-----:R-:W0:Y:S02]  /*11c90*/  LDC R48, c[0x0][0x3b0] ;  /* 0x0000ec00ff307b82 */ /* 0x001e240000000800 */
[----:B------:R1:W-:Y:S04]  /*11ca0*/  STL [R1+0x2178], R46 ;  /* 0x0021782e01007387 */ /* 0x0003e80000100800 */
[----:B------:R-:W-:Y:S04]  /*11cb0*/  STL [R1+0x1fd0], R47 ;  /* 0x001fd02f01007387 */ /* 0x000fe80000100800 */
[----:B------:R3:W-:Y:S04]  /*11cc0*/  STL [R1+0x217c], R47 ;  /* 0x00217c2f01007387 */ /* 0x0007e80000100800 */
[----:B------:R-:W4:Y:S01]  /*11cd0*/  @!P4 LDG.E.U16 R51, desc[UR6][R40.64] ;  /* 0x000000062833c981 */ /* 0x000f22000c1e1500 */
[----:B-1----:R-:W-:-:S03]  /*11ce0*/  PRMT R46, RZ, 0x7610, R46 ;  /* 0x00007610ff2e7816 */ /* 0x002fc6000000002e */
[----:B------:R-:W4:Y:S01]  /*11cf0*/  @!P2 LDG.E.U16 R50, desc[UR6][R34.64] ;  /* 0x000000062232a981 */ /* 0x000f22000c1e1500 */
[----:B---3--:R-:W-:-:S03]  /*11d00*/  PRMT R47, RZ, 0x7610, R47 ;  /* 0x00007610ff2f7816 */ /* 0x008fc6000000002f */
[----:B------:R-:W3:Y:S04]  /*11d10*/  @!P4 LDG.E.U16 R46, desc[UR6][R36.64] ;  /* 0x00000006242ec981 */ /* 0x000ee8000c1e1500 */
[----:B------:R-:W3:Y:S04]  /*11d20*/  @!P4 LDG.E.U16 R47, desc[UR6][R38.64] ;  /* 0x00000006262fc981 */ /* 0x000ee8000c1e1500 */
[----:B------:R-:W-:Y:S04]  /*11d30*/  STL [R1+0x13bc], R13 ;  /* 0x0013bc0d01007387 */ /* 0x000fe80000100800 */
[----:B------:R-:W-:Y:S04]  /*11d40*/  STL [R1+0x1fdc], R44 ;  /* 0x001fdc2c01007387 */ /* 0x000fe80000100800 */
[----:B------:R-:W-:Y:S04]  /*11d50*/  STL [R1+0x2180], R44 ;  /* 0x0021802c01007387 */ /* 0x000fe80000100800 */
[----:B------:R-:W-:Y:S04]  /*11d60*/  STL [R1+0x1fd8], R45 ;  /* 0x001fd82d01007387 */ /* 0x000fe80000100800 */
[----:B------:R-:W-:Y:S04]  /*11d70*/  STL [R1+0x2184], R45 ;  /* 0x0021842d01007387 */ /* 0x000fe80000100800 */
[----:B------:R-:W-:Y:S01]  /*11d80*/  STL [R1+0x13b8], R12 ;  /* 0x0013b80c01007387 */ /* 0x000fe20000100800 */
[----:B------:R-:W-:-:S03]  /*11d90*/  ISETP.GE.U32.AND P5, PT, R4, 0x7fffff03, PT ;  /* 0x7fffff030400780c */ /* 0x000fc60003fa6070 */
[----:B--2---:R1:W-:Y:S02]  /*11da0*/  STL [R1+0x21d4], R53 ;  /* 0x0021d43501007387 */ /* 0x0043e40000100800 */
[----:B-1----:R-:W1:Y:S02]  /*11db0*/  LDC R53, c[0x0][0x3a0] ;  /* 0x0000e800ff357b82 */ /* 0x002e640000000800 */
[----:B------:R-:W-:Y:S04]  /*11dc0*/  STL [R1+0x1fe4], R42 ;  /* 0x001fe42a01007387 */ /* 0x000fe80000100800 */
[----:B------:R2:W-:Y:S04]  /*11dd0*/  STL [R1+0x2188], R42 ;  /* 0x0021882a01007387 */ /* 0x0005e80000100800 */
[----:B------:R-:W-:Y:S04]  /*11de0*/  STL [R1+0x1fe0], R43 ;  /* 0x001fe02b01007387 */ /* 0x000fe80000100800 */
[----:B------:R-:W-:Y:S01]  /*11df0*/  STL [R1+0x13b4], R10 ;  /* 0x0013b40a01007387 */ /* 0x000fe20000100800 */
[----:B------:R-:W-:Y:S01]  /*11e00*/  IMAD.WIDE R28, R28, 0x2, R82 ;  /* 0x000000021c1c7825 */ /* 0x000fe200078e0252 */
[----:B------:R-:W-:Y:S01]  /*11e10*/  PRMT R9, RZ, 0x7610, R9 ;  /* 0x00007610ff097816 */ /* 0x000fe20000000009 */
[----:B--2---:R-:W2:Y:S01]  /*11e20*/  LDC R42, c[0x0][0x3b0] ;  /* 0x0000ec00ff2a7b82 */ /* 0x004ea20000000800 */
[----:B------:R-:W-:Y:S01]  /*11e30*/  STL [R1+0x218c], R43 ;  /* 0x00218c2b01007387 */ /* 0x000fe20000100800 */
[----:B-1----:R-:W-:-:S04]  /*11e40*/  IADD3 R4, PT, PT, R53, -0x7f, RZ ;  /* 0xffffff8135047810 */ /* 0x002fc80007ffe0ff */
[----:B------:R-:W-:Y:S02]  /*11e50*/  ISETP.GE.U32.AND P4, PT, R4, 0x7fffff02, PT ;  /* 0x7fffff020400780c */ /* 0x000fe40003f86070 */
[----:B------:R-:W-:Y:S01]  /*11e60*/  PRMT R4, RZ, 0x7610, R4 ;  /* 0x00007610ff047816 */ /* 0x000fe20000000004 */
[----:B----4-:R-:W-:Y:S04]  /*11e70*/  STL [R1+0x21d8], R51 ;  /* 0x0021d83301007387 */ /* 0x010fe80000100800 */
[----:B------:R-:W-:Y:S04]  /*11e80*/  STL [R1+0x1fec], R40 ;  /* 0x001fec2801007387 */ /* 0x000fe80000100800 */
[----:B------:R-:W-:Y:S04]  /*11e90*/  STL [R1+0x2190], R40 ;  /* 0x0021902801007387 */ /* 0x000fe80000100800 */
[----:B------:R-:W-:Y:S04]  /*11ea0*/  STL [R1+0x13b0], R5 ;  /* 0x0013b00501007387 */ /* 0x000fe80000100800 */
[----:B------:R-:W-:Y:S04]  /*11eb0*/  STL [R1+0x1fe8], R41 ;  /* 0x001fe82901007387 */ /* 0x000fe80000100800 */
[----:B------:R1:W-:Y:S04]  /*11ec0*/  STL [R1+0x2194], R41 ;  /* 0x0021942901007387 */ /* 0x0003e80000100800 */
[----:B---3--:R3:W-:Y:S04]  /*11ed0*/  STL [R1+0x21dc], R47 ;  /* 0x0021dc2f01007387 */ /* 0x0087e80000100800 */
[----:B------:R-:W-:Y:S04]  /*11ee0*/  STL [R1+0x1ff4], R38 ;  /* 0x001ff42601007387 */ /* 0x000fe80000100800 */
[----:B------:R-:W-:Y:S01]  /*11ef0*/  STL [R1+0x2198], R38 ;  /* 0x0021982601007387 */ /* 0x000fe20000100800 */
[----:B------:R-:W-:Y:S01]  /*11f00*/  IMAD R12, R90, 0x7e, RZ ;  /* 0x0000007e5a0c7824 */ /* 0x000fe200078e02ff */
[----:B------:R-:W-:-:S02]  /*11f10*/  PRMT R8, RZ, 0x7610, R8 ;  /* 0x00007610ff087816 */ /* 0x000fc40000000008 */
[----:B------:R-:W-:Y:S01]  /*11f20*/  PRMT R7, RZ, 0x7610, R7 ;  /* 0x00007610ff077816 */ /* 0x000fe20000000007 */
[----:B------:R-:W-:Y:S01]  /*11f30*/  STL [R1+0x1ff0], R39 ;  /* 0x001ff02701007387 */ /* 0x000fe20000100800 */
[----:B------:R-:W-:Y:S01]  /*11f40*/  IMAD R20, R90, 0x7d, RZ ;  /* 0x0000007d5a147824 */ /* 0x000fe200078e02ff */
[----:B-1----:R-:W-:Y:S01]  /*11f50*/  PRMT R41, RZ, 0x7610, R41 ;  /* 0x00007610ff297816 */ /* 0x002fe20000000029 */
[----:B---3--:R-:W1:Y:S01]  /*11f60*/  LDC R47, c[0x0][0x3b0] ;  /* 0x0000ec00ff2f7b82 */ /* 0x008e620000000800 */
[----:B------:R-:W-:Y:S04]  /*11f70*/  STL [R1+0x219c], R39 ;  /* 0x00219c2701007387 */ /* 0x000fe80000100800 */
[----:B------:R3:W-:Y:S04]  /*11f80*/  STL [R1+0x21e0], R46 ;  /* 0x0021e02e01007387 */ /* 0x0007e80000100800 */
[----:B------:R-:W-:Y:S04]  /*11f90*/  STL [R1+0x1ffc], R36 ;  /* 0x001ffc2401007387 */ /* 0x000fe80000100800 */
[----:B------:R4:W-:Y:S01]  /*11fa0*/  STL [R1+0x21a0], R36 ;  /* 0x0021a02401007387 */ /* 0x0009e20000100800 */
[----:B------:R-:W-:Y:S01]  /*11fb0*/  IMAD.WIDE R18, R12, 0x2, R88 ;  /* 0x000000020c127825 */ /* 0x000fe200078e0258 */
[----:B------:R-:W-:Y:S01]  /*11fc0*/  PRMT R40, RZ, 0x7610, R40 ;  /* 0x00007610ff287816 */ /* 0x000fe20000000028 */
[----:B---3--:R-:W3:Y:S01]  /*11fd0*/  LDC R46, c[0x0][0x3b0] ;  /* 0x0000ec00ff2e7b82 */ /* 0x008ee20000000800 */
[----:B------:R-:W-:Y:S04]  /*11fe0*/  STL [R1+0x1ff8], R37 ;  /* 0x001ff82501007387 */ /* 0x000fe80000100800 */
[----:B------:R0:W-:Y:S04]  /*11ff0*/  STL [R1+0x21a4], R37 ;  /* 0x0021a42501007387 */ /* 0x0001e80000100800 */
[----:B------:R-:W-:Y:S04]  /*12000*/  STL.S16 [R1+0x1180], R4 ;  /* 0x0011800401007387 */ /* 0x000fe80000100600 */
[----:B------:R-:W-:Y:S04]  /*12010*/  STL [R1+0x21e4], R50 ;  /* 0x0021e43201007387 */ /* 0x000fe80000100800 */
[----:B------:R-:W-:Y:S04]  /*12020*/  STL [R1+0x2004], R34 ;  /* 0x0020042201007387 */ /* 0x000fe80000100800 */
[----:B------:R1:W-:Y:S01]  /*12030*/  STL [R1+0x21a8], R34 ;  /* 0x0021a82201007387 */ /* 0x0003e20000100800 */
[----:B----4-:R-:W-:-:S02]  /*12040*/  PRMT R36, RZ, 0x7610, R36 ;  /* 0x00007610ff247816 */ /* 0x010fc40000000024 */
[----:B0-----:R-:W-:Y:S01]  /*12050*/  PRMT R37, RZ, 0x7610, R37 ;  /* 0x00007610ff257816 */ /* 0x001fe20000000025 */
[C---:B------:R-:W-:Y:S01]  /*12060*/  IMAD.WIDE R16, R12.reuse, 0x2, R86 ;  /* 0x000000020c107825 */ /* 0x040fe200078e0256 */
[----:B------:R-:W4:Y:S04]  /*12070*/  @!P4 LDG.E.U16 R9, desc[UR6][R18.64] ;  /* 0x000000061209c981 */ /* 0x000f28000c1e1500 */
[----:B------:R-:W2:Y:S04]  /*12080*/  @!P2 LDG.E.U16 R37, desc[UR6][R30.64] ;  /* 0x000000061e25a981 */ /* 0x000ea8000c1e1500 */
[----:B-1----:R-:W2:Y:S04]  /*12090*/  LDL.LU R34, [R1+0x1180] ;  /* 0x0011800001227983 */ /* 0x002ea80000300800 */
[----:B------:R-:W3:Y:S01]  /*120a0*/  @!P2 LDG.E.U16 R36, desc[UR6][R28.64] ;  /* 0x000000061c24a981 */ /* 0x000ee2000c1e1500 */
[----:B------:R-:W-:-:S03]  /*120b0*/  IMAD.WIDE R14, R12, 0x2, R84 ;  /* 0x000000020c0e7825 */ /* 0x000fc600078e0254 */
[----:B------:R-:W3:Y:S01]  /*120c0*/  @!P4 LDG.E.U16 R8, desc[UR6][R16.64] ;  /* 0x000000061008c981 */ /* 0x000ee2000c1e1500 */
[----:B------:R-:W-:-:S03]  /*120d0*/  IMAD.WIDE R12, R12, 0x2, R82 ;  /* 0x000000020c0c7825 */ /* 0x000fc600078e0252 */
[----:B------:R0:W3:Y:S04]  /*120e0*/  @!P4 LDG.E.U16 R7, desc[UR6][R14.64] ;  /* 0x000000060e07c981 */ /* 0x0000e8000c1e1500 */
[----:B------:R1:W3:Y:S04]  /*120f0*/  @!P4 LDG.E.U16 R6, desc[UR6][R12.64] ;  /* 0x000000060c06c981 */ /* 0x0002e8000c1e1500 */
[----:B--2---:R-:W2:Y:S04]  /*12100*/  @!P2 LDG.E.U16 R34, desc[UR6][R32.64] ;  /* 0x000000062022a981 */ /* 0x004ea8000c1e1500 */
[----:B------:R-:W-:Y:S04]  /*12110*/  STL [R1+0x2000], R35 ;  /* 0x0020002301007387 */ /* 0x000fe80000100800 */
[----:B------:R-:W-:Y:S01]  /*12120*/  STL [R1+0x21ac], R35 ;  /* 0x0021ac2301007387 */ /* 0x000fe20000100800 */
[----:B------:R-:W-:-:S02]  /*12130*/  VIADD R4, R53, 0xffffff80 ;  /* 0xffffff8035047836 */ /* 0x000fc40000000000 */
[C---:B------:R-:W-:Y:S01]  /*12140*/  IMAD.WIDE R26, R20.reuse, 0x2, R88 ;  /* 0x00000002141a7825 */ /* 0x040fe200078e0258 */
[----:B------:R-:W-:Y:S02]  /*12150*/  PRMT R43, RZ, 0x7610, R43 ;  /* 0x00007610ff2b7816 */ /* 0x000fe4000000002b */
[----:B------:R-:W-:Y:S01]  /*12160*/  PRMT R45, RZ, 0x7610, R45 ;  /* 0x00007610ff2d7816 */ /* 0x000fe2000000002d */
[----:B------:R-:W-:Y:S01]  /*12170*/  IMAD.WIDE R24, R20, 0x2, R86 ;  /* 0x0000000214187825 */ /* 0x000fe200078e0256 */
[----:B------:R-:W-:Y:S01]  /*12180*/  ISETP.GE.U32.AND P2, PT, R4, 0x7fffff01, PT ;  /* 0x7fffff010400780c */ /* 0x000fe20003f46070 */
[----:B------:R-:W3:Y:S02]  /*12190*/  @!P5 LDG.E.U16 R41, desc[UR6][R26.64] ;  /* 0x000000061a29d981 */ /* 0x000ee4000c1e1500 */
[C---:B------:R-:W-:Y:S02]  /*121a0*/  IMAD.WIDE R22, R20.reuse, 0x2, R84 ;  /* 0x0000000214167825 */ /* 0x040fe400078e0254 */
[----:B------:R-:W3:Y:S02]  /*121b0*/  @!P5 LDG.E.U16 R40, desc[UR6][R24.64] ;  /* 0x000000061828d981 */ /* 0x000ee4000c1e1500 */
[----:B------:R-:W-:-:S02]  /*121c0*/  IMAD.WIDE R20, R20, 0x2, R82 ;  /* 0x0000000214147825 */ /* 0x000fc400078e0252 */
[----:B------:R-:W3:Y:S02]  /*121d0*/  @!P5 LDG.E.U16 R43, desc[UR6][R22.64] ;  /* 0x00000006162bd981 */ /* 0x000ee4000c1e1500 */
[C---:B------:R-:W-:Y:S02]  /*121e0*/  VIADD R4, R93.reuse, 0x38 ;  /* 0x000000385d047836 */ /* 0x040fe40000000000 */
[----:B------:R-:W3:Y:S03]  /*121f0*/  @!P5 LDG.E.U16 R45, desc[UR6][R20.64] ;  /* 0x00000006142dd981 */ /* 0x000ee6000c1e1500 */
[----:B------:R-:W-:Y:S02]  /*12200*/  ISETP.GE.AND P5, PT, R4, RZ, PT ;  /* 0x000000ff0400720c */ /* 0x000fe40003fa6270 */
[----:B------:R-:W-:Y:S01]  /*12210*/  IABS R5, R4 ;  /* 0x0000000400057213 */ /* 0x000fe20000000000 */
[----:B------:R-:W-:-:S05]  /*12220*/  VIADD R4, R93, 0x39 ;  /* 0x000000395d047836 */ /* 0x000fca0000000000 */
[----:B------:R-:W-:Y:S02]  /*12230*/  ISETP.GE.AND P4, PT, R4, RZ, PT ;  /* 0x000000ff0400720c */ /* 0x000fe40003f86270 */
[----:B------:R-:W-:Y:S01]  /*12240*/  IABS R4, R4 ;  /* 0x0000000400047213 */ /* 0x000fe20000000000 */
[----:B--2---:R-:W-:Y:S04]  /*12250*/  STL [R1+0x21e8], R34 ;  /* 0x0021e82201007387 */ /* 0x004fe80000100800 */
[----:B------:R-:W-:Y:S04]  /*12260*/  STL [R1+0x200c], R32 ;  /* 0x00200c2001007387 */ /* 0x000fe80000100800 */
[----:B------:R-:W-:Y:S04]  /*12270*/  STL [R1+0x21b0], R32 ;  /* 0x0021b02001007387 */ /* 0x000fe80000100800 */
[----:B------:R-:W-:Y:S04]  /*12280*/  STL [R1+0x2008], R33 ;  /* 0x0020082101007387 */ /* 0x000fe80000100800 */
[----:B------:R-:W-:Y:S04]  /*12290*/  STL [R1+0x21b4], R33 ;  /* 0x0021b42101007387 */ /* 0x000fe80000100800 */
[----:B------:R-:W-:Y:S04]  /*122a0*/  STL [R1+0x21ec], R37 ;  /* 0x0021ec2501007387 */ /* 0x000fe80000100800 */
[----:B------:R-:W-:Y:S04]  /*122b0*/  STL [R1+0x2014], R30 ;  /* 0x0020141e01007387 */ /* 0x000fe80000100800 */
[----:B------:R2:W-:Y:S04]  /*122c0*/  STL [R1+0x21b8], R30 ;  /* 0x0021b81e01007387 */ /* 0x0005e80000100800 */
[----:B------:R-:W-:Y:S04]  /*122d0*/  STL [R1+0x2010], R31 ;  /* 0x0020101f01007387 */ /* 0x000fe80000100800 */
[----:B------:R-:W-:Y:S04]  /*122e0*/  STL [R1+0x21c4], R31 ;  /* 0x0021c41f01007387 */ /* 0x000fe80000100800 */
[----:B---3--:R-:W-:Y:S04]  /*122f0*/  STL [R1+0x21f0], R36 ;  /* 0x0021f02401007387 */ /* 0x008fe80000100800 */
[----:B------:R-:W-:Y:S04]  /*12300*/  STL [R1+0x201c], R28 ;  /* 0x00201c1c01007387 */ /* 0x000fe80000100800 */
        /* <DEDUP_REMOVED lines=14> */
[----:B------:R0:W-:Y:S04]  /*123f0*/  STL [R1+0x2054], R14 ;  /* 0x0020540e01007387 */ /* 0x0001e80000100800 */
[----:B------:R-:W-:Y:S01]  /*12400*/  STL [R1+0x2050], R15 ;  /* 0x0020500f01007387 */ /* 0x000fe20000100800 */
[----:B--2---:R-:W-:-:S03]  /*12410*/  IMAD.MOV.U32 R30, RZ, RZ, R4 ;  /* 0x000000ffff1e7224 */ /* 0x004fc600078e0004 */
[----:B------:R-:W2:Y:S01]  /*12420*/  LDL.LU R68, [R1+0xf88] ;  /* 0x000f880001447983 */ /* 0x000ea20000300800 */
[----:B------:R-:W-:-:S03]  /*12430*/  IMAD R4, R90, 0x7f, RZ ;  /* 0x0000007f5a047824 */ /* 0x000fc600078e02ff */
[----:B------:R-:W3:Y:S04]  /*12440*/  LDL.LU R80, [R1+0xf70] ;  /* 0x000f700001507983 */ /* 0x000ee80000300800 */
[----:B------:R1:W-:Y:S01]  /*12450*/  STL [R1+0x205c], R12 ;  /* 0x00205c0c01007387 */ /* 0x0003e20000100800 */
[----:B0-----:R-:W-:Y:S01]  /*12460*/  PRMT R14, RZ, 0x7610, R14 ;  /* 0x00007610ff0e7816 */ /* 0x001fe2000000000e */
[----:B------:R-:W-:Y:S02]  /*12470*/  IMAD.WIDE R10, R4, 0x2, R88 ;  /* 0x00000002040a7825 */ /* 0x000fe400078e0258 */
[----:B------:R-:W-:Y:S02]  /*12480*/  STL [R1+0x2058], R13 ;  /* 0x0020580d01007387 */ /* 0x000fe40000100800 */
[----:B-1----:R-:W-:-:S02]  /*12490*/  VIADD R12, R93, 0x3a ;  /* 0x0000003a5d0c7836 */ /* 0x002fc40000000000 */
[----:B------:R0:W-:Y:S01]  /*124a0*/  STL [R1+0x12f4], R6 ;  /* 0x0012f40601007387 */ /* 0x0001e20000100800 */
[----:B------:R-:W-:Y:S02]  /*124b0*/  PRMT R15, RZ, 0x7610, R15 ;  /* 0x00007610ff0f7816 */ /* 0x000fe4000000000f */
[----:B------:R-:W-:Y:S01]  /*124c0*/  PRMT R16, RZ, 0x7610, R16 ;  /* 0x00007610ff107816 */ /* 0x000fe20000000010 */
[----:B----4-:R-:W-:Y:S01]  /*124d0*/  STL [R1+0x1300], R9 ;  /* 0x0013000901007387 */ /* 0x010fe20000100800 */
[----:B------:R-:W-:Y:S01]  /*124e0*/  IMAD.MOV.U32 R31, RZ, RZ, R5 ;  /* 0x000000ffff1f7224 */ /* 0x000fe200078e0005 */
[----:B------:R-:W-:Y:S02]  /*124f0*/  PRMT R17, RZ, 0x7610, R17 ;  /* 0x00007610ff117816 */ /* 0x000fe40000000011 */
[----:B------:R-:W-:Y:S01]  /*12500*/  LOP3.LUT R52, R0, 0x30, RZ, 0x3c, !PT ;  /* 0x0000003000347812 */ /* 0x000fe200078e3cff */
[----:B------:R-:W4:Y:S01]  /*12510*/  @!P2 LDG.E.U16 R14, desc[UR6][R10.64] ;  /* 0x000000060a0ea981 */ /* 0x000f22000c1e1500 */
[----:B0-----:R-:W-:Y:S01]  /*12520*/  IABS R6, R12 ;  /* 0x0000000c00067213 */ /* 0x001fe20000000000 */
[----:B------:R-:W-:Y:S01]  /*12530*/  IMAD.HI.U32 R33, R3, R30, RZ ;  /* 0x0000001e03217227 */ /* 0x000fe200078e00ff */
[----:B------:R-:W0:Y:S01]  /*12540*/  LDC R13, c[0x0][0x3b0] ;  /* 0x0000ec00ff0d7b82 */ /* 0x000e220000000800 */
[----:B------:R1:W-:Y:S02]  /*12550*/  STL [R1+0x12fc], R8 ;  /* 0x0012fc0801007387 */ /* 0x0003e40000100800 */
[----:B------:R-:W-:-:S02]  /*12560*/  IMAD.MOV.U32 R28, RZ, RZ, R6 ;  /* 0x000000ffff1c7224 */ /* 0x000fc400078e0006 */
[----:B------:R-:W-:Y:S04]  /*12570*/  STL [R1+0x2060], R90 ;  /* 0x0020605a01007387 */ /* 0x000fe80000100800 */
[----:B------:R1:W-:Y:S02]  /*12580*/  STL [R1+0x12f8], R7 ;  /* 0x0012f80701007387 */ /* 0x0003e40000100800 */
[----:B-1----:R-:W-:-:S05]  /*12590*/  IMAD.WIDE R8, R4, 0x2, R86 ;  /* 0x0000000204087825 */ /* 0x002fca00078e0256 */
[----:B------:R-:W4:Y:S01]  /*125a0*/  @!P2 LDG.E.U16 R15, desc[UR6][R8.64] ;  /* 0x00000006080fa981 */ /* 0x000f22000c1e1500 */
[----:B------:R-:W-:-:S04]  /*125b0*/  IMAD.WIDE R6, R4, 0x2, R84 ;  /* 0x0000000204067825 */ /* 0x000fc800078e0254 */
[----:B------:R-:W-:Y:S01]  /*125c0*/  IMAD.WIDE R4, R4, 0x2, R82 ;  /* 0x0000000204047825 */ /* 0x000fe200078e0252 */
[----:B------:R-:W4:Y:S04]  /*125d0*/  @!P2 LDG.E.U16 R16, desc[UR6][R6.64] ;  /* 0x000000060610a981 */ /* 0x000f28000c1e1500 */
[----:B------:R-:W4:Y:S04]  /*125e0*/  @!P2 LDG.E.U16 R17, desc[UR6][R4.64] ;  /* 0x000000060411a981 */ /* 0x000f28000c1e1500 */
        /* <DEDUP_REMOVED lines=8> */
[----:B--2---:R-:W-:Y:S04]  /*12670*/  STS.U16 [R52+UR76+0x18580], R68 ;  /* 0x0185804434007988 */ /* 0x004fe8000800044c */
[----:B---3--:R-:W-:Y:S04]  /*12680*/  STS.U16 [R52+UR76+0x980], R80 ;  /* 0x0009805034007988 */ /* 0x008fe8000800044c */
[----:B------:R-:W-:Y:S04]  /*12690*/  STS.U16 [R52+UR76+0x8980], R59 ;  /* 0x0089803b34007988 */ /* 0x000fe8000800044c */
[----:B----4-:R1:W-:Y:S04]  /*126a0*/  STL [R1+0x208c], R14 ;  /* 0x00208c0e01007387 */ /* 0x0103e80000100800 */
[----:B------:R-:W-:Y:S04]  /*126b0*/  STL [R1+0x2088], R10 ;  /* 0x0020880a01007387 */ /* 0x000fe80000100800 */
[----:B------:R2:W-:Y:S01]  /*126c0*/  STL [R1+0x2084], R11 ;  /* 0x0020840b01007387 */ /* 0x0005e20000100800 */
[C---:B------:R-:W-:Y:S01]  /*126d0*/  ISETP.GT.U32.AND P2, PT, R2.reuse, R81, PT ;  /* 0x000000510200720c */ /* 0x040fe20003f44070 */
[----:B------:R-:W-:Y:S01]  /*126e0*/  IMAD.HI.U32 R34, R3, R31, RZ ;  /* 0x0000001f03227227 */ /* 0x000fe200078e00ff */
[----:B-1----:R-:W1:Y:S01]  /*126f0*/  LDC R14, c[0x0][0x3b0] ;  /* 0x0000ec00ff0e7b82 */ /* 0x002e620000000800 */
[----:B------:R3:W-:Y:S07]  /*12700*/  STL [R1+0x2098], R15 ;  /* 0x0020980f01007387 */ /* 0x0007ee0000100800 */
[----:B--2---:R-:W2:Y:S01]  /*12710*/  LDC.64 R10, c[0x0][0x388] ;  /* 0x0000e200ff0a7b82 */ /* 0x004ea20000000a00 */
[----:B------:R-:W-:Y:S04]  /*12720*/  STL [R1+0x2094], R8 ;  /* 0x0020940801007387 */ /* 0x000fe80000100800 */
[----:B------:R-:W-:Y:S04]  /*12730*/  STL [R1+0x2090], R9 ;  /* 0x0020900901007387 */ /* 0x000fe80000100800 */
[----:B------:R-:W-:Y:S01]  /*12740*/  STS.U16 [R52+UR76+0x10980], R91 ;  /* 0x0109805b34007988 */ /* 0x000fe2000800044c */
[----:B------:R-:W-:Y:S01]  /*12750*/  @!P2 IMAD.IADD R81, R81, 0x1, -R2 ;  /* 0x000000015151a824 */ /* 0x000fe200078e0a02 */
[----:B---3--:R-:W3:Y:S02]  /*12760*/  LDC R15, c[0x0][0x3b0] ;  /* 0x0000ec00ff0f7b82 */ /* 0x008ee40000000800 */
[----:B------:R4:W-:Y:S04]  /*12770*/  STL [R1+0x20a4], R16 ;  /* 0x0020a41001007387 */ /* 0x0009e80000100800 */
[----:B------:R-:W-:Y:S04]  /*12780*/  STL [R1+0x20a0], R6 ;  /* 0x0020a00601007387 */ /* 0x000fe80000100800 */
[----:B------:R-:W-:Y:S04]  /*12790*/  STL [R1+0x209c], R7 ;  /* 0x00209c0701007387 */ /* 0x000fe80000100800 */
[----:B------:R-:W-:Y:S01]  /*127a0*/  STS.U16 [R52+UR76+0x18980], R75 ;  /* 0x0189804b34007988 */ /* 0x000fe2000800044c */
[----:B------:R-:W-:Y:S01]  /*127b0*/  ISETP.GT.U32.AND P2, PT, R2, R92, PT ;  /* 0x0000005c0200720c */ /* 0x000fe20003f44070 */
[----:B------:R-:W-:Y:S01]  /*127c0*/  IMAD.HI.U32 R32, R3, R28, RZ ;  /* 0x0000001c03207227 */ /* 0x000fe200078e00ff */
[----:B----4-:R-:W4:Y:S01]  /*127d0*/  LDC R16, c[0x0][0x3b0] ;  /* 0x0000ec00ff107b82 */ /* 0x010f220000000800 */
[----:B------:R-:W-:Y:S04]  /*127e0*/  STL [R1+0x20b0], R17 ;  /* 0x0020b01101007387 */ /* 0x000fe80000100800 */
[----:B------:R-:W-:Y:S04]  /*127f0*/  STL [R1+0x20ac], R4 ;  /* 0x0020ac0401007387 */ /* 0x000fe80000100800 */
[----:B------:R-:W-:Y:S04]  /*12800*/  STL [R1+0x20a8], R5 ;  /* 0x0020a80501007387 */ /* 0x000fe80000100800 */
[----:B------:R-:W2:Y:S04]  /*12810*/  LDL.LU R73, [R1+0xeac] ;  /* 0x000eac0001497983 */ /* 0x000ea80000300800 */
[----:B------:R-:W2:Y:S04]  /*12820*/  LDL.LU R59, [R1+0x21f8] ;  /* 0x0021f800013b7983 */ /* 0x000ea80000300800 */
[----:B------:R-:W3:Y:S04]  /*12830*/  LDL.LU R91, [R1+0x21f4] ;  /* 0x0021f400015b7983 */ /* 0x000ee80000300800 */
[----:B------:R-:W3:Y:S04]  /*12840*/  LDL.LU R9, [R1+0xec8] ;  /* 0x000ec80001097983 */ /* 0x000ee80000300800 */
[----:B------:R-:W-:Y:S04]  /*12850*/  STS.U16 [R52+UR76+0xd80], R74 ;  /* 0x000d804a34007988 */ /* 0x000fe8000800044c */
[----:B------:R-:W-:Y:S04]  /*12860*/  STS.U16 [R52+UR76+0x8d80], R72 ;  /* 0x008d804834007988 */ /* 0x000fe8000800044c */
[----:B------:R-:W-:Y:S04]  /*12870*/  STS.U16 [R52+UR76+0x10d80], R71 ;  /* 0x010d804734007988 */ /* 0x000fe8000800044c */
[----:B------:R0:W-:Y:S04]  /*12880*/  STS.U16 [R52+UR76+0x18d80], R70 ;  /* 0x018d804634007988 */ /* 0x0001e8000800044c */
[----:B0-----:R-:W4:Y:S04]  /*12890*/  LDL.LU R70, [R1+0xf30] ;  /* 0x000f300001467983 */ /* 0x001f280000300800 */
[----:B------:R-:W4:Y:S04]  /*128a0*/  LDL.LU R71, [R1+0xf2c] ;  /* 0x000f2c0001477983 */ /* 0x000f280000300800 */
[----:B------:R-:W-:Y:S04]  /*128b0*/  STS.U16 [R52+UR76+0x1180], R65 ;  /* 0x0011804134007988 */ /* 0x000fe8000800044c */
[----:B------:R0:W-:Y:S04]  /*128c0*/  STS.U16 [R52+UR76+0x9180], R64 ;  /* 0x0091804034007988 */ /* 0x0001e8000800044c */
[----:B0-----:R-:W4:Y:S04]  /*128d0*/  LDL.LU R64, [R1+0xf28] ;  /* 0x000f280001407983 */ /* 0x001f280000300800 */
[----:B------:R-:W4:Y:S04]  /*128e0*/  LDL.LU R65, [R1+0xf24] ;  /* 0x000f240001417983 */ /* 0x000f280000300800 */
[----:B------:R0:W-:Y:S04]  /*128f0*/  STS.U16 [R52+UR76+0x11180], R58 ;  /* 0x0111803a34007988 */ /* 0x0001e8000800044c */
[----:B0-----:R-:W4:Y:S01]  /*12900*/  LDL.LU R58, [R1+0xf20] ;  /* 0x000f2000013a7983 */ /* 0x001f220000300800 */
[----:B--2---:R-:W-:-:S03]  /*12910*/  LOP3.LUT R44, R59, 0x7f, RZ, 0xc0, !PT ;  /* 0x0000007f3b2c7812 */ /* 0x004fc600078ec0ff */
[----:B------:R-:W2:Y:S01]  /*12920*/  LDL.LU R59, [R1+0xf1c] ;  /* 0x000f1c00013b7983 */ /* 0x000ea20000300800 */
[----:B------:R-:W-:Y:S02]  /*12930*/  @!P2 IMAD.IADD R92, R92, 0x1, -R2 ;  /* 0x000000015c5ca824 */ /* 0x000fe400078e0a02 */
[----:B---3--:R-:W-:Y:S01]  /*12940*/  @!P0 IMAD.MOV R9, RZ, RZ, -R9 ;  /* 0x000000ffff098224 */ /* 0x008fe200078e0a09 */
[C---:B------:R-:W-:Y:S02]  /*12950*/  ISETP.GT.U32.AND P0, PT, R2.reuse, R81, PT ;  /* 0x000000510200720c */ /* 0x040fe40003f04070 */
[C---:B------:R-:W-:Y:S01]  /*12960*/  ISETP.GT.U32.AND P2, PT, R2.reuse, R92, PT ;  /* 0x0000005c0200720c */ /* 0x040fe20003f44070 */
[----:B------:R-:W-:Y:S02]  /*12970*/  IMAD.MOV R6, RZ, RZ, -R34 ;  /* 0x000000ffff067224 */ /* 0x000fe400078e0a22 */
[----:B------:R-:W-:Y:S02]  /*12980*/  IMAD.MOV R4, RZ, RZ, -R32 ;  /* 0x000000ffff047224 */ /* 0x000fe400078e0a20 */
[----:B------:R-:W-:-:S02]  /*12990*/  IMAD R7, R2, R6, R31 ;  /* 0x0000000602077224 */ /* 0x000fc400078e021f */
[----:B------:R-:W0:Y:S04]  /*129a0*/  LDC R31, c[0x0][0x3b0] ;  /* 0x0000ec00ff1f7b82 */ /* 0x000e280000000800 */
[--C-:B------:R-:W-:Y:S01]  /*129b0*/  @!P0 IMAD.IADD R81, R81, 0x1, -R2.reuse ;  /* 0x0000000151518824 */ /* 0x100fe200078e0a02 */
[----:B------:R-:W-:Y:S01]  /*129c0*/  ISETP.GE.AND P0, PT, R93, RZ, PT ;  /* 0x000000ff5d00720c */ /* 0x000fe20003f06270 */
[----:B------:R-:W-:Y:S02]  /*129d0*/  @!P2 IMAD.IADD R92, R92, 0x1, -R2 ;  /* 0x000000015c5ca824 */ /* 0x000fe400078e0a02 */
[----:B------:R-:W-:Y:S02]  /*129e0*/  IMAD R6, R2, R4, R28 ;  /* 0x0000000402067224 */ /* 0x000fe400078e021c */
[----:B------:R-:W-:Y:S01]  /*129f0*/  IMAD.MOV.U32 R4, RZ, RZ, R10 ;  /* 0x000000ffff047224 */ /* 0x000fe200078e000a */
[----:B------:R-:W3:Y:S01]  /*12a00*/  LDC R28, c[0x0][0x3b0] ;  /* 0x0000ec00ff1c7b82 */ /* 0x000ee20000000800 */
[----:B------:R-:W-:-:S02]  /*12a10*/  IMAD.MOV R5, RZ, RZ, -R33 ;  /* 0x000000ffff057224 */ /* 0x000fc400078e0a21 */
[----:B------:R-:W-:Y:S01]  /*12a20*/  IMAD.MOV.U32 R10, RZ, RZ, R92 ;  /* 0x000000ffff0a7224 */ /* 0x000fe200078e005c */
[----:B------:R-:W-:Y:S01]  /*12a30*/  ISETP.NE.AND P2, PT, R73, RZ, PT ;  /* 0x000000ff4900720c */ /* 0x000fe20003f45270 */
[----:B------:R-:W-:Y:S01]  /*12a40*/  IMAD R8, R2, R5, R30 ;  /* 0x0000000502087224 */ /* 0x000fe200078e021e */
[----:B------:R-:W-:Y:S01]  /*12a50*/  LOP3.LUT R5, RZ, R73, RZ, 0x33, !PT ;  /* 0x00000049ff057212 */ /* 0x000fe200078e33ff */
[----:B------:R-:W-:Y:S02]  /*12a60*/  @!P0 IMAD.MOV R10, RZ, RZ, -R10 ;  /* 0x000000ffff0a8224 */ /* 0x000fe400078e0a0a */
[----:B------:R-:W-:-:S03]  /*12a70*/  IMAD R92, R44, R91, RZ ;  /* 0x0000005b2c5c7224 */ /* 0x000fc600078e02ff */
[C---:B------:R-:W-:Y:S02]  /*12a80*/  SEL R10, R5.reuse, R10, !P2 ;  /* 0x0000000a050a7207 */ /* 0x040fe40005000000 */
[----:B------:R-:W-:Y:S02]  /*12a90*/  LEA R4, P0, R92, R4, 0x1 ;  /* 0x000000045c047211 */ /* 0x000fe400078008ff */
[C---:B----4-:R-:W-:Y:S01]  /*12aa0*/  SEL R30, R5.reuse, R70, !P2 ;  /* 0x00000046051e7207 */ /* 0x050fe20005000000 */
[----:B-1----:R-:W-:Y:S01]  /*12ab0*/  IMAD R39, R10, R14, RZ ;  /* 0x0000000e0a277224 */ /* 0x002fe200078e02ff */
[----:B------:R-:W-:Y:S02]  /*12ac0*/  LEA.HI.X.SX32 R92, R92, R11, 0x1, P0 ;  /* 0x0000000b5c5c7211 */ /* 0x000fe400000f0eff */
[----:B------:R-:W-:Y:S01]  /*12ad0*/  SEL R17, R5, R71, !P2 ;  /* 0x0000004705117207 */ /* 0x000fe20005000000 */
[----:B0-----:R-:W-:Y:S01]  /*12ae0*/  IMAD R38, R30, R31, RZ ;  /* 0x0000001f1e267224 */ /* 0x001fe200078e02ff */
[----:B------:R-:W-:Y:S01]  /*12af0*/  LEA R74, P0, R39, R4, 0x1 ;  /* 0x00000004274a7211 */ /* 0x000fe200078008ff */
[----:B------:R-:W0:Y:S02]  /*12b00*/  LDC R11, c[0x0][0x3b0] ;  /* 0x0000ec00ff0b7b82 */ /* 0x000e240000000800 */
[----:B---3--:R-:W-:Y:S01]  /*12b10*/  IMAD R37, R17, R28, RZ ;  /* 0x0000001c11257224 */ /* 0x008fe200078e02ff */
[----:B------:R-:W-:-:S02]  /*12b20*/  LEA.HI.X.SX32 R75, R39, R92, 0x1, P0 ;  /* 0x0000005c274b7211 */ /* 0x000fc400000f0eff */
[C---:B------:R-:W-:Y:S02]  /*12b30*/  SEL R14, R5.reuse, R64, !P2 ;  /* 0x00000040050e7207 */ /* 0x040fe40005000000 */
[----:B------:R-:W-:Y:S01]  /*12b40*/  LEA R72, P0, R38, R4, 0x1 ;  /* 0x0000000426487211 */ /* 0x000fe200078008ff */
[----:B------:R-:W1:Y:S01]  /*12b50*/  LDC R17, c[0x0][0x3b0] ;  /* 0x0000ec00ff117b82 */ /* 0x000e620000000800 */
[----:B------:R-:W-:Y:S01]  /*12b60*/  SEL R10, R5, R65, !P2 ;  /* 0x00000041050a7207 */ /* 0x000fe20005000000 */
[----:B------:R-:W-:Y:S01]  /*12b70*/  IMAD R36, R14, R15, RZ ;  /* 0x0000000f0e247224 */ /* 0x000fe200078e02ff */
[----:B------:R-:W-:Y:S02]  /*12b80*/  LEA.HI.X.SX32 R73, R38, R92, 0x1, P0 ;  /* 0x0000005c26497211 */ /* 0x000fe400000f0eff */
[----:B------:R-:W-:-:S03]  /*12b90*/  LEA R70, P0, R37, R4, 0x1 ;  /* 0x0000000425467211 */ /* 0x000fc600078008ff */
[----:B------:R-:W3:Y:S01]  /*12ba0*/  LDC R15, c[0x0][0x3b0] ;  /* 0x0000ec00ff0f7b82 */ /* 0x000ee20000000800 */
[----:B------:R-:W-:Y:S01]  /*12bb0*/  IMAD R35, R10, R13, RZ ;  /* 0x0000000d0a237224 */ /* 0x000fe200078e02ff */
[----:B------:R-:W-:-:S06]  /*12bc0*/  LEA.HI.X.SX32 R71, R37, R92, 0x1, P0 ;  /* 0x0000005c25477211 */ /* 0x000fcc00000f0eff */
[----:B------:R-:W4:Y:S01]  /*12bd0*/  LDC R14, c[0x0][0x3b0] ;  /* 0x0000ec00ff0e7b82 */ /* 0x000f220000000800 */
[----:B------:R-:W-:Y:S02]  /*12be0*/  SEL R13, R5, R58, !P2 ;  /* 0x0000003a050d7207 */ /* 0x000fe40005000000 */
[----:B------:R-:W-:-:S05]  /*12bf0*/  LEA R58, P0, R36, R4, 0x1 ;  /* 0x00000004243a7211 */ /* 0x000fca00078008ff */
[----:B------:R-:W0:Y:S01]  /*12c00*/  LDC R31, c[0x0][0x3b0] ;  /* 0x0000ec00ff1f7b82 */ /* 0x000e220000000800 */
[----:B------:R-:W-:Y:S01]  /*12c10*/  IMAD R34, R13, R16, RZ ;  /* 0x000000100d227224 */ /* 0x000fe200078e02ff */
[----:B------:R-:W-:-:S06]  /*12c20*/  SEL R16, R5, R60, !P2 ;  /* 0x0000003c05107207 */ /* 0x000fcc0005000000 */
[----:B------:R-:W0:Y:S01]  /*12c30*/  LDC R28, c[0x0][0x3b0] ;  /* 0x0000ec00ff1c7b82 */ /* 0x000e220000000800 */
[----:B------:R-:W-:Y:S01]  /*12c40*/  SEL R13, R5, R61, !P2 ;  /* 0x0000003d050d7207 */ /* 0x000fe20005000000 */
[----:B-1----:R-:W-:-:S06]  /*12c50*/  IMAD R32, R16, R17, RZ ;  /* 0x0000001110207224 */ /* 0x002fcc00078e02ff */
[----:B------:R-:W1:Y:S01]  /*12c60*/  LDC R30, c[0x0][0x3b0] ;  /* 0x0000ec00ff1e7b82 */ /* 0x000e620000000800 */
[----:B---3--:R-:W-:Y:S01]  /*12c70*/  IMAD R13, R13, R15, RZ ;  /* 0x0000000f0d0d7224 */ /* 0x008fe200078e02ff */
[C---:B------:R-:W-:Y:S01]  /*12c80*/  SEL R16, R5.reuse, R67, !P2 ;  /* 0x0000004305107207 */ /* 0x040fe20005000000 */
[----:B------:R-:W-:Y:S01]  /*12c90*/  STL [R1+0x20b4], R91 ;  /* 0x0020b45b01007387 */ /* 0x000fe20000100800 */
[----:B------:R-:W-:-:S03]  /*12ca0*/  SEL R17, R5, R66, !P2 ;  /* 0x0000004205117207 */ /* 0x000fc60005000000 */
[----:B------:R-:W-:Y:S04]  /*12cb0*/  STL [R1+0x1528], R74 ;  /* 0x0015284a01007387 */ /* 0x000fe80000100800 */
[----:B------:R-:W-:Y:S04]  /*12cc0*/  STL [R1+0x1524], R75 ;  /* 0x0015244b01007387 */ /* 0x000fe80000100800 */
[----:B------:R-:W-:Y:S04]  /*12cd0*/  STL [R1+0x1530], R72 ;  /* 0x0015304801007387 */ /* 0x000fe80000100800 */
[----:B------:R-:W-:Y:S04]  /*12ce0*/  STL [R1+0x152c], R73 ;  /* 0x00152c4901007387 */ /* 0x000fe80000100800 */
[----:B------:R-:W-:Y:S01]  /*12cf0*/  STL [R1+0x1538], R70 ;  /* 0x0015384601007387 */ /* 0x000fe20000100800 */
[----:B-1----:R-:W-:-:S03]  /*12d00*/  IMAD R17, R17, R30, RZ ;  /* 0x0000001e11117224 */ /* 0x002fc600078e02ff */
[----:B------:R-:W-:Y:S04]  /*12d10*/  STL [R1+0x1534], R71 ;  /* 0x0015344701007387 */ /* 0x000fe80000100800 */
[----:B------:R-:W-:Y:S01]  /*12d20*/  STL [R1+0x1540], R58 ;  /* 0x0015403a01007387 */ /* 0x000fe20000100800 */
[----:B------:R-:W-:-:S05]  /*12d30*/  SEL R30, R5, R76, !P2 ;  /* 0x0000004c051e7207 */ /* 0x000fca0005000000 */
[----:B------:R-:W-:Y:S01]  /*12d40*/  IMAD R30, R30, R48, RZ ;  /* 0x000000301e1e7224 */ /* 0x000fe200078e02ff */
[----:B--2---:R-:W-:Y:S02]  /*12d50*/  SEL R10, R5, R59, !P2 ;  /* 0x0000003b050a7207 */ /* 0x004fe40005000000 */
[----:B------:R-:W-:Y:S02]  /*12d60*/  LEA.HI.X.SX32 R59, R36, R92, 0x1, P0 ;  /* 0x0000005c243b7211 */ /* 0x000fe400000f0eff */
[----:B------:R-:W-:Y:S01]  /*12d70*/  LEA R64, P0, R35, R4, 0x1 ;  /* 0x0000000423407211 */ /* 0x000fe200078008ff */
[----:B0-----:R-:W-:-:S03]  /*12d80*/  IMAD R33, R10, R11, RZ ;  /* 0x0000000b0a217224 */ /* 0x001fc600078e02ff */
[----:B------:R-:W-:Y:S01]  /*12d90*/  LEA.HI.X.SX32 R65, R35, R92, 0x1, P0 ;  /* 0x0000005c23417211 */ /* 0x000fe200000f0eff */
[----:B------:R-:W0:Y:S01]  /*12da0*/  LDC R11, c[0x0][0x3b0] ;  /* 0x0000ec00ff0b7b82 */ /* 0x000e220000000800 */
[C---:B------:R-:W-:Y:S02]  /*12db0*/  LEA R60, P0, R34.reuse, R4, 0x1 ;  /* 0x00000004223c7211 */ /* 0x040fe400078008ff */
[----:B------:R-:W-:Y:S02]  /*12dc0*/  SEL R10, R5, R62, !P2 ;  /* 0x0000003e050a7207 */ /* 0x000fe40005000000 */
[----:B------:R-:W-:Y:S02]  /*12dd0*/  LEA.HI.X.SX32 R61, R34, R92, 0x1, P0 ;  /* 0x0000005c223d7211 */ /* 0x000fe400000f0eff */
[----:B------:R-:W-:Y:S01]  /*12de0*/  LEA R88, P0, R33, R4, 0x1 ;  /* 0x0000000421587211 */ /* 0x000fe200078008ff */
[----:B----4-:R-:W-:Y:S01]  /*12df0*/  IMAD R15, R10, R14, RZ ;  /* 0x0000000e0a0f7224 */ /* 0x010fe200078e02ff */
[----:B------:R-:W-:-:S02]  /*12e00*/  SEL R14, R5, R63, !P2 ;  /* 0x0000003f050e7207 */ /* 0x000fc40005000000 */
[----:B------:R-:W-:Y:S02]  /*12e10*/  LEA.HI.X.SX32 R90, R33, R92, 0x1, P0 ;  /* 0x0000005c215a7211 */ /* 0x000fe400000f0eff */
[----:B------:R-:W-:Y:S01]  /*12e20*/  LEA R87, P0, R32, R4, 0x1 ;  /* 0x0000000420577211 */ /* 0x000fe200078008ff */
[----:B------:R-:W-:-:S03]  /*12e30*/  IMAD R14, R14, R31, RZ ;  /* 0x0000001f0e0e7224 */ /* 0x000fc600078e02ff */
[----:B------:R-:W-:Y:S02]  /*12e40*/  LEA.HI.X.SX32 R89, R32, R92, 0x1, P0 ;  /* 0x0000005c20597211 */ /* 0x000fe400000f0eff */
[----:B------:R-:W-:Y:S01]  /*12e50*/  LEA R67, P0, R13, R4, 0x1 ;  /* 0x000000040d437211 */ /* 0x000fe200078008ff */
[----:B------:R-:W-:Y:S01]  /*12e60*/  IMAD R31, R16, R28, RZ ;  /* 0x0000001c101f7224 */ /* 0x000fe200078e02ff */
[----:B------:R-:W-:Y:S02]  /*12e70*/  SEL R16, R5, R77, !P2 ;  /* 0x0000004d05107207 */ /* 0x000fe40005000000 */
[----:B------:R-:W-:Y:S02]  /*12e80*/  LEA.HI.X.SX32 R77, R13, R92, 0x1, P0 ;  /* 0x0000005c0d4d7211 */ /* 0x000fe400000f0eff */
[----:B------:R-:W-:-:S04]  /*12e90*/  LEA R13, P0, R15, R4, 0x1 ;  /* 0x000000040f0d7211 */ /* 0x000fc800078008ff */
[----:B------:R-:W-:Y:S02]  /*12ea0*/  LEA.HI.X.SX32 R15, R15, R92, 0x1, P0 ;  /* 0x0000005c0f0f7211 */ /* 0x000fe400000f0eff */
[C---:B------:R-:W-:Y:S01]  /*12eb0*/  LEA R62, P0, R14.reuse, R4, 0x1 ;  /* 0x000000040e3e7211 */ /* 0x040fe200078008ff */
[----:B------:R-:W-:Y:S01]  /*12ec0*/  STL [R1+0x153c], R59 ;  /* 0x00153c3b01007387 */ /* 0x000fe20000100800 */
[----:B------:R-:W-:Y:S02]  /*12ed0*/  SEL R10, R5, R69, !P2 ;  /* 0x00000045050a7207 */ /* 0x000fe40005000000 */
[----:B------:R-:W-:Y:S01]  /*12ee0*/  LEA.HI.X.SX32 R63, R14, R92, 0x1, P0 ;  /* 0x0000005c0e3f7211 */ /* 0x000fe200000f0eff */
[----:B------:R-:W-:Y:S01]  /*12ef0*/  STL [R1+0x1548], R64 ;  /* 0x0015484001007387 */ /* 0x000fe20000100800 */
[----:B------:R-:W-:-:S03]  /*12f00*/  LEA R14, P0, R17, R4, 0x1 ;  /* 0x00000004110e7211 */ /* 0x000fc600078008ff */
[----:B------:R-:W-:Y:S01]  /*12f10*/  STL [R1+0x1544], R65 ;  /* 0x0015444101007387 */ /* 0x000fe20000100800 */
[----:B------:R-:W-:-:S03]  /*12f20*/  LEA.HI.X.SX32 R66, R17, R92, 0x1, P0 ;  /* 0x0000005c11427211 */ /* 0x000fc600000f0eff */
[----:B------:R-:W-:Y:S01]  /*12f30*/  STL [R1+0x1550], R60 ;  /* 0x0015503c01007387 */ /* 0x000fe20000100800 */
[----:B0-----:R-:W-:-:S03]  /*12f40*/  IMAD R10, R10, R11, RZ ;  /* 0x0000000b0a0a7224 */ /* 0x001fc600078e02ff */
[----:B------:R-:W-:Y:S01]  /*12f50*/  STL [R1+0x154c], R61 ;  /* 0x00154c3d01007387 */ /* 0x000fe20000100800 */
[----:B------:R-:W-:-:S03]  /*12f60*/  LEA R17, P0, R31, R4, 0x1 ;  /* 0x000000041f117211 */ /* 0x000fc600078008ff */
[----:B------:R-:W-:Y:S04]  /*12f70*/  STL [R1+0x1558], R88 ;  /* 0x0015585801007387 */ /* 0x000fe80000100800 */
[----:B------:R-:W-:Y:S04]  /*12f80*/  STL [R1+0x1554], R90 ;  /* 0x0015545a01007387 */ /* 0x000fe80000100800 */
[----:B------:R-:W-:Y:S01]  /*12f90*/  STL [R1+0x1560], R87 ;  /* 0x0015605701007387 */ /* 0x000fe20000100800 */
[----:B------:R-:W-:-:S03]  /*12fa0*/  SEL R11, R5, R78, !P2 ;  /* 0x0000004e050b7207 */ /* 0x000fc60005000000 */
[----:B------:R-:W-:Y:S01]  /*12fb0*/  STL [R1+0x155c], R89 ;  /* 0x00155c5901007387 */ /* 0x000fe20000100800 */
[----:B------:R-:W-:-:S03]  /*12fc0*/  LEA.HI.X.SX32 R76, R31, R92, 0x1, P0 ;  /* 0x0000005c1f4c7211 */ /* 0x000fc600000f0eff */
[----:B------:R-:W-:Y:S01]  /*12fd0*/  STL [R1+0x1568], R67 ;  /* 0x0015684301007387 */ /* 0x000fe20000100800 */
[----:B------:R-:W-:-:S03]  /*12fe0*/  LEA R78, P0, R10, R4, 0x1 ;  /* 0x000000040a4e7211 */ /* 0x000fc600078008ff */
        /* <DEDUP_REMOVED lines=8> */
[----:B------:R-:W-:Y:S04]  /*13070*/  STL [R1+0x1580], R14 ;  /* 0x0015800e01007387 */ /* 0x000fe80000100800 */
[----:B------:R-:W-:Y:S04]  /*13080*/  STL [R1+0x157c], R66 ;  /* 0x00157c4201007387 */ /* 0x000fe80000100800 */
[----:B------:R-:W2:Y:S01]  /*13090*/  LDL.LU R49, [R1+0x1094] ;  /* 0x0010940001317983 */ /* 0x000ea20000300800 */
[----:B------:R-:W-:-:S03]  /*130a0*/  LEA.HI.X.SX32 R86, R30, R92, 0x1, P0 ;  /* 0x0000005c1e567211 */ /* 0x000fc600000f0eff */
[----:B------:R-:W3:Y:S04]  /*130b0*/  LDL.LU R48, [R1+0x1090] ;  /* 0x0010900001307983 */ /* 0x000ee80000300800 */
[----:B------:R-:W4:Y:S04]  /*130c0*/  LDL.LU R55, [R1+0x108c] ;  /* 0x00108c0001377983 */ /* 0x000f280000300800 */
[----:B------:R-:W4:Y:S04]  /*130d0*/  LDL.LU R68, [R1+0x1088] ;  /* 0x0010880001447983 */ /* 0x000f280000300800 */
[----:B------:R-:W-:Y:S04]  /*130e0*/  STL [R1+0x1588], R17 ;  /* 0x0015881101007387 */ /* 0x000fe80000100800 */
[----:B------:R-:W-:Y:S04]  /*130f0*/  STL [R1+0x1584], R76 ;  /* 0x0015844c01007387 */ /* 0x000fe80000100800 */
[----:B------:R-:W-:Y:S04]  /*13100*/  STL [R1+0x1590], R78 ;  /* 0x0015904e01007387 */ /* 0x000fe80000100800 */
[----:B------:R-:W-:Y:S04]  /*13110*/  STL [R1+0x158c], R79 ;  /* 0x00158c4f01007387 */ /* 0x000fe80000100800 */
[----:B------:R-:W-:Y:S04]  /*13120*/  STL [R1+0x1598], R10 ;  /* 0x0015980a01007387 */ /* 0x000fe80000100800 */
[----:B------:R-:W-:Y:S04]  /*13130*/  STL [R1+0x1594], R86 ;  /* 0x0015945601007387 */ /* 0x000fe80000100800 */
[----:B------:R-:W4:Y:S04]  /*13140*/  LDL.LU R54, [R1+0x1084] ;  /* 0x0010840001367983 */ /* 0x000f280000300800 */
[----:B------:R-:W4:Y:S04]  /*13150*/  LDL.LU R57, [R1+0x1080] ;  /* 0x0010800001397983 */ /* 0x000f280000300800 */
[----:B------:R-:W4:Y:S04]  /*13160*/  LDL.LU R56, [R1+0x107c] ;  /* 0x00107c0001387983 */ /* 0x000f280000300800 */
[----:B------:R-:W4:Y:S01]  /*13170*/  LDL.LU R80, [R1+0x1078] ;  /* 0x0010780001507983 */ /* 0x000f220000300800 */
[----:B------:R-:W-:-:S02]  /*13180*/  IMAD R16, R16, R47, RZ ;  /* 0x0000002f10107224 */ /* 0x000fc400078e02ff */
[----:B------:R-:W-:-:S03]  /*13190*/  IMAD R11, R11, R46, RZ ;  /* 0x0000002e0b0b7224 */ /* 0x000fc600078e02ff */
[----:B------:R-:W-:Y:S01]  /*131a0*/  LEA R84, P0, R16, R4, 0x1 ;  /* 0x0000000410547211 */ /* 0x000fe200078008ff */
[----:B------:R-:W-:-:S03]  /*131b0*/  IMAD R28, R28, R42, RZ ;  /* 0x0000002a1c1c7224 */ /* 0x000fc600078e02ff */
[----:B------:R-:W-:Y:S02]  /*131c0*/  LEA.HI.X.SX32 R85, R16, R92, 0x1, P0 ;  /* 0x0000005c10557211 */ /* 0x000fe400000f0eff */
[----:B------:R-:W-:-:S04]  /*131d0*/  LEA R16, P0, R11, R4, 0x1 ;  /* 0x000000040b107211 */ /* 0x000fc800078008ff */
[----:B------:R-:W-:Y:S02]  /*131e0*/  LEA.HI.X.SX32 R83, R11, R92, 0x1, P0 ;  /* 0x0000005c0b537211 */ /* 0x000fe400000f0eff */
[C---:B------:R-:W-:Y:S01]  /*131f0*/  LEA R11, P0, R28.reuse, R4, 0x1 ;  /* 0x000000041c0b7211 */ /* 0x040fe200078008ff */
[----:B------:R-:W-:Y:S03]  /*13200*/  STL [R1+0x15a0], R84 ;  /* 0x0015a05401007387 */ /* 0x000fe60000100800 */
[----:B------:R-:W-:Y:S01]  /*13210*/  LEA.HI.X.SX32 R82, R28, R92, 0x1, P0 ;  /* 0x0000005c1c527211 */ /* 0x000fe200000f0eff */
[----:B------:R-:W-:Y:S01]  /*13220*/  STL [R1+0x159c], R85 ;  /* 0x00159c5501007387 */ /* 0x000fe20000100800 */
[----:B------:R-:W-:-:S03]  /*13230*/  VIADD R69, R53, 0x7f ;  /* 0x0000007f35457836 */ /* 0x000fc60000000000 */
[----:B------:R-:W-:Y:S04]  /*13240*/  STL [R1+0x15a8], R16 ;  /* 0x0015a81001007387 */ /* 0x000fe80000100800 */
[----:B------:R-:W-:Y:S04]  /*13250*/  STL [R1+0x15a4], R83 ;  /* 0x0015a45301007387 */ /* 0x000fe80000100800 */
[----:B------:R-:W-:Y:S01]  /*13260*/  STL [R1+0x15b0], R11 ;  /* 0x0015b00b01007387 */ /* 0x000fe20000100800 */
[----:B------:R-:W-:-:S03]  /*13270*/  ISETP.GT.AND P0, PT, R69, 0x7f, PT ;  /* 0x0000007f4500780c */ /* 0x000fc60003f04270 */
[----:B------:R-:W-:Y:S04]  /*13280*/  STL [R1+0x15ac], R82 ;  /* 0x0015ac5201007387 */ /* 0x000fe80000100800 */
[----:B------:R-:W4:Y:S04]  /*13290*/  LDL.LU R36, [R1+0x1074] ;  /* 0x0010740001247983 */ /* 0x000f280000300800 */
[----:B------:R-:W4:Y:S04]  /*132a0*/  LDL.LU R37, [R1+0x1070] ;  /* 0x0010700001257983 */ /* 0x000f280000300800 */
[----:B------:R-:W4:Y:S01]  /*132b0*/  LDL.LU R34, [R1+0x106c] ;  /* 0x00106c0001227983 */ /* 0x000f220000300800 */
[----:B------:R-:W-:-:S03]  /*132c0*/  ISETP.LT.AND P0, PT, R44, R53, P0 ;  /* 0x000000352c00720c */ /* 0x000fc60000701270 */
[----:B------:R-:W4:Y:S04]  /*132d0*/  LDL.LU R50, [R1+0x1068] ;  /* 0x0010680001327983 */ /* 0x000f280000300800 */
[----:B------:R-:W4:Y:S04]  /*132e0*/  LDL.LU R46, [R1+0x1064] ;  /* 0x00106400012e7983 */ /* 0x000f280000300800 */
[----:B------:R-:W4:Y:S04]  /*132f0*/  LDL.LU R47, [R1+0x1060] ;  /* 0x00106000012f7983 */ /* 0x000f280000300800 */
[----:B------:R-:W4:Y:S04]  /*13300*/  LDL.LU R51, [R1+0x105c] ;  /* 0x00105c0001337983 */ /* 0x000f280000300800 */
[----:B------:R-:W4:Y:S04]  /*13310*/  LDL.LU R53, [R1+0x1058] ;  /* 0x0010580001357983 */ /* 0x000f280000300800 */
[----:B--2---:R-:W-:Y:S04]  /*13320*/  STS.U16 [R52+UR76+0x19180], R49 ;  /* 0x0191803134007988 */ /* 0x004fe8000800044c */
[----:B---3--:R-:W-:Y:S04]  /*13330*/  STS.U16 [R52+UR76+0x1580], R48 ;  /* 0x0015803034007988 */ /* 0x008fe8000800044c */
[----:B----4-:R-:W-:Y:S04]  /*13340*/  STS.U16 [R52+UR76+0x9580], R55 ;  /* 0x0095803734007988 */ /* 0x010fe8000800044c */
[----:B------:R0:W-:Y:S04]  /*13350*/  STS.U16 [R52+UR76+0x11580], R68 ;  /* 0x0115804434007988 */ /* 0x0001e8000800044c */
[----:B0-----:R-:W2:Y:S04]  /*13360*/  LDL.LU R68, [R1+0x1054] ;  /* 0x0010540001447983 */ /* 0x001ea80000300800 */
[----:B------:R-:W3:Y:S04]  /*13370*/  LDL.LU R39, [R1+0x1050] ;  /* 0x0010500001277983 */ /* 0x000ee80000300800 */
[----:B------:R-:W4:Y:S04]  /*13380*/  LDL.LU R38, [R1+0x104c] ;  /* 0x00104c0001267983 */ /* 0x000f280000300800 */
[----:B------:R-:W4:Y:S04]  /*13390*/  LDL.LU R42, [R1+0x1048] ;  /* 0x00104800012a7983 */ /* 0x000f280000300800 */
[----:B------:R-:W4:Y:S04]  /*133a0*/  LDL.LU R44, [R1+0x1044] ;  /* 0x00104400012c7983 */ /* 0x000f280000300800 */
[----:B------:R-:W-:Y:S04]  /*133b0*/  STS.U16 [R52+UR76+0x19580], R54 ;  /* 0x0195803634007988 */ /* 0x000fe8000800044c */
[----:B------:R-:W-:Y:S04]  /*133c0*/  STS.U16 [R52+UR76+0x1980], R57 ;  /* 0x0019803934007988 */ /* 0x000fe8000800044c */
[----:B------:R-:W-:Y:S04]  /*133d0*/  STS.U16 [R52+UR76+0x9980], R56 ;  /* 0x0099803834007988 */ /* 0x000fe8000800044c */
        /* <DEDUP_REMOVED lines=16> */
[----:B------:R1:W-:Y:S04]  /*134e0*/  STS.U16 [R52+UR76+0x1d80], R37 ;  /* 0x001d802534007988 */ /* 0x0003e8000800044c */
[----:B------:R1:W-:Y:S04]  /*134f0*/  STS.U16 [R52+UR76+0x9d80], R34 ;  /* 0x009d802234007988 */ /* 0x0003e8000800044c */
[----:B0-----:R-:W4:Y:S04]  /*13500*/  LDL.LU R36, [R1+0x21f0] ;  /* 0x0021f00001247983 */ /* 0x001f280000300800 */
[----:B-1----:R-:W4:Y:S04]  /*13510*/  LDL.LU R37, [R1+0x21ec] ;  /* 0x0021ec0001257983 */ /* 0x002f280000300800 */
        /* <DEDUP_REMOVED lines=9> */
[----:B0-----:R-:W4:Y:S04]  /*135b0*/  LDL.LU R51, [R1+0x21d8] ;  /* 0x0021d80001337983 */ /* 0x001f280000300800 */
[----:B-1----:R-:W4:Y:S04]  /*135c0*/  LDL.LU R53, [R1+0x21d4] ;  /* 0x0021d40001357983 */ /* 0x002f280000300800 */
[----:B--2---:R0:W-:Y:S04]  /*135d0*/  STS.U16 [R52+UR76+0x1a180], R68 ;  /* 0x01a1804434007988 */ /* 0x0041e8000800044c */
[----:B---3--:R1:W-:Y:S04]  /*135e0*/  STS.U16 [R52+UR76+0x2580], R39 ;  /* 0x0025802734007988 */ /* 0x0083e8000800044c */
[----:B----4-:R2:W-:Y:S04]  /*135f0*/  STS.U16 [R52+UR76+0xa580], R38 ;  /* 0x00a5802634007988 */ /* 0x0105e8000800044c */
[----:B0-----:R-:W3:Y:S04]  /*13600*/  LDL.LU R68, [R1+0x21d0] ;  /* 0x0021d00001447983 */ /* 0x001ee80000300800 */
[----:B-1----:R-:W4:Y:S04]  /*13610*/  LDL.LU R39, [R1+0xff4] ;  /* 0x000ff40001277983 */ /* 0x002f280000300800 */
[----:B------:R0:W-:Y:S04]  /*13620*/  STS.U16 [R52+UR76+0x12580], R42 ;  /* 0x0125802a34007988 */ /* 0x0001e8000800044c */
[----:B--2---:R-:W2:Y:S04]  /*13630*/  LDL.LU R38, [R1+0xff0] ;  /* 0x000ff00001267983 */ /* 0x004ea80000300800 */
[----:B------:R1:W-:Y:S04]  /*13640*/  STS.U16 [R52+UR76+0x1a580], R44 ;  /* 0x01a5802c34007988 */ /* 0x0003e8000800044c */
[----:B0-----:R-:W2:Y:S04]  /*13650*/  LDL.LU R42, [R1+0xfec] ;  /* 0x000fec00012a7983 */ /* 0x001ea80000300800 */
[----:B-1----:R-:W2:Y:S04]  /*13660*/  LDL.LU R44, [R1+0xfe8] ;  /* 0x000fe800012c7983 */ /* 0x002ea80000300800 */
[----:B------:R0:W-:Y:S04]  /*13670*/  STS.U16 [R52+UR76+0x2980], R80 ;  /* 0x0029805034007988 */ /* 0x0001e8000800044c */
[----:B0-----:R-:W2:Y:S04]  /*13680*/  LDL.LU R80, [R1+0x21cc] ;  /* 0x0021cc0001507983 */ /* 0x001ea80000300800 */
[----:B------:R-:W-:Y:S04]  /*13690*/  STS.U16 [R52+UR76+0xa980], R91 ;  /* 0x00a9805b34007988 */ /* 0x000fe8000800044c */
[----:B------:R-:W-:Y:S04]  /*136a0*/  STS.U16 [R52+UR76+0x12980], R28 ;  /* 0x0129801c34007988 */ /* 0x000fe8000800044c */
[----:B------:R-:W-:Y:S04]  /*136b0*/  STS.U16 [R52+UR76+0x1a980], R31 ;  /* 0x01a9801f34007988 */ /* 0x000fe8000800044c */
[----:B------:R0:W-:Y:S04]  /*136c0*/  STS.U16 [R52+UR76+0x2d80], R30 ;  /* 0x002d801e34007988 */ /* 0x0001e8000800044c */
[----:B------:R1:W-:Y:S04]  /*136d0*/  STS.U16 [R52+UR76+0xad80], R33 ;  /* 0x00ad802134007988 */ /* 0x0003e8000800044c */
[----:B------:R1:W-:Y:S04]  /*136e0*/  STS.U16 [R52+UR76+0x12d80], R32 ;  /* 0x012d802034007988 */ /* 0x0003e8000800044c */
[----:B------:R-:W-:Y:S04]  /*136f0*/  STS.U16 [R52+UR76+0x1ad80], R35 ;  /* 0x01ad802334007988 */ /* 0x000fe8000800044c */
[----:B0-----:R-:W4:Y:S04]  /*13700*/  LDL.LU R30, [R1+0x12b8] ;  /* 0x0012b800011e7983 */ /* 0x001f280000300800 */
[----:B------:R0:W-:Y:S04]  /*13710*/  STS.U16 [R52+UR76+0x3180], R49 ;  /* 0x0031803134007988 */ /* 0x0001e8000800044c */
        /* <DEDUP_REMOVED lines=8> */
[----:B------:R-:W4:Y:S04]  /*137a0*/  LDL.LU R55, [R1+0x1170] ;  /* 0x0011700001377983 */ /* 0x000f280000300800 */
[----:B------:R1:W-:Y:S04]  /*137b0*/  STS.U16 [R52+UR76+0xb580], R56 ;  /* 0x00b5803834007988 */ /* 0x0003e8000800044c */
[----:B0-----:R-:W4:Y:S04]  /*137c0*/  LDL.LU R54, [R1+0x116c] ;  /* 0x00116c0001367983 */ /* 0x001f280000300800 */
[----:B-1----:R-:W4:Y:S04]  /*137d0*/  LDL.LU R57, [R1+0x1168] ;  /* 0x0011680001397983 */ /* 0x002f280000300800 */
[----:B------:R-:W4:Y:S04]  /*137e0*/  LDL.LU R56, [R1+0x1164] ;  /* 0x0011640001387983 */ /* 0x000f280000300800 */
[----:B--2---:R-:W-:Y:S04]  /*137f0*/  STS.U16 [R52+UR76+0x13580], R80 ;  /* 0x0135805034007988 */ /* 0x004fe8000800044c */
[----:B---3--:R0:W-:Y:S04]  /*13800*/  STS.U16 [R52+UR76+0x1b580], R68 ;  /* 0x01b5804434007988 */ /* 0x0081e8000800044c */
[----:B0-----:R-:W2:Y:S04]  /*13810*/  LDL.LU R68, [R1+0x1160] ;  /* 0x0011600001447983 */ /* 0x001ea80000300800 */
[----:B------:R-:W3:Y:S04]  /*13820*/  LDL.LU R80, [R1+0x115c] ;  /* 0x00115c0001507983 */ /* 0x000ee80000300800 */
[----:B----4-:R0:W-:Y:S04]  /*13830*/  STS.U16 [R52+UR76+0x3980], R39 ;  /* 0x0039802734007988 */ /* 0x0101e8000800044c */
[----:B------:R1:W-:Y:S04]  /*13840*/  STS.U16 [R52+UR76+0xb980], R38 ;  /* 0x00b9802634007988 */ /* 0x0003e8000800044c */
[----:B------:R4:W-:Y:S04]  /*13850*/  STS.U16 [R52+UR76+0x13980], R42 ;  /* 0x0139802a34007988 */ /* 0x0009e8000800044c */
[----:B------:R-:W3:Y:S04]  /*13860*/  LDL.LU R35, [R1+0x1158] ;  /* 0x0011580001237983 */ /* 0x000ee80000300800 */
[----:B------:R1:W-:Y:S04]  /*13870*/  STS.U16 [R52+UR76+0x1b980], R44 ;  /* 0x01b9802c34007988 */ /* 0x0003e8000800044c */
[----:B0-----:R-:W3:Y:S04]  /*13880*/  LDL.LU R39, [R1+0x1154] ;  /* 0x0011540001277983 */ /* 0x001ee80000300800 */
[----:B------:R-:W-:Y:S04]  /*13890*/  STS.U16 [R52+UR76+0x3d80], R53 ;  /* 0x003d803534007988 */ /* 0x000fe8000800044c */
[----:B-1----:R-:W3:Y:S04]  /*138a0*/  LDL.LU R38, [R1+0x1150] ;  /* 0x0011500001267983 */ /* 0x002ee80000300800 */
[----:B------:R-:W-:Y:S04]  /*138b0*/  STS.U16 [R52+UR76+0xbd80], R51 ;  /* 0x00bd803334007988 */ /* 0x000fe8000800044c */
[----:B----4-:R-:W4:Y:S04]  /*138c0*/  LDL.LU R42, [R1+0x114c] ;  /* 0x00114c00012a7983 */ /* 0x010f280000300800 */
[----:B------:R0:W-:Y:S04]  /*138d0*/  STS.U16 [R52+UR76+0x13d80], R47 ;  /* 0x013d802f34007988 */ /* 0x0001e8000800044c */
[----:B------:R-:W4:Y:S04]  /*138e0*/  LDL.LU R44, [R1+0x1148] ;  /* 0x00114800012c7983 */ /* 0x000f280000300800 */
[----:B------:R1:W-:Y:S04]  /*138f0*/  STS.U16 [R52+UR76+0x1bd80], R46 ;  /* 0x01bd802e34007988 */ /* 0x0003e8000800044c */
[----:B0-----:R-:W4:Y:S01]  /*13900*/  LDL.LU R47, [R1+0x1144] ;  /* 0x00114400012f7983 */ /* 0x001f220000300800 */
[----:B------:R-:W-:-:S03]  /*13910*/  LOP3.LUT R28, R0, 0x40, RZ, 0x3c, !PT ;  /* 0x00000040001c7812 */ /* 0x000fc600078e3cff */
[----:B-1----:R-:W4:Y:S04]  /*13920*/  LDL.LU R46, [R1+0x1140] ;  /* 0x00114000012e7983 */ /* 0x002f280000300800 */
[----:B------:R-:W4:Y:S04]  /*13930*/  LDL.LU R51, [R1+0x113c] ;  /* 0x00113c0001337983 */ /* 0x000f280000300800 */
[----:B------:R-:W4:Y:S04]  /*13940*/  LDL.LU R53, [R1+0x1138] ;  /* 0x0011380001357983 */ /* 0x000f280000300800 */
[----:B------:R-:W4:Y:S04]  /*13950*/  LDL.LU R52, [R1+0x1134] ;  /* 0x0011340001347983 */ /* 0x000f280000300800 */
[----:B------:R-:W-:Y:S04]  /*13960*/  STS.U16 [R28+UR76+0x200], R30 ;  /* 0x0002001e1c007988 */ /* 0x000fe8000800044c */
[----:B------:R-:W-:Y:S04]  /*13970*/  STS.U16 [R28+UR76+0x8200], R33 ;  /* 0x008200211c007988 */ /* 0x000fe8000800044c */
[----:B------:R-:W-:Y:S04]  /*13980*/  STS.U16 [R28+UR76+0x10200], R32 ;  /* 0x010200201c007988 */ /* 0x000fe8000800044c */
        /* <DEDUP_REMOVED lines=11> */
[----:B0-----:R-:W4:Y:S04]  /*13a40*/  LDL.LU R56, [R1+0x111c] ;  /* 0x00111c0001387983 */ /* 0x001f280000300800 */
[----:B--2---:R0:W-:Y:S04]  /*13a50*/  STS.U16 [R28+UR76+0x8a00], R68 ;  /* 0x008a00441c007988 */ /* 0x0041e8000800044c */
[----:B---3--:R1:W-:Y:S04]  /*13a60*/  STS.U16 [R28+UR76+0x10a00], R80 ;  /* 0x010a00501c007988 */ /* 0x0083e8000800044c */
[----:B0-----:R-:W2:Y:S04]  /*13a70*/  LDL.LU R68, [R1+0x1118] ;  /* 0x0011180001447983 */ /* 0x001ea80000300800 */
[----:B-1----:R-:W3:Y:S04]  /*13a80*/  LDL.LU R80, [R1+0x1114] ;  /* 0x0011140001507983 */ /* 0x002ee80000300800 */
[----:B------:R-:W3:Y:S04]  /*13a90*/  LDL.LU R91, [R1+0x1110] ;  /* 0x00111000015b7983 */ /* 0x000ee80000300800 */
[----:B------:R-:W3:Y:S04]  /*13aa0*/  LDL.LU R31, [R1+0x110c] ;  /* 0x00110c00011f7983 */ /* 0x000ee80000300800 */
[----:B------:R0:W-:Y:S04]  /*13ab0*/  STS.U16 [R28+UR76+0x18a00], R35 ;  /* 0x018a00231c007988 */ /* 0x0001e8000800044c */
[----:B------:R-:W3:Y:S04]  /*13ac0*/  LDL.LU R30, [R1+0x1108] ;  /* 0x00110800011e7983 */ /* 0x000ee80000300800 */
[----:B------:R1:W-:Y:S04]  /*13ad0*/  STS.U16 [R28+UR76+0xe00], R39 ;  /* 0x000e00271c007988 */ /* 0x0003e8000800044c */
[----:B------:R-:W3:Y:S04]  /*13ae0*/  LDL.LU R33, [R1+0x1104] ;  /* 0x0011040001217983 */ /* 0x000ee80000300800 */
[----:B------:R0:W-:Y:S04]  /*13af0*/  STS.U16 [R28+UR76+0x8e00], R38 ;  /* 0x008e00261c007988 */ /* 0x0001e8000800044c */
[----:B------:R-:W3:Y:S04]  /*13b00*/  LDL.LU R32, [R1+0x1100] ;  /* 0x0011000001207983 */ /* 0x000ee80000300800 */
[----:B----4-:R4:W-:Y:S04]  /*13b10*/  STS.U16 [R28+UR76+0x10e00], R42 ;  /* 0x010e002a1c007988 */ /* 0x0109e8000800044c */
[----:B0-----:R-:W3:Y:S04]  /*13b20*/  LDL.LU R35, [R1+0x10fc] ;  /* 0x0010fc0001237983 */ /* 0x001ee80000300800 */
[----:B------:R0:W-:Y:S04]  /*13b30*/  STS.U16 [R28+UR76+0x18e00], R44 ;  /* 0x018e002c1c007988 */ /* 0x0001e8000800044c */
[----:B-1----:R-:W3:Y:S04]  /*13b40*/  LDL.LU R39, [R1+0x10f8] ;  /* 0x0010f80001277983 */ /* 0x002ee80000300800 */
[----:B------:R-:W-:Y:S04]  /*13b50*/  STS.U16 [R28+UR76+0x1200], R47 ;  /* 0x0012002f1c007988 */ /* 0x000fe8000800044c */
[----:B------:R-:W3:Y:S04]  /*13b60*/  LDL.LU R38, [R1+0x10f4] ;  /* 0x0010f40001267983 */ /* 0x000ee80000300800 */
[----:B------:R-:W-:Y:S04]  /*13b70*/  STS.U16 [R28+UR76+0x9200], R46 ;  /* 0x0092002e1c007988 */ /* 0x000fe8000800044c */
[----:B----4-:R-:W4:Y:S04]  /*13b80*/  LDL.LU R42, [R1+0x10f0] ;  /* 0x0010f000012a7983 */ /* 0x010f280000300800 */
[----:B------:R1:W-:Y:S04]  /*13b90*/  STS.U16 [R28+UR76+0x11200], R51 ;  /* 0x011200331c007988 */ /* 0x0003e8000800044c */
[----:B0-----:R-:W4:Y:S04]  /*13ba0*/  LDL.LU R44, [R1+0x10ec] ;  /* 0x0010ec00012c7983 */ /* 0x001f280000300800 */
[----:B------:R0:W-:Y:S04]  /*13bb0*/  STS.U16 [R28+UR76+0x19200], R53 ;  /* 0x019200351c007988 */ /* 0x0001e8000800044c */
[----:B-1----:R-:W4:Y:S04]  /*13bc0*/  LDL.LU R51, [R1+0x10e8] ;  /* 0x0010e80001337983 */ /* 0x002f280000300800 */
[----:B------:R1:W-:Y:S04]  /*13bd0*/  STS.U16 [R28+UR76+0x1600], R52 ;  /* 0x001600341c007988 */ /* 0x0003e8000800044c */
[----:B0-----:R-:W4:Y:S04]  /*13be0*/  LDL.LU R53, [R1+0x10e4] ;  /* 0x0010e40001357983 */ /* 0x001f280000300800 */
[----:B-1----:R-:W4:Y:S04]  /*13bf0*/  LDL.LU R52, [R1+0x10e0] ;  /* 0x0010e00001347983 */ /* 0x002f280000300800 */
        /* <DEDUP_REMOVED lines=15> */
[----:B---3--:R1:W-:Y:S04]  /*13cf0*/  STS.U16 [R28+UR76+0x1e00], R80 ;  /* 0x001e00501c007988 */ /* 0x0083e8000800044c */
[----:B0-----:R-:W2:Y:S04]  /*13d00*/  LDL.LU R68, [R1+0x10bc] ;  /* 0x0010bc0001447983 */ /* 0x001ea80000300800 */
[----:B-1----:R-:W3:Y:S04]  /*13d10*/  LDL.LU R80, [R1+0x10b8] ;  /* 0x0010b80001507983 */ /* 0x002ee80000300800 */
[----:B------:R-:W-:Y:S04]  /*13d20*/  STS.U16 [R28+UR76+0x9e00], R91 ;  /* 0x009e005b1c007988 */ /* 0x000fe8000800044c */
[----:B------:R-:W-:Y:S04]  /*13d30*/  STS.U16 [R28+UR76+0x11e00], R31 ;  /* 0x011e001f1c007988 */ /* 0x000fe8000800044c */
[----:B------:R0:W-:Y:S04]  /*13d40*/  STS.U16 [R28+UR76+0x19e00], R30 ;  /* 0x019e001e1c007988 */ /* 0x0001e8000800044c */
[----:B------:R1:W-:Y:S04]  /*13d50*/  STS.U16 [R28+UR76+0x2200], R33 ;  /* 0x002200211c007988 */ /* 0x0003e8000800044c */
[----:B------:R1:W-:Y:S04]  /*13d60*/  STS.U16 [R28+UR76+0xa200], R32 ;  /* 0x00a200201c007988 */ /* 0x0003e8000800044c */
[----:B0-----:R-:W3:Y:S04]  /*13d70*/  LDL.LU R30, [R1+0x10b4] ;  /* 0x0010b400011e7983 */ /* 0x001ee80000300800 */
[----:B------:R0:W-:Y:S04]  /*13d80*/  STS.U16 [R28+UR76+0x12200], R35 ;  /* 0x012200231c007988 */ /* 0x0001e8000800044c */
[----:B-1----:R-:W3:Y:S04]  /*13d90*/  LDL.LU R33, [R1+0x10b0] ;  /* 0x0010b00001217983 */ /* 0x002ee80000300800 */
[----:B------:R-:W-:Y:S04]  /*13da0*/  STS.U16 [R28+UR76+0x1a200], R39 ;  /* 0x01a200271c007988 */ /* 0x000fe8000800044c */
[----:B------:R-:W3:Y:S04]  /*13db0*/  LDL.LU R32, [R1+0x10ac] ;  /* 0x0010ac0001207983 */ /* 0x000ee80000300800 */
[----:B------:R-:W-:Y:S04]  /*13dc0*/  STS.U16 [R28+UR76+0x2600], R38 ;  /* 0x002600261c007988 */ /* 0x000fe8000800044c */
[----:B0-----:R-:W3:Y:S04]  /*13dd0*/  LDL.LU R35, [R1+0x10a8] ;  /* 0x0010a80001237983 */ /* 0x001ee80000300800 */
[----:B----4-:R0:W-:Y:S04]  /*13de0*/  STS.U16 [R28+UR76+0xa600], R42 ;  /* 0x00a6002a1c007988 */ /* 0x0101e8000800044c */
[----:B------:R-:W-:Y:S04]  /*13df0*/  STS.U16 [R28+UR76+0x12600], R44 ;  /* 0x0126002c1c007988 */ /* 0x000fe8000800044c */
[----:B0-----:R-:W4:Y:S04]  /*13e00*/  LDL.LU R42, [R1+0x10a4] ;  /* 0x0010a400012a7983 */ /* 0x001f280000300800 */
[----:B------:R0:W-:Y:S04]  /*13e10*/  STS.U16 [R28+UR76+0x1a600], R51 ;  /* 0x01a600331c007988 */ /* 0x0001e8000800044c */
[----:B------:R1:W-:Y:S04]  /*13e20*/  STS.U16 [R28+UR76+0x2a00], R53 ;  /* 0x002a00351c007988 */ /* 0x0003e8000800044c */
[----:B0-----:R-:W4:Y:S04]  /*13e30*/  LDL.LU R51, [R1+0x10a0] ;  /* 0x0010a00001337983 */ /* 0x001f280000300800 */
[----:B------:R0:W-:Y:S04]  /*13e40*/  STS.U16 [R28+UR76+0xaa00], R52 ;  /* 0x00aa00341c007988 */ /* 0x0001e8000800044c */
[----:B-1----:R-:W4:Y:S04]  /*13e50*/  LDL.LU R53, [R1+0x109c] ;  /* 0x00109c0001357983 */ /* 0x002f280000300800 */
        /* <DEDUP_REMOVED lines=26> */
[----:B------:R-:W-:Y:S04]  /*14000*/  STS.U16 [R28+UR76+0x13600], R32 ;  /* 0x013600201c007988 */ /* 0x000fe8000800044c */
[----:B------:R-:W-:Y:S04]  /*14010*/  STS.U16 [R28+UR76+0x1b600], R35 ;  /* 0x01b600231c007988 */ /* 0x000fe8000800044c */
[----:B----4-:R0:W-:Y:S02]  /*14020*/  STS.U16 [R28+UR76+0x3a00], R42 ;  /* 0x003a002a1c007988 */ /* 0x0101e4000800044c */
[----:B0-----:R-:W-:-:S02]  /*14030*/  LOP3.LUT R42, R0, 0x50, RZ, 0x3c, !PT ;  /* 0x00000050002a7812 */ /* 0x001fc400078e3cff */
[----:B------:R0:W-:Y:S04]  /*14040*/  STS.U16 [R28+UR76+0xba00], R51 ;  /* 0x00ba00331c007988 */ /* 0x0001e8000800044c */
[----:B------:R-:W-:Y:S04]  /*14050*/  STS.U16 [R28+UR76+0x13a00], R53 ;  /* 0x013a00351c007988 */ /* 0x000fe8000800044c */
[----:B0-----:R-:W4:Y:S04]  /*14060*/  LDL.LU R51, [R1+0x1240] ;  /* 0x0012400001337983 */ /* 0x001f280000300800 */
[----:B------:R-:W-:Y:S04]  /*14070*/  STS.U16 [R28+UR76+0x1ba00], R52 ;  /* 0x01ba00341c007988 */ /* 0x000fe8000800044c */
[----:B------:R0:W-:Y:S04]  /*14080*/  STS.U16 [R28+UR76+0x3e00], R50 ;  /* 0x003e00321c007988 */ /* 0x0001e8000800044c */
[----:B------:R-:W-:Y:S04]  /*14090*/  STS.U16 [R28+UR76+0xbe00], R34 ;  /* 0x00be00221c007988 */ /* 0x000fe8000800044c */
[----:B------:R-:W-:Y:S04]  /*140a0*/  STS.U16 [R28+UR76+0x13e00], R37 ;  /* 0x013e00251c007988 */ /* 0x000fe8000800044c */
[----:B------:R1:W-:Y:S04]  /*140b0*/  STS.U16 [R28+UR76+0x1be00], R36 ;  /* 0x01be00241c007988 */ /* 0x0003e8000800044c */
[----:B------:R-:W-:Y:S04]  /*140c0*/  STS.U16 [R42+UR76+0x280], R39 ;  /* 0x000280272a007988 */ /* 0x000fe8000800044c */
[----:B------:R-:W-:Y:S04]  /*140d0*/  STS.U16 [R42+UR76+0x8280], R38 ;  /* 0x008280262a007988 */ /* 0x000fe8000800044c */
[----:B------:R-:W-:Y:S04]  /*140e0*/  STS.U16 [R42+UR76+0x10280], R44 ;  /* 0x0102802c2a007988 */ /* 0x000fe8000800044c */
[----:B------:R-:W-:Y:S04]  /*140f0*/  STS.U16 [R42+UR76+0x18280], R47 ;  /* 0x0182802f2a007988 */ /* 0x000fe8000800044c */
[----:B------:R-:W-:Y:S04]  /*14100*/  STS.U16 [R42+UR76+0x680], R46 ;  /* 0x0006802e2a007988 */ /* 0x000fe8000800044c */
[----:B------:R-:W-:Y:S04]  /*14110*/  STS.U16 [R42+UR76+0x8680], R49 ;  /* 0x008680312a007988 */ /* 0x000fe8000800044c */
[----:B0-----:R-:W4:Y:S04]  /*14120*/  LDL.LU R50, [R1+0x123c] ;  /* 0x00123c0001327983 */ /* 0x001f280000300800 */
[----:B------:R-:W-:Y:S04]  /*14130*/  STS.U16 [R42+UR76+0x10680], R48 ;  /* 0x010680302a007988 */ /* 0x000fe8000800044c */
[----:B------:R-:W4:Y:S04]  /*14140*/  LDL.LU R53, [R1+0x1238] ;  /* 0x0012380001357983 */ /* 0x000f280000300800 */
[----:B------:R-:W-:Y:S04]  /*14150*/  STS.U16 [R42+UR76+0x18680], R55 ;  /* 0x018680372a007988 */ /* 0x000fe8000800044c */
[----:B------:R-:W4:Y:S04]  /*14160*/  LDL.LU R52, [R1+0x1234] ;  /* 0x0012340001347983 */ /* 0x000f280000300800 */
[----:B------:R-:W-:Y:S04]  /*14170*/  STS.U16 [R42+UR76+0xa80], R54 ;  /* 0x000a80362a007988 */ /* 0x000fe8000800044c */
[----:B-1----:R-:W4:Y:S04]  /*14180*/  LDL.LU R28, [R1+0x1230] ;  /* 0x00123000011c7983 */ /* 0x002f280000300800 */
[----:B------:R-:W-:Y:S04]  /*14190*/  STS.U16 [R42+UR76+0x8a80], R57 ;  /* 0x008a80392a007988 */ /* 0x000fe8000800044c */
[----:B------:R-:W-:Y:S04]  /*141a0*/  STS.U16 [R42+UR76+0x10a80], R56 ;  /* 0x010a80382a007988 */ /* 0x000fe8000800044c */
[----:B------:R-:W4:Y:S04]  /*141b0*/  LDL.LU R31, [R1+0x122c] ;  /* 0x00122c00011f7983 */ /* 0x000f280000300800 */
[----:B--2---:R0:W-:Y:S04]  /*141c0*/  STS.U16 [R42+UR76+0x18a80], R68 ;  /* 0x018a80442a007988 */ /* 0x0041e8000800044c */
[----:B---3--:R1:W-:Y:S04]  /*141d0*/  STS.U16 [R42+UR76+0xe80], R80 ;  /* 0x000e80502a007988 */ /* 0x0083e8000800044c */
[----:B0-----:R-:W2:Y:S04]  /*141e0*/  LDL.LU R68, [R1+0x1228] ;  /* 0x0012280001447983 */ /* 0x001ea80000300800 */
[----:B-1----:R-:W3:Y:S04]  /*141f0*/  LDL.LU R80, [R1+0x1224] ;  /* 0x0012240001507983 */ /* 0x002ee80000300800 */
[----:B------:R-:W3:Y:S04]  /*14200*/  LDL.LU R91, [R1+0x1220] ;  /* 0x00122000015b7983 */ /* 0x000ee80000300800 */
        /* <DEDUP_REMOVED lines=17> */
[----:B----4-:R0:W-:Y:S04]  /*14320*/  STS.U16 [R42+UR76+0x8e80], R51 ;  /* 0x008e80332a007988 */ /* 0x0101e8000800044c */
[----:B------:R-:W4:Y:S04]  /*14330*/  LDL.LU R48, [R1+0x11d8] ;  /* 0x0011d80001307983 */ /* 0x000f280000300800 */
[----:B0-----:R-:W4:Y:S04]  /*14340*/  LDL.LU R51, [R1+0x11d4] ;  /* 0x0011d40001337983 */ /* 0x001f280000300800 */
[----:B------:R0:W-:Y:S04]  /*14350*/  STS.U16 [R42+UR76+0x10e80], R50 ;  /* 0x010e80322a007988 */ /* 0x0001e8000800044c */
[----:B------:R1:W-:Y:S04]  /*14360*/  STS.U16 [R42+UR76+0x18e80], R53 ;  /* 0x018e80352a007988 */ /* 0x0003e8000800044c */
[----:B0-----:R-:W4:Y:S04]  /*14370*/  LDL.LU R50, [R1+0x11d0] ;  /* 0x0011d00001327983 */ /* 0x001f280000300800 */
[----:B------:R0:W-:Y:S04]  /*14380*/  STS.U16 [R42+UR76+0x1280], R52 ;  /* 0x001280342a007988 */ /* 0x0001e8000800044c */
[----:B-1----:R-:W4:Y:S04]  /*14390*/  LDL.LU R53, [R1+0x11cc] ;  /* 0x0011cc0001357983 */ /* 0x002f280000300800 */
[----:B------:R1:W-:Y:S04]  /*143a0*/  STS.U16 [R42+UR76+0x9280], R28 ;  /* 0x0092801c2a007988 */ /* 0x0003e8000800044c */
[----:B0-----:R-:W4:Y:S04]  /*143b0*/  LDL.LU R52, [R1+0x11c8] ;  /* 0x0011c80001347983 */ /* 0x001f280000300800 */
[----:B-1----:R-:W4:Y:S04]  /*143c0*/  LDL.LU R28, [R1+0x21c8] ;  /* 0x0021c800011c7983 */ /* 0x002f280000300800 */
[----:B------:R0:W-:Y:S04]  /*143d0*/  STS.U16 [R42+UR76+0x11280], R31 ;  /* 0x0112801f2a007988 */ /* 0x0001e8000800044c */
[----:B0-----:R-:W4:Y:S04]  /*143e0*/  LDL.LU R31, [R1+0x21c4] ;  /* 0x0021c400011f7983 */ /* 0x001f280000300800 */
[----:B--2---:R0:W-:Y:S04]  /*143f0*/  STS.U16 [R42+UR76+0x19280], R68 ;  /* 0x019280442a007988 */ /* 0x0041e8000800044c */
[----:B---3--:R1:W-:Y:S04]  /*14400*/  STS.U16 [R42+UR76+0x1680], R80 ;  /* 0x001680502a007988 */ /* 0x0083e8000800044c */
[----:B------:R-:W-:Y:S04]  /*14410*/  STS.U16 [R42+UR76+0x9680], R91 ;  /* 0x0096805b2a007988 */ /* 0x000fe8000800044c */
[----:B0-----:R-:W2:Y:S04]  /*14420*/  LDL.LU R68, [R1+0x21c0] ;  /* 0x0021c00001447983 */ /* 0x001ea80000300800 */
[----:B------:R-:W-:Y:S04]  /*14430*/  STS.U16 [R42+UR76+0x11680], R30 ;  /* 0x0116801e2a007988 */ /* 0x000fe8000800044c */
[----:B-1----:R-:W3:Y:S04]  /*14440*/  LDL.LU R80, [R1+0x21bc] ;  /* 0x0021bc0001507983 */ /* 0x002ee80000300800 */
[----:B------:R0:W-:Y:S04]  /*14450*/  STS.U16 [R42+UR76+0x19680], R55 ;  /* 0x019680372a007988 */ /* 0x0001e8000800044c */
[----:B------:R1:W-:Y:S04]  /*14460*/  STS.U16 [R42+UR76+0x1a80], R54 ;  /* 0x001a80362a007988 */ /* 0x0003e8000800044c */
[----:B------:R1:W-:Y:S04]  /*14470*/  STS.U16 [R42+UR76+0x9a80], R57 ;  /* 0x009a80392a007988 */ /* 0x0003e8000800044c */
[----:B0-----:R-:W2:Y:S04]  /*14480*/  LDL.LU R55, [R1+0x11c4] ;  /* 0x0011c40001377983 */ /* 0x001ea80000300800 */
[----:B-1----:R-:W3:Y:S04]  /*14490*/  LDL.LU R54, [R1+0x11c0] ;  /* 0x0011c00001367983 */ /* 0x002ee80000300800 */
[----:B------:R0:W-:Y:S04]  /*144a0*/  STS.U16 [R42+UR76+0x11a80], R56 ;  /* 0x011a80382a007988 */ /* 0x0001e8000800044c */
[----:B------:R-:W3:Y:S04]  /*144b0*/  LDL.LU R57, [R1+0x11bc] ;  /* 0x0011bc0001397983 */ /* 0x000ee80000300800 */
[----:B0-----:R-:W3:Y:S04]  /*144c0*/  LDL.LU R56, [R1+0x11b8] ;  /* 0x0011b80001387983 */ /* 0x001ee80000300800 */
[----:B------:R0:W-:Y:S04]  /*144d0*/  STS.U16 [R42+UR76+0x19a80], R33 ;  /* 0x019a80212a007988 */ /* 0x0001e8000800044c */
[----:B------:R-:W3:Y:S04]  /*144e0*/  LDL.LU R30, [R1+0x11ac] ;  /* 0x0011ac00011e7983 */ /* 0x000ee80000300800 */
[----:B------:R1:W-:Y:S04]  /*144f0*/  STS.U16 [R42+UR76+0x1e80], R32 ;  /* 0x001e80202a007988 */ /* 0x0003e8000800044c */
[----:B0-----:R-:W3:Y:S04]  /*14500*/  LDL.LU R33, [R1+0x11a8] ;  /* 0x0011a80001217983 */ /* 0x001ee80000300800 */
[----:B------:R0:W-:Y:S04]  /*14510*/  STS.U16 [R42+UR76+0x9e80], R35 ;  /* 0x009e80232a007988 */ /* 0x0001e8000800044c */
[----:B-1----:R-:W3:Y:S04]  /*14520*/  LDL.LU R32, [R1+0x11a4] ;  /* 0x0011a40001207983 */ /* 0x002ee80000300800 */
        /* <DEDUP_REMOVED lines=10> */
[----:B-1----:R-:W3:Y:S04]  /*145d0*/  LDL.LU R38, [R1+0x118c] ;  /* 0x00118c0001267983 */ /* 0x002ee80000300800 */
[----:B------:R-:W3:Y:S04]  /*145e0*/  LDL.LU R91, [R1+0x1188] ;  /* 0x00118800015b7983 */ /* 0x000ee80000300800 */
[----:B------:R0:W-:Y:S04]  /*145f0*/  STS.U16 [R42+UR76+0x1a280], R44 ;  /* 0x01a2802c2a007988 */ /* 0x0001e8000800044c */
[----:B------:R1:W-:Y:S04]  /*14600*/  STS.U16 [R42+UR76+0x2680], R47 ;  /* 0x0026802f2a007988 */ /* 0x0003e8000800044c */
[----:B------:R1:W-:Y:S04]  /*14610*/  STS.U16 [R42+UR76+0xa680], R46 ;  /* 0x00a6802e2a007988 */ /* 0x0003e8000800044c */
[----:B0-----:R-:W3:Y:S04]  /*14620*/  LDL.LU R44, [R1+0x12d8] ;  /* 0x0012d800012c7983 */ /* 0x001ee80000300800 */
[----:B------:R0:W-:Y:S04]  /*14630*/  STS.U16 [R42+UR76+0x12680], R49 ;  /* 0x012680312a007988 */ /* 0x0001e8000800044c */
[----:B-1----:R-:W3:Y:S04]  /*14640*/  LDL.LU R47, [R1+0x12d4] ;  /* 0x0012d400012f7983 */ /* 0x002ee80000300800 */
[----:B----4-:R1:W-:Y:S04]  /*14650*/  STS.U16 [R42+UR76+0x1a680], R48 ;  /* 0x01a680302a007988 */ /* 0x0103e8000800044c */
        /* <DEDUP_REMOVED lines=11> */
[----:B--2---:R0:W-:Y:S04]  /*14710*/  STS.U16 [R42+UR76+0x2e80], R55 ;  /* 0x002e80372a007988 */ /* 0x0041e8000800044c */
[----:B---3--:R1:W-:Y:S04]  /*14720*/  STS.U16 [R42+UR76+0xae80], R54 ;  /* 0x00ae80362a007988 */ /* 0x0083e8000800044c */
[----:B0-----:R-:W2:Y:S04]  /*14730*/  LDL.LU R55, [R1+0x1294] ;  /* 0x0012940001377983 */ /* 0x001ea80000300800 */
[----:B------:R0:W-:Y:S04]  /*14740*/  STS.U16 [R42+UR76+0x12e80], R57 ;  /* 0x012e80392a007988 */ /* 0x0001e8000800044c */
[----:B------:R3:W-:Y:S04]  /*14750*/  STS.U16 [R42+UR76+0x1ae80], R56 ;  /* 0x01ae80382a007988 */ /* 0x0007e8000800044c */
[----:B-1----:R-:W2:Y:S04]  /*14760*/  LDL.LU R54, [R1+0x1290] ;  /* 0x0012900001367983 */ /* 0x002ea80000300800 */
[----:B------:R-:W-:Y:S04]  /*14770*/  STS.U16 [R42+UR76+0x3280], R80 ;  /* 0x003280502a007988 */ /* 0x000fe8000800044c */
[----:B0-----:R-:W2:Y:S04]  /*14780*/  LDL.LU R57, [R1+0x128c] ;  /* 0x00128c0001397983 */ /* 0x001ea80000300800 */
[----:B------:R0:W-:Y:S04]  /*14790*/  STS.U16 [R42+UR76+0xb280], R68 ;  /* 0x00b280442a007988 */ /* 0x0001e8000800044c */
[----:B---3--:R-:W3:Y:S04]  /*147a0*/  LDL.LU R56, [R1+0x1288] ;  /* 0x0012880001387983 */ /* 0x008ee80000300800 */
[----:B------:R1:W-:Y:S04]  /*147b0*/  STS.U16 [R42+UR76+0x13280], R30 ;  /* 0x0132801e2a007988 */ /* 0x0003e8000800044c */
[----:B0-----:R-:W3:Y:S04]  /*147c0*/  LDL.LU R68, [R1+0x1284] ;  /* 0x0012840001447983 */ /* 0x001ee80000300800 */
[----:B------:R-:W3:Y:S04]  /*147d0*/  LDL.LU R80, [R1+0x1280] ;  /* 0x0012800001507983 */ /* 0x000ee80000300800 */
        /* <DEDUP_REMOVED lines=16> */
[----:B------:R-:W-:Y:S04]  /*148e0*/  STS.U16 [R42+UR76+0x1ba80], R91 ;  /* 0x01ba805b2a007988 */ /* 0x000fe8000800044c */
[----:B-1----:R-:W3:Y:S04]  /*148f0*/  LDL.LU R38, [R1+0x2198] ;  /* 0x0021980001267983 */ /* 0x002ee80000300800 */
[----:B------:R0:W-:Y:S04]  /*14900*/  STS.U16 [R42+UR76+0x3e80], R41 ;  /* 0x003e80292a007988 */ /* 0x0001e8000800044c */
[----:B------:R1:W-:Y:S04]  /*14910*/  STS.U16 [R42+UR76+0xbe80], R40 ;  /* 0x00be80282a007988 */ /* 0x0003e8000800044c */
[----:B------:R1:W-:Y:S04]  /*14920*/  STS.U16 [R42+UR76+0x13e80], R43 ;  /* 0x013e802b2a007988 */ /* 0x0003e8000800044c */
[----:B0-----:R-:W3:Y:S04]  /*14930*/  LDL.LU R41, [R1+0x2194] ;  /* 0x0021940001297983 */ /* 0x001ee80000300800 */
[----:B-1----:R-:W3:Y:S04]  /*14940*/  LDL.LU R40, [R1+0x2190] ;  /* 0x0021900001287983 */ /* 0x002ee80000300800 */
[----:B------:R-:W3:Y:S04]  /*14950*/  LDL.LU R43, [R1+0x218c] ;  /* 0x00218c00012b7983 */ /* 0x000ee80000300800 */
[----:B------:R0:W-:Y:S04]  /*14960*/  STS.U16 [R42+UR76+0x1be80], R45 ;  /* 0x01be802d2a007988 */ /* 0x0001e8000800044c */
[----:B0-----:R-:W3:Y:S01]  /*14970*/  LDL.LU R42, [R1+0x2188] ;  /* 0x00218800012a7983 */ /* 0x001ee20000300800 */
[----:B------:R-:W-:-:S03]  /*14980*/  LOP3.LUT R91, R0, 0x60, RZ, 0x3c, !PT ;  /* 0x00000060005b7812 */ /* 0x000fc600078e3cff */
[----:B------:R-:W3:Y:S04]  /*14990*/  LDL.LU R45, [R1+0x2184] ;  /* 0x00218400012d7983 */ /* 0x000ee80000300800 */
[----:B------:R0:W-:Y:S04]  /*149a0*/  STS.U16 [R91+UR76+0x300], R44 ;  /* 0x0003002c5b007988 */ /* 0x0001e8000800044c */
[----:B------:R1:W-:Y:S04]  /*149b0*/  STS.U16 [R91+UR76+0x8300], R47 ;  /* 0x0083002f5b007988 */ /* 0x0003e8000800044c */
[----:B----4-:R4:W-:Y:S04]  /*149c0*/  STS.U16 [R91+UR76+0x10300], R46 ;  /* 0x0103002e5b007988 */ /* 0x0109e8000800044c */
[----:B0-----:R-:W3:Y:S04]  /*149d0*/  LDL.LU R44, [R1+0x2180] ;  /* 0x00218000012c7983 */ /* 0x001ee80000300800 */
[----:B-1----:R-:W3:Y:S04]  /*149e0*/  LDL.LU R47, [R1+0x217c] ;  /* 0x00217c00012f7983 */ /* 0x002ee80000300800 */
[----:B----4-:R-:W4:Y:S04]  /*149f0*/  LDL.LU R46, [R1+0x2178] ;  /* 0x00217800012e7983 */ /* 0x010f280000300800 */
        /* <DEDUP_REMOVED lines=11> */
[----:B------:R-:W4:Y:S01]  /*14ab0*/  LDL.LU R52, [R1+0x2160] ;  /* 0x0021600001347983 */ /* 0x000f220000300800 */
[----:B------:R-:W-:-:S02]  /*14ac0*/  PRMT R18, RZ, 0x7610, R18 ;  /* 0x00007610ff127816 */ /* 0x000fc40000000012 */
[----:B------:R-:W-:-:S04]  /*14ad0*/  PRMT R26, RZ, 0x7610, R26 ;  /* 0x00007610ff1a7816 */ /* 0x000fc8000000001a */
[----:B------:R-:W4:Y:S04]  /*14ae0*/  @P0 LDG.E.U16 R18, desc[UR6][R74.64] ;  /* 0x000000064a120981 */ /* 0x000f28000c1e1500 */
[----:B------:R-:W4:Y:S04]  /*14af0*/  @P0 LDG.E.U16 R26, desc[UR6][R72.64] ;  /* 0x00000006481a0981 */ /* 0x000f28000c1e1500 */
[----:B--2---:R0:W-:Y:S04]  /*14b00*/  STS.U16 [R91+UR76+0x8b00], R55 ;  /* 0x008b00375b007988 */ /* 0x0041e8000800044c */
[----:B0-----:R-:W2:Y:S04]  /*14b10*/  LDL.LU R55, [R1+0x215c] ;  /* 0x00215c0001377983 */ /* 0x001ea80000300800 */
[----:B------:R0:W-:Y:S04]  /*14b20*/  STS.U16 [R91+UR76+0x10b00], R54 ;  /* 0x010b00365b007988 */ /* 0x0001e8000800044c */
[----:B------:R1:W-:Y:S04]  /*14b30*/  STS.U16 [R91+UR76+0x18b00], R57 ;  /* 0x018b00395b007988 */ /* 0x0003e8000800044c */
[----:B0-----:R-:W2:Y:S04]  /*14b40*/  LDL.LU R54, [R1+0x2158] ;  /* 0x0021580001367983 */ /* 0x001ea80000300800 */
[----:B---3--:R0:W-:Y:S04]  /*14b50*/  STS.U16 [R91+UR76+0xf00], R56 ;  /* 0x000f00385b007988 */ /* 0x0081e8000800044c */
[----:B-1----:R-:W3:Y:S04]  /*14b60*/  LDL.LU R57, [R1+0x2154] ;  /* 0x0021540001397983 */ /* 0x002ee80000300800 */
[----:B------:R1:W-:Y:S04]  /*14b70*/  STS.U16 [R91+UR76+0x8f00], R68 ;  /* 0x008f00445b007988 */ /* 0x0003e8000800044c */
[----:B0-----:R-:W2:Y:S04]  /*14b80*/  LDL.LU R56, [R1+0x2150] ;  /* 0x0021500001387983 */ /* 0x001ea80000300800 */
[----:B------:R0:W-:Y:S04]  /*14b90*/  STS.U16 [R91+UR76+0x10f00], R80 ;  /* 0x010f00505b007988 */ /* 0x0001e8000800044c */
[----:B-1----:R-:W2:Y:S04]  /*14ba0*/  LDL.LU R68, [R1+0x214c] ;  /* 0x00214c0001447983 */ /* 0x002ea80000300800 */
[----:B0-----:R-:W2:Y:S01]  /*14bb0*/  LDL.LU R80, [R1+0x2148] ;  /* 0x0021480001507983 */ /* 0x001ea20000300800 */
[----:B------:R-:W-:-:S06]  /*14bc0*/  PRMT R33, RZ, 0x7610, R33 ;  /* 0x00007610ff217816 */ /* 0x000fcc0000000021 */
[----:B------:R-:W3:Y:S01]  /*14bd0*/  @P0 LDG.E.U16 R33, desc[UR6][R70.64] ;  /* 0x0000000646210981 */ /* 0x000ee2000c1e1500 */
[----:B------:R-:W-:-:S06]  /*14be0*/  PRMT R42, RZ, 0x7610, R42 ;  /* 0x00007610ff2a7816 */ /* 0x000fcc000000002a */
[----:B------:R-:W3:Y:S01]  /*14bf0*/  @P0 LDG.E.U16 R42, desc[UR6][R58.64] ;  /* 0x000000063a2a0981 */ /* 0x000ee2000c1e1500 */
[----:B----4-:R-:W-:-:S06]  /*14c00*/  PRMT R49, RZ, 0x7610, R49 ;  /* 0x00007610ff317816 */ /* 0x010fcc0000000031 */
[----:B------:R0:W4:Y:S04]  /*14c10*/  @P0 LDG.E.U16 R49, desc[UR6][R64.64] ;  /* 0x0000000640310981 */ /* 0x000128000c1e1500 */
[----:B--2---:R1:W-:Y:S04]  /*14c20*/  STS.U16 [R91+UR76+0x18f00], R80 ;  /* 0x018f00505b007988 */ /* 0x0043e8000800044c */
[----:B------:R2:W-:Y:S04]  /*14c30*/  STS.U16 [R91+UR76+0x1300], R68 ;  /* 0x001300445b007988 */ /* 0x0005e8000800044c */
[----:B-1----:R-:W4:Y:S04]  /*14c40*/  LDL.LU R80, [R1+0x2144] ;  /* 0x0021440001507983 */ /* 0x002f280000300800 */
[----:B--2---:R-:W2:Y:S04]  /*14c50*/  LDL.LU R68, [R1+0x2140] ;  /* 0x0021400001447983 */ /* 0x004ea80000300800 */
[----:B------:R-:W2:Y:S04]  /*14c60*/  LDL.LU.64 R74, [R1+0x2138] ;  /* 0x00213800014a7983 */ /* 0x000ea80000300a00 */
[----:B------:R-:W-:Y:S04]  /*14c70*/  STL [R1+0x20b8], R18 ;  /* 0x0020b81201007387 */ /* 0x000fe80000100800 */
[----:B------:R-:W2:Y:S04]  /*14c80*/  LDL.LU.64 R72, [R1+0x2130] ;  /* 0x0021300001487983 */ /* 0x000ea80000300a00 */
[----:B------:R1:W-:Y:S04]  /*14c90*/  STL [R1+0x20bc], R26 ;  /* 0x0020bc1a01007387 */ /* 0x0003e80000100800 */
[----:B------:R-:W2:Y:S04]  /*14ca0*/  LDL.LU.64 R70, [R1+0x2128] ;  /* 0x0021280001467983 */ /* 0x000ea80000300a00 */
[----:B---3--:R-:W-:Y:S01]  /*14cb0*/  STL [R1+0x20c0], R33 ;  /* 0x0020c02101007387 */ /* 0x008fe20000100800 */
[----:B------:R-:W-:Y:S01]  /*14cc0*/  @P0 IMAD.MOV.U32 R91, RZ, RZ, R90 ;  /* 0x000000ffff5b0224 */ /* 0x000fe200078e005a */
[----:B------:R-:W-:Y:S01]  /*14cd0*/  PRMT R19, RZ, 0x7610, R19 ;  /* 0x00007610ff137816 */ /* 0x000fe20000000013 */
[----:B-1----:R-:W1:Y:S01]  /*14ce0*/  LDC R26, c[0x0][0x3b0] ;  /* 0x0000ec00ff1a7b82 */ /* 0x002e620000000800 */
[----:B------:R-:W3:Y:S04]  /*14cf0*/  LDL.LU.64 R58, [R1+0x2120] ;  /* 0x00212000013a7983 */ /* 0x000ee80000300a00 */
[----:B------:R0:W-:Y:S04]  /*14d00*/  STL [R1+0x20c4], R42 ;  /* 0x0020c42a01007387 */ /* 0x0001e80000100800 */
[----:B------:R-:W0:Y:S01]  /*14d10*/  LDL.LU.64 R64, [R1+0x2118] ;  /* 0x0021180001407983 */ /* 0x000e220000300a00 */
[----:B------:R-:W-:Y:S01]  /*14d20*/  @P0 IMAD.MOV.U32 R90, RZ, RZ, R88 ;  /* 0x000000ffff5a0224 */ /* 0x000fe200078e0058 */
[----:B---3--:R-:W-:-:S06]  /*14d30*/  PRMT R58, RZ, 0x7610, R58 ;  /* 0x00007610ff3a7816 */ /* 0x008fcc000000003a */
[----:B------:R-:W3:Y:S01]  /*14d40*/  @P0 LDG.E.U16 R58, desc[UR6][R60.64] ;  /* 0x000000063c3a0981 */ /* 0x000ee2000c1e1500 */
[----:B0-----:R-:W-:-:S06]  /*14d50*/  PRMT R65, RZ, 0x7610, R65 ;  /* 0x00007610ff417816 */ /* 0x001fcc0000000041 */
[----:B------:R0:W3:Y:S01]  /*14d60*/  @P0 LDG.E.U16 R65, desc[UR6][R90.64] ;  /* 0x000000065a410981 */ /* 0x0000e2000c1e1500 */
[----:B--2---:R-:W-:Y:S01]  /*14d70*/  PRMT R75, RZ, 0x7610, R75 ;  /* 0x00007610ff4b7816 */ /* 0x004fe2000000004b */
[----:B0-----:R-:W-:Y:S02]  /*14d80*/  @P0 IMAD.MOV.U32 R90, RZ, RZ, R87 ;  /* 0x000000ffff5a0224 */ /* 0x001fe400078e0057 */
[----:B------:R-:W-:-:S05]  /*14d90*/  @P0 IMAD.MOV.U32 R91, RZ, RZ, R89 ;  /* 0x000000ffff5b0224 */ /* 0x000fca00078e0059 */
[----:B------:R0:W2:Y:S01]  /*14da0*/  @P0 LDG.E.U16 R75, desc[UR6][R90.64] ;  /* 0x000000065a4b0981 */ /* 0x0000a2000c1e1500 */
[----:B------:R-:W-:Y:S02]  /*14db0*/  PRMT R27, RZ, 0x7610, R27 ;  /* 0x00007610ff1b7816 */ /* 0x000fe4000000001b */
[----:B------:R-:W-:Y:S01]  /*14dc0*/  PRMT R34, RZ, 0x7610, R34 ;  /* 0x00007610ff227816 */ /* 0x000fe20000000022 */
[----:B----4-:R-:W-:Y:S01]  /*14dd0*/  STL [R1+0x20c8], R49 ;  /* 0x0020c83101007387 */ /* 0x010fe20000100800 */
[----:B------:R-:W-:Y:S02]  /*14de0*/  PRMT R43, RZ, 0x7610, R43 ;  /* 0x00007610ff2b7816 */ /* 0x000fe4000000002b */
[----:B------:R-:W-:Y:S01]  /*14df0*/  PRMT R50, RZ, 0x7610, R50 ;  /* 0x00007610ff327816 */ /* 0x000fe20000000032 */
[----:B------:R-:W4:Y:S01]  /*14e00*/  LDL.LU.64 R60, [R1+0x2110] ;  /* 0x00211000013c7983 */ /* 0x000f220000300a00 */
[----:B0-----:R-:W-:Y:S02]  /*14e10*/  @P0 IMAD.MOV.U32 R90, RZ, RZ, R67 ;  /* 0x000000ffff5a0224 */ /* 0x001fe400078e0043 */
[----:B------:R-:W-:Y:S01]  /*14e20*/  @P0 IMAD.MOV.U32 R91, RZ, RZ, R77 ;  /* 0x000000ffff5b0224 */ /* 0x000fe200078e004d */
[----:B------:R-:W2:Y:S01]  /*14e30*/  @P0 LDG.E.U16 R34, desc[UR6][R62.64] ;  /* 0x000000063e220981 */ /* 0x000ea2000c1e1500 */
[----:B------:R-:W-:-:S03]  /*14e40*/  @P0 IMAD.MOV.U32 R67, RZ, RZ, R66 ;  /* 0x000000ffff430224 */ /* 0x000fc600078e0042 */
[----:B------:R0:W2:Y:S01]  /*14e50*/  @P0 LDG.E.U16 R19, desc[UR6][R90.64] ;  /* 0x000000065a130981 */ /* 0x0000a2000c1e1500 */
[----:B------:R-:W-:Y:S02]  /*14e60*/  @P0 IMAD.MOV.U32 R66, RZ, RZ, R14 ;  /* 0x000000ffff420224 */ /* 0x000fe400078e000e */
[----:B------:R-:W-:Y:S01]  /*14e70*/  @P0 IMAD.MOV.U32 R77, RZ, RZ, R76 ;  /* 0x000000ffff4d0224 */ /* 0x000fe200078e004c */
[----:B------:R-:W-:Y:S01]  /*14e80*/  @P0 MOV R76, R17 ;  /* 0x00000011004c0202 */ /* 0x000fe20000000f00 */
[----:B------:R-:W-:Y:S01]  /*14e90*/  @P0 IMAD.MOV.U32 R87, RZ, RZ, R86 ;  /* 0x000000ffff570224 */ /* 0x000fe200078e0056 */
[----:B------:R1:W2:Y:S01]  /*14ea0*/  @P0 LDG.E.U16 R43, desc[UR6][R66.64] ;  /* 0x00000006422b0981 */ /* 0x0002a2000c1e1500 */
[----:B------:R-:W-:Y:S01]  /*14eb0*/  PRMT R59, RZ, 0x7610, R59 ;  /* 0x00007610ff3b7816 */ /* 0x000fe2000000003b */
[----:B------:R-:W1:Y:S01]  /*14ec0*/  LDC R14, c[0x0][0x3b0] ;  /* 0x0000ec00ff0e7b82 */ /* 0x000e620000000800 */
[----:B0-----:R-:W-:Y:S01]  /*14ed0*/  @P0 IMAD.MOV.U32 R90, RZ, RZ, R13 ;  /* 0x000000ffff5a0224 */ /* 0x001fe200078e000d */
[----:B------:R0:W2:Y:S01]  /*14ee0*/  @P0 LDG.E.U16 R50, desc[UR6][R76.64] ;  /* 0x000000064c320981 */ /* 0x0000a2000c1e1500 */
[----:B------:R-:W-:-:S03]  /*14ef0*/  @P0 IMAD.MOV.U32 R91, RZ, RZ, R15 ;  /* 0x000000ffff5b0224 */ /* 0x000fc600078e000f */
[----:B---3--:R-:W-:Y:S02]  /*14f00*/  STL [R1+0x20cc], R58 ;  /* 0x0020cc3a01007387 */ /* 0x008fe40000100800 */
[----:B------:R-:W3:Y:S02]  /*14f10*/  LDC R15, c[0x0][0x3b0] ;  /* 0x0000ec00ff0f7b82 */ /* 0x000ee40000000800 */
[----:B------:R-:W2:Y:S04]  /*14f20*/  LDL.LU R88, [R1+0xf34] ;  /* 0x000f340001587983 */ /* 0x000ea80000300800 */
[----:B------:R-:W3:Y:S01]  /*14f30*/  @P0 LDG.E.U16 R27, desc[UR6][R90.64] ;  /* 0x000000065a1b0981 */ /* 0x000ee2000c1e1500 */
[----:B------:R-:W-:Y:S01]  /*14f40*/  @P0 IMAD.MOV.U32 R86, RZ, RZ, R10 ;  /* 0x000000ffff560224 */ /* 0x000fe200078e000a */
[----:B------:R-:W-:Y:S01]  /*14f50*/  PRMT R20, RZ, 0x7610, R20 ;  /* 0x00007610ff147816 */ /* 0x000fe20000000014 */
[----:B------:R-:W0:Y:S01]  /*14f60*/  LDC R17, c[0x0][0x3b0] ;  /* 0x0000ec00ff117b82 */ /* 0x000e220000000800 */
[----:B------:R-:W4:Y:S04]  /*14f70*/  @P0 LDG.E.U16 R59, desc[UR6][R78.64] ;  /* 0x000000064e3b0981 */ /* 0x000f28000c1e1500 */
[----:B------:R-:W-:Y:S04]  /*14f80*/  STL [R1+0x20d0], R65 ;  /* 0x0020d04101007387 */ /* 0x000fe80000100800 */
[----:B------:R-:W4:Y:S04]  /*14f90*/  LDL.LU R13, [R1+0xf38] ;  /* 0x000f3800010d7983 */ /* 0x000f280000300800 */
[----:B------:R-:W4:Y:S04]  /*14fa0*/  LDL.LU R90, [R1+0xf3c] ;  /* 0x000f3c00015a7983 */ /* 0x000f280000300800 */
[----:B------:R-:W4:Y:S04]  /*14fb0*/  LDL.LU.64 R62, [R1+0x2108] ;  /* 0x00210800013e7983 */ /* 0x000f280000300a00 */
[----:B------:R-:W1:Y:S04]  /*14fc0*/  LDL.LU.64 R66, [R1+0x2100] ;  /* 0x0021000001427983 */ /* 0x000e680000300a00 */
[----:B------:R-:W0:Y:S04]  /*14fd0*/  LDL.LU.64 R76, [R1+0x20f8] ;  /* 0x0020f800014c7983 */ /* 0x000e280000300a00 */
[----:B------:R-:W4:Y:S01]  /*14fe0*/  LDL.LU.64 R78, [R1+0x20f0] ;  /* 0x0020f000014e7983 */ /* 0x000f220000300a00 */
[----:B--2---:R-:W-:-:S05]  /*14ff0*/  SEL R10, R5, R88, !P2 ;  /* 0x00000058050a7207 */ /* 0x004fca0005000000 */
[----:B---3--:R-:W-:Y:S01]  /*15000*/  IMAD R15, R10, R15, RZ ;  /* 0x0000000f0a0f7224 */ /* 0x008fe200078e02ff */
[----:B----4-:R-:W-:Y:S01]  /*15010*/  SEL R10, R5, R13, !P2 ;  /* 0x0000000d050a7207 */ /* 0x010fe20005000000 */
[----:B------:R-:W-:Y:S01]  /*15020*/  IMAD.MOV.U32 R13, RZ, RZ, R81 ;  /* 0x000000ffff0d7224 */ /* 0x000fe200078e0051 */
[----:B-1----:R-:W-:Y:S02]  /*15030*/  PRMT R66, RZ, 0x7610, R66 ;  /* 0x00007610ff427816 */ /* 0x002fe40000000042 */
[----:B0-----:R-:W-:-:S04]  /*15040*/  PRMT R76, RZ, 0x7610, R76 ;  /* 0x00007610ff4c7816 */ /* 0x001fc8000000004c */
[----:B------:R0:W2:Y:S04]  /*15050*/  @P0 LDG.E.U16 R66, desc[UR6][R86.64] ;  /* 0x0000000656420981 */ /* 0x0000a8000c1e1500 */
[----:B------:R-:W3:Y:S01]  /*15060*/  @P0 LDG.E.U16 R76, desc[UR6][R84.64] ;  /* 0x00000006544c0981 */ /* 0x000ee2000c1e1500 */
[----:B0-----:R-:W-:Y:S02]  /*15070*/  @P0 IMAD.MOV.U32 R86, RZ, RZ, R16 ;  /* 0x000000ffff560224 */ /* 0x001fe400078e0010 */
[----:B------:R-:W-:Y:S01]  /*15080*/  @P0 IMAD.MOV.U32 R87, RZ, RZ, R83 ;  /* 0x000000ffff570224 */ /* 0x000fe200078e0053 */
[----:B------:R-:W0:Y:S01]  /*15090*/  LDC R16, c[0x0][0x3b0] ;  /* 0x0000ec00ff107b82 */ /* 0x000e220000000800 */
[----:B------:R-:W4:Y:S04]  /*150a0*/  LDL.LU R84, [R1+0xf40] ;  /* 0x000f400001547983 */ /* 0x000f280000300800 */
[----:B------:R-:W2:Y:S04]  /*150b0*/  @P0 LDG.E.U16 R20, desc[UR6][R86.64] ;  /* 0x0000000656140981 */ /* 0x000ea8000c1e1500 */
[----:B------:R-:W2:Y:S04]  /*150c0*/  LDL.LU R81, [R1+0x20e8] ;  /* 0x0020e80001517983 */ /* 0x000ea80000300800 */
[----:B------:R-:W2:Y:S04]  /*150d0*/  LDL.LU R87, [R1+0xf44] ;  /* 0x000f440001577983 */ /* 0x000ea80000300800 */
[----:B------:R-:W3:Y:S01]  /*150e0*/  LDL.LU R86, [R1+0xf4c] ;  /* 0x000f4c0001567983 */ /* 0x000ee20000300800 */
[----:B------:R-:W-:Y:S01]  /*150f0*/  @!P1 IMAD.MOV R13, RZ, RZ, -R13 ;  /* 0x000000ffff0d9224 */ /* 0x000fe200078e0a0d */
[----:B------:R-:W-:-:S02]  /*15100*/  LEA R18, P1, R15, R4, 0x1 ;  /* 0x000000040f127211 */ /* 0x000fc400078208ff */
[----:B------:R-:W3:Y:S04]  /*15110*/  LDL.LU R89, [R1+0xf48] ;  /* 0x000f480001597983 */ /* 0x000ee80000300800 */
[----:B------:R1:W-:Y:S04]  /*15120*/  STL [R1+0x15b8], R18 ;  /* 0x0015b81201007387 */ /* 0x0003e80000100800 */
[----:B------:R-:W3:Y:S01]  /*15130*/  LDL.LU R88, [R1+0xf54] ;  /* 0x000f540001587983 */ /* 0x000ee20000300800 */
[----:B------:R-:W-:Y:S02]  /*15140*/  @P0 IMAD.MOV.U32 R83, RZ, RZ, R82 ;  /* 0x000000ffff530224 */ /* 0x000fe400078e0052 */
[----:B------:R-:W-:Y:S01]  /*15150*/  @P0 IMAD.MOV.U32 R82, RZ, RZ, R11 ;  /* 0x000000ffff520224 */ /* 0x000fe200078e000b */
[----:B------:R-:W-:-:S02]  /*15160*/  SEL R11, R5, R90, !P2 ;  /* 0x0000005a050b7207 */ /* 0x000fc40005000000 */
[----:B------:R-:W3:Y:S01]  /*15170*/  LDL.LU R90, [R1+0xf50] ;  /* 0x000f5000015a7983 */ /* 0x000ee20000300800 */
[----:B------:R-:W-:Y:S02]  /*15180*/  IMAD R10, R10, R14, RZ ;  /* 0x0000000e0a0a7224 */ /* 0x000fe400078e02ff */
[----:B------:R-:W0:Y:S01]  /*15190*/  LDC R14, c[0x0][0x3b0] ;  /* 0x0000ec00ff0e7b82 */ /* 0x000e220000000800 */
[----:B------:R-:W-:Y:S01]  /*151a0*/  PRMT R28, RZ, 0x7610, R28 ;  /* 0x00007610ff1c7816 */ /* 0x000fe2000000001c */
[----:B------:R-:W-:Y:S01]  /*151b0*/  IMAD R11, R11, R17, RZ ;  /* 0x000000110b0b7224 */ /* 0x000fe200078e02ff */
[----:B------:R-:W-:Y:S02]  /*151c0*/  LEA.HI.X.SX32 R42, R15, R92, 0x1, P1 ;  /* 0x0000005c0f2a7211 */ /* 0x000fe400008f0eff */
[C---:B------:R-:W-:Y:S02]  /*151d0*/  LEA R17, P1, R10.reuse, R4, 0x1 ;  /* 0x000000040a117211 */ /* 0x040fe400078208ff */
[----:B------:R1:W3:Y:S01]  /*151e0*/  @P0 LDG.E.U16 R28, desc[UR6][R82.64] ;  /* 0x00000006521c0981 */ /* 0x0002e2000c1e1500 */
[----:B------:R-:W-:Y:S01]  /*151f0*/  PRMT R35, RZ, 0x7610, R35 ;  /* 0x00007610ff237816 */ /* 0x000fe20000000023 */
[----:B------:R-:W0:Y:S01]  /*15200*/  LDC R15, c[0x0][0x3b0] ;  /* 0x0000ec00ff0f7b82 */ /* 0x000e220000000800 */
[----:B------:R-:W-:Y:S01]  /*15210*/  LEA.HI.X.SX32 R33, R10, R92, 0x1, P1 ;  /* 0x0000005c0a217211 */ /* 0x000fe200008f0eff */
[----:B------:R1:W-:Y:S02]  /*15220*/  STL [R1+0x15b4], R42 ;  /* 0x0015b42a01007387 */ /* 0x0003e40000100800 */
[----:B-1----:R-:W-:Y:S01]  /*15230*/  @P0 IMAD.MOV.U32 R82, RZ, RZ, R18 ;  /* 0x000000ffff520224 */ /* 0x002fe200078e0012 */
[----:B------:R-:W-:Y:S01]  /*15240*/  LEA R18, P1, R11, R4, 0x1 ;  /* 0x000000040b127211 */ /* 0x000fe200078208ff */
[----:B------:R-:W-:Y:S01]  /*15250*/  @P0 IMAD.MOV.U32 R83, RZ, RZ, R42 ;  /* 0x000000ffff530224 */ /* 0x000fe200078e002a */
[----:B------:R-:W-:-:S02]  /*15260*/  PRMT R44, RZ, 0x7610, R44 ;  /* 0x00007610ff2c7816 */ /* 0x000fc4000000002c */
[----:B------:R-:W-:Y:S02]  /*15270*/  LEA.HI.X.SX32 R42, R11, R92, 0x1, P1 ;  /* 0x0000005c0b2a7211 */ /* 0x000fe400008f0eff */
[----:B------:R1:W3:Y:S04]  /*15280*/  @P0 LDG.E.U16 R35, desc[UR6][R82.64] ;  /* 0x0000000652230981 */ /* 0x0002e8000c1e1500 */
[----:B------:R1:W-:Y:S04]  /*15290*/  STL [R1+0x15c0], R17 ;  /* 0x0015c01101007387 */ /* 0x0003e80000100800 */
[----:B------:R0:W-:Y:S01]  /*152a0*/  STL [R1+0x15bc], R33 ;  /* 0x0015bc2101007387 */ /* 0x0001e20000100800 */
[----:B-1----:R-:W-:-:S02]  /*152b0*/  @P0 IMAD.MOV.U32 R82, RZ, RZ, R17 ;  /* 0x000000ffff520224 */ /* 0x002fc400078e0011 */
[----:B------:R-:W-:Y:S01]  /*152c0*/  @P0 IMAD.MOV.U32 R83, RZ, RZ, R33 ;  /* 0x000000ffff530224 */ /* 0x000fe200078e0021 */
[----:B------:R-:W-:Y:S01]  /*152d0*/  STL [R1+0x15c8], R18 ;  /* 0x0015c81201007387 */ /* 0x000fe20000100800 */
[----:B------:R-:W1:Y:S03]  /*152e0*/  LDC R17, c[0x0][0x3b0] ;  /* 0x0000ec00ff117b82 */ /* 0x000e660000000800 */
[----:B------:R0:W3:Y:S04]  /*152f0*/  @P0 LDG.E.U16 R44, desc[UR6][R82.64] ;  /* 0x00000006522c0981 */ /* 0x0000e8000c1e1500 */
[----:B------:R0:W-:Y:S02]  /*15300*/  STL [R1+0x15c4], R42 ;  /* 0x0015c42a01007387 */ /* 0x0001e40000100800 */
[----:B0-----:R-:W-:-:S02]  /*15310*/  @P0 IMAD.MOV.U32 R83, RZ, RZ, R42 ;  /* 0x000000ffff530224 */ /* 0x001fc400078e002a */
[----:B------:R-:W-:Y:S01]  /*15320*/  @P0 IMAD.MOV.U32 R82, RZ, RZ, R18 ;  /* 0x000000ffff520224 */ /* 0x000fe200078e0012 */
[----:B----4-:R-:W-:-:S05]  /*15330*/  SEL R10, R5, R84, !P2 ;  /* 0x00000054050a7207 */ /* 0x010fca0005000000 */
[----:B------:R-:W-:Y:S02]  /*15340*/  IMAD R10, R10, R16, RZ ;  /* 0x000000100a0a7224 */ /* 0x000fe400078e02ff */
[----:B------:R-:W0:Y:S01]  /*15350*/  LDC R16, c[0x0][0x3b0] ;  /* 0x0000ec00ff107b82 */ /* 0x000e220000000800 */
[----:B--2---:R-:W-:Y:S02]  /*15360*/  SEL R11, R5, R87, !P2 ;  /* 0x00000057050b7207 */ /* 0x004fe40005000000 */
[----:B------:R-:W-:-:S03]  /*15370*/  LEA R33, P1, R10, R4, 0x1 ;  /* 0x000000040a217211 */ /* 0x000fc600078208ff */
[----:B------:R-:W-:Y:S01]  /*15380*/  IMAD R14, R11, R14, RZ ;  /* 0x0000000e0b0e7224 */ /* 0x000fe200078e02ff */
[----:B---3--:R-:W-:Y:S02]  /*15390*/  SEL R11, R5, R86, !P2 ;  /* 0x00000056050b7207 */ /* 0x008fe40005000000 */
[----:B------:R-:W-:Y:S02]  /*153a0*/  LEA.HI.X.SX32 R42, R10, R92, 0x1, P1 ;  /* 0x0000005c0a2a7211 */ /* 0x000fe400008f0eff */
[C---:B------:R-:W-:Y:S01]  /*153b0*/  LEA R18, P1, R14.reuse, R4, 0x1 ;  /* 0x000000040e127211 */ /* 0x040fe200078208ff */
[----:B------:R-:W-:Y:S01]  /*153c0*/  IMAD R11, R11, R26, RZ ;  /* 0x0000001a0b0b7224 */ /* 0x000fe200078e02ff */
[----:B------:R-:W-:Y:S02]  /*153d0*/  STL [R1+0x15d0], R33 ;  /* 0x0015d02101007387 */ /* 0x000fe40000100800 */
[----:B------:R-:W-:Y:S02]  /*153e0*/  LEA.HI.X.SX32 R26, R14, R92, 0x1, P1 ;  /* 0x0000005c0e1a7211 */ /* 0x000fe400008f0eff */
[----:B------:R-:W-:Y:S01]  /*153f0*/  STL [R1+0x15cc], R42 ;  /* 0x0015cc2a01007387 */ /* 0x000fe20000100800 */
[----:B------:R-:W-:-:S03]  /*15400*/  SEL R10, R5, R89, !P2 ;  /* 0x00000059050a7207 */ /* 0x000fc60005000000 */
[----:B------:R-:W-:Y:S01]  /*15410*/  STL [R1+0x15d8], R18 ;  /* 0x0015d81201007387 */ /* 0x000fe20000100800 */
[----:B------:R-:W-:-:S03]  /*15420*/  LEA R49, P1, R11, R4, 0x1 ;  /* 0x000000040b317211 */ /* 0x000fc600078208ff */
[----:B------:R0:W-:Y:S04]  /*15430*/  STL [R1+0x15d4], R26 ;  /* 0x0015d41a01007387 */ /* 0x0001e80000100800 */
[----:B------:R-:W2:Y:S01]  /*15440*/  LDL.LU R86, [R1+0xf5c] ;  /* 0x000f5c0001567983 */ /* 0x000ea20000300800 */
[----:B------:R-:W-:Y:S01]  /*15450*/  IMAD R10, R10, R15, RZ ;  /* 0x0000000f0a0a7224 */ /* 0x000fe200078e02ff */
[C---:B------:R-:W-:Y:S02]  /*15460*/  SEL R15, R5.reuse, R88, !P2 ;  /* 0x00000058050f7207 */ /* 0x040fe40005000000 */
[----:B------:R-:W3:Y:S04]  /*15470*/  LDL.LU R89, [R1+0xf74] ;  /* 0x000f740001597983 */ /* 0x000ee80000300800 */
[----:B------:R-:W-:Y:S04]  /*15480*/  STL [R1+0x15e0], R49 ;  /* 0x0015e03101007387 */ /* 0x000fe80000100800 */
[----:B------:R-:W4:Y:S01]  /*15490*/  LDL.LU R88, [R1+0xf7c] ;  /* 0x000f7c0001587983 */ /* 0x000f220000300800 */
[----:B------:R-:W-:-:S03]  /*154a0*/  SEL R14, R5, R90, !P2 ;  /* 0x0000005a050e7207 */ /* 0x000fc60005000000 */
[----:B------:R-:W4:Y:S01]  /*154b0*/  LDL.LU R90, [R1+0xf78] ;  /* 0x000f7800015a7983 */ /* 0x000f220000300800 */
[----:B------:R-:W-:Y:S02]  /*154c0*/  PRMT R51, RZ, 0x7610, R51 ;  /* 0x00007610ff337816 */ /* 0x000fe40000000033 */
[----:B------:R-:W-:-:S04]  /*154d0*/  PRMT R60, RZ, 0x7610, R60 ;  /* 0x00007610ff3c7816 */ /* 0x000fc8000000003c */
[----:B------:R0:W4:Y:S01]  /*154e0*/  @P0 LDG.E.U16 R51, desc[UR6][R82.64] ;  /* 0x0000000652330981 */ /* 0x000122000c1e1500 */
[----:B------:R-:W-:Y:S01]  /*154f0*/  PRMT R67, RZ, 0x7610, R67 ;  /* 0x00007610ff437816 */ /* 0x000fe20000000043 */
[----:B0-----:R-:W-:Y:S02]  /*15500*/  @P0 IMAD.MOV.U32 R82, RZ, RZ, R33 ;  /* 0x000000ffff520224 */ /* 0x001fe400078e0021 */
[----:B------:R-:W-:Y:S01]  /*15510*/  @P0 IMAD.MOV.U32 R83, RZ, RZ, R42 ;  /* 0x000000ffff530224 */ /* 0x000fe200078e002a */
[----:B------:R-:W-:-:S04]  /*15520*/  LEA.HI.X.SX32 R58, R11, R92, 0x1, P1 ;  /* 0x0000005c0b3a7211 */ /* 0x000fc800008f0eff */
[----:B------:R0:W4:Y:S01]  /*15530*/  @P0 LDG.E.U16 R60, desc[UR6][R82.64] ;  /* 0x00000006523c0981 */ /* 0x000122000c1e1500 */
[----:B-1----:R-:W-:Y:S01]  /*15540*/  IMAD R15, R15, R17, RZ ;  /* 0x000000110f0f7224 */ /* 0x002fe200078e02ff */
[----:B------:R-:W-:Y:S01]  /*15550*/  LEA R11, P1, R10, R4, 0x1 ;  /* 0x000000040a0b7211 */ /* 0x000fe200078208ff */
[----:B------:R-:W1:Y:S01]  /*15560*/  LDC R17, c[0x0][0x3b0] ;  /* 0x0000ec00ff117b82 */ /* 0x000e620000000800 */
[----:B------:R-:W-:Y:S01]  /*15570*/  PRMT R77, RZ, 0x7610, R77 ;  /* 0x00007610ff4d7816 */ /* 0x000fe2000000004d */
[----:B0-----:R-:W-:Y:S02]  /*15580*/  @P0 IMAD.MOV.U32 R83, RZ, RZ, R26 ;  /* 0x000000ffff530224 */ /* 0x001fe400078e001a */
[----:B------:R-:W-:Y:S02]  /*15590*/  @P0 IMAD.MOV.U32 R82, RZ, RZ, R18 ;  /* 0x000000ffff520224 */ /* 0x000fe400078e0012 */
[----:B------:R-:W-:Y:S01]  /*155a0*/  IMAD R26, R14, R16, RZ ;  /* 0x000000100e1a7224 */ /* 0x000fe200078e02ff */
[----:B------:R-:W-:Y:S01]  /*155b0*/  LEA.HI.X.SX32 R42, R10, R92, 0x1, P1 ;  /* 0x0000005c0a2a7211 */ /* 0x000fe200008f0eff */
[----:B------:R-:W0:Y:S01]  /*155c0*/  LDC R14, c[0x0][0x3b0] ;  /* 0x0000ec00ff0e7b82 */ /* 0x000e220000000800 */
[----:B------:R1:W4:Y:S01]  /*155d0*/  @P0 LDG.E.U16 R67, desc[UR6][R82.64] ;  /* 0x0000000652430981 */ /* 0x000322000c1e1500 */
[----:B------:R-:W-:-:S02]  /*155e0*/  LEA R10, P1, R15, R4, 0x1 ;  /* 0x000000040f0a7211 */ /* 0x000fc400078208ff */
[----:B------:R-:W-:Y:S01]  /*155f0*/  PRMT R21, RZ, 0x7610, R21 ;  /* 0x00007610ff157816 */ /* 0x000fe20000000015 */
[----:B------:R-:W-:Y:S01]  /*15600*/  STL [R1+0x15dc], R58 ;  /* 0x0015dc3a01007387 */ /* 0x000fe20000100800 */
[----:B------:R-:W-:Y:S02]  /*15610*/  PRMT R40, RZ, 0x7610, R40 ;  /* 0x00007610ff287816 */ /* 0x000fe40000000028 */
[----:B------:R-:W0:Y:S01]  /*15620*/  LDC R18, c[0x0][0x3b0] ;  /* 0x0000ec00ff127b82 */ /* 0x000e220000000800 */
[----:B-1----:R-:W-:Y:S02]  /*15630*/  @P0 IMAD.MOV.U32 R82, RZ, RZ, R49 ;  /* 0x000000ffff520224 */ /* 0x002fe400078e0031 */
[----:B------:R-:W-:Y:S01]  /*15640*/  @P0 IMAD.MOV.U32 R83, RZ, RZ, R58 ;  /* 0x000000ffff530224 */ /* 0x000fe200078e003a */
[----:B------:R-:W-:Y:S02]  /*15650*/  LEA.HI.X.SX32 R33, R15, R92, 0x1, P1 ;  /* 0x0000005c0f217211 */ /* 0x000fe400008f0eff */
[----:B------:R-:W-:-:S02]  /*15660*/  LEA R15, P1, R26, R4, 0x1 ;  /* 0x000000041a0f7211 */ /* 0x000fc400078208ff */
[----:B------:R-:W1:Y:S01]  /*15670*/  LDC R16, c[0x0][0x3b0] ;  /* 0x0000ec00ff107b82 */ /* 0x000e620000000800 */
[----:B------:R0:W4:Y:S01]  /*15680*/  @P0 LDG.E.U16 R77, desc[UR6][R82.64] ;  /* 0x00000006524d0981 */ /* 0x000122000c1e1500 */
[----:B------:R-:W-:-:S03]  /*15690*/  LEA.HI.X.SX32 R26, R26, R92, 0x1, P1 ;  /* 0x0000005c1a1a7211 */ /* 0x000fc600008f0eff */
[----:B------:R-:W-:Y:S01]  /*156a0*/  STL [R1+0x15e8], R11 ;  /* 0x0015e80b01007387 */ /* 0x000fe20000100800 */
[----:B0-----:R-:W-:Y:S02]  /*156b0*/  @P0 IMAD.MOV.U32 R82, RZ, RZ, R11 ;  /* 0x000000ffff520224 */ /* 0x001fe400078e000b */
[----:B------:R-:W-:Y:S01]  /*156c0*/  @P0 IMAD.MOV.U32 R83, RZ, RZ, R42 ;  /* 0x000000ffff530224 */ /* 0x000fe200078e002a */
[----:B------:R-:W-:Y:S04]  /*156d0*/  STL [R1+0x15e4], R42 ;  /* 0x0015e42a01007387 */ /* 0x000fe80000100800 */
[----:B------:R0:W4:Y:S04]  /*156e0*/  @P0 LDG.E.U16 R21, desc[UR6][R82.64] ;  /* 0x0000000652150981 */ /* 0x000128000c1e1500 */
[----:B------:R-:W-:Y:S04]  /*156f0*/  STL [R1+0x15f0], R10 ;  /* 0x0015f00a01007387 */ /* 0x000fe80000100800 */
[----:B------:R0:W-:Y:S02]  /*15700*/  STL [R1+0x15ec], R33 ;  /* 0x0015ec2101007387 */ /* 0x0001e40000100800 */
[----:B0-----:R-:W-:-:S02]  /*15710*/  @P0 IMAD.MOV.U32 R82, RZ, RZ, R10 ;  /* 0x000000ffff520224 */ /* 0x001fc400078e000a */
[----:B------:R-:W-:Y:S01]  /*15720*/  @P0 IMAD.MOV.U32 R83, RZ, RZ, R33 ;  /* 0x000000ffff530224 */ /* 0x000fe200078e0021 */
[----:B------:R0:W-:Y:S04]  /*15730*/  STL [R1+0x15f8], R15 ;  /* 0x0015f80f01007387 */ /* 0x0001e80000100800 */
[----:B------:R0:W-:Y:S01]  /*15740*/  STL [R1+0x15f4], R26 ;  /* 0x0015f41a01007387 */ /* 0x0001e20000100800 */
[----:B------:R-:W-:Y:S01]  /*15750*/  ISETP.GT.U32.AND P1, PT, R2, R7, PT ;  /* 0x000000070200720c */ /* 0x000fe20003f24070 */
[----:B------:R-:W0:Y:S02]  /*15760*/  LDC R33, c[0x0][0x3b0] ;  /* 0x0000ec00ff217b82 */ /* 0x000e240000000800 */
[----:B------:R1:W4:Y:S02]  /*15770*/  @P0 LDG.E.U16 R40, desc[UR6][R82.64] ;  /* 0x0000000652280981 */ /* 0x000324000c1e1500 */
[----:B-1----:R-:W-:-:S08]  /*15780*/  @P0 IMAD.MOV.U32 R82, RZ, RZ, R15 ;  /* 0x000000ffff520224 */ /* 0x002fd000078e000f */
[----:B------:R-:W-:Y:S01]  /*15790*/  @!P1 IMAD.IADD R7, R7, 0x1, -R2 ;  /* 0x0000000107079824 */ /* 0x000fe200078e0a02 */
[----:B------:R-:W-:Y:S01]  /*157a0*/  PRMT R36, RZ, 0x7610, R36 ;  /* 0x00007610ff247816 */ /* 0x000fe20000000024 */
[----:B------:R-:W-:-:S05]  /*157b0*/  @P0 IMAD.MOV.U32 R83, RZ, RZ, R26 ;  /* 0x000000ffff530224 */ /* 0x000fca00078e001a */
[----:B------:R1:W4:Y:S01]  /*157c0*/  @P0 LDG.E.U16 R36, desc[UR6][R82.64] ;  /* 0x0000000652240981 */ /* 0x000322000c1e1500 */
[----:B--2---:R-:W-:-:S03]  /*157d0*/  SEL R11, R5, R86, !P2 ;  /* 0x00000056050b7207 */ /* 0x004fc60005000000 */
[----:B------:R-:W2:Y:S01]  /*157e0*/  LDL.LU R86, [R1+0xf94] ;  /* 0x000f940001567983 */ /* 0x000ea20000300800 */
[----:B---3--:R-:W-:Y:S01]  /*157f0*/  SEL R10, R5, R89, !P2 ;  /* 0x00000059050a7207 */ /* 0x008fe20005000000 */
[----:B0-----:R-:W-:Y:S02]  /*15800*/  IMAD R15, R11, R14, RZ ;  /* 0x0000000e0b0f7224 */ /* 0x001fe400078e02ff */
[----:B------:R-:W3:Y:S01]  /*15810*/  LDL.LU R89, [R1+0xf90] ;  /* 0x000f900001597983 */ /* 0x000ee20000300800 */
[----:B----4-:R-:W-:-:S03]  /*15820*/  SEL R11, R5, R88, !P2 ;  /* 0x00000058050b7207 */ /* 0x010fc60005000000 */
[----:B------:R-:W4:Y:S01]  /*15830*/  LDL.LU R88, [R1+0xf8c] ;  /* 0x000f8c0001587983 */ /* 0x000f220000300800 */
[----:B------:R-:W-:Y:S01]  /*15840*/  IMAD R10, R10, R18, RZ ;  /* 0x000000120a0a7224 */ /* 0x000fe200078e02ff */
[----:B------:R-:W-:Y:S01]  /*15850*/  LEA R18, P1, R15, R4, 0x1 ;  /* 0x000000040f127211 */ /* 0x000fe200078208ff */
[----:B------:R-:W-:Y:S01]  /*15860*/  IMAD R11, R11, R17, RZ ;  /* 0x000000110b0b7224 */ /* 0x000fe200078e02ff */
[----:B------:R-:W-:Y:S01]  /*15870*/  SEL R14, R5, R90, !P2 ;  /* 0x0000005a050e7207 */ /* 0x000fe20005000000 */
[----:B------:R-:W0:Y:S01]  /*15880*/  LDC R17, c[0x0][0x3b0] ;  /* 0x0000ec00ff117b82 */ /* 0x000e220000000800 */
[----:B------:R-:W-:Y:S02]  /*15890*/  LEA.HI.X.SX32 R42, R15, R92, 0x1, P1 ;  /* 0x0000005c0f2a7211 */ /* 0x000fe400008f0eff */
[----:B------:R-:W-:Y:S01]  /*158a0*/  LEA R15, P1, R10, R4, 0x1 ;  /* 0x000000040a0f7211 */ /* 0x000fe200078208ff */
[----:B------:R-:W-:-:S03]  /*158b0*/  IMAD R14, R14, R16, RZ ;  /* 0x000000100e0e7224 */ /* 0x000fc600078e02ff */
[----:B------:R-:W-:Y:S01]  /*158c0*/  LEA.HI.X.SX32 R26, R10, R92, 0x1, P1 ;  /* 0x0000005c0a1a7211 */ /* 0x000fe200008f0eff */
[----:B------:R1:W-:Y:S01]  /*158d0*/  STL [R1+0x1600], R18 ;  /* 0x0016001201007387 */ /* 0x0003e20000100800 */
[C---:B------:R-:W-:Y:S01]  /*158e0*/  LEA R10, P1, R11.reuse, R4, 0x1 ;  /* 0x000000040b0a7211 */ /* 0x040fe200078208ff */
[----:B-1----:R-:W-:Y:S01]  /*158f0*/  @P0 IMAD.MOV.U32 R82, RZ, RZ, R18 ;  /* 0x000000ffff520224 */ /* 0x002fe200078e0012 */
[----:B------:R-:W-:Y:S01]  /*15900*/  PRMT R56, RZ, 0x7610, R56 ;  /* 0x00007610ff387816 */ /* 0x000fe20000000038 */
[----:B------:R-:W-:Y:S01]  /*15910*/  STL [R1+0x15fc], R42 ;  /* 0x0015fc2a01007387 */ /* 0x000fe20000100800 */
[----:B------:R-:W-:Y:S01]  /*15920*/  LEA.HI.X.SX32 R11, R11, R92, 0x1, P1 ;  /* 0x0000005c0b0b7211 */ /* 0x000fe200008f0eff */
[----:B------:R-:W-:Y:S01]  /*15930*/  @P0 IMAD.MOV.U32 R83, RZ, RZ, R42 ;  /* 0x000000ffff530224 */ /* 0x000fe200078e002a */
[----:B------:R-:W-:Y:S01]  /*15940*/  PRMT R72, RZ, 0x7610, R72 ;  /* 0x00007610ff487816 */ /* 0x000fe20000000048 */
[----:B------:R-:W-:Y:S01]  /*15950*/  STL [R1+0x1608], R15 ;  /* 0x0016080f01007387 */ /* 0x000fe20000100800 */
[----:B------:R-:W1:Y:S01]  /*15960*/  LDC R16, c[0x0][0x3b0] ;  /* 0x0000ec00ff107b82 */ /* 0x000e620000000800 */
[----:B------:R-:W-:-:S02]  /*15970*/  LEA R18, P1, R14, R4, 0x1 ;  /* 0x000000040e127211 */ /* 0x000fc400078208ff */
[----:B------:R0:W-:Y:S04]  /*15980*/  STL [R1+0x1604], R26 ;  /* 0x0016041a01007387 */ /* 0x0001e80000100800 */
[----:B------:R-:W-:Y:S04]  /*15990*/  STL [R1+0x1610], R10 ;  /* 0x0016100a01007387 */ /* 0x000fe80000100800 */
[----:B------:R3:W-:Y:S04]  /*159a0*/  STL [R1+0x160c], R11 ;  /* 0x00160c0b01007387 */ /* 0x0007e80000100800 */
[----:B------:R-:W-:Y:S04]  /*159b0*/  STL [R1+0x1618], R18 ;  /* 0x0016181201007387 */ /* 0x000fe80000100800 */
[----:B------:R-:W4:Y:S04]  /*159c0*/  LDL.LU R90, [R1+0xf98] ;  /* 0x000f9800015a7983 */ /* 0x000f280000300800 */
[----:B------:R0:W4:Y:S04]  /*159d0*/  @P0 LDG.E.U16 R56, desc[UR6][R82.64] ;  /* 0x0000000652380981 */ /* 0x000128000c1e1500 */
[----:B------:R3:W4:Y:S01]  /*159e0*/  @P0 LDG.E.U16 R72, desc[UR6][R10.64] ;  /* 0x000000060a480981 */ /* 0x000722000c1e1500 */
[----:B0-----:R-:W-:-:S02]  /*159f0*/  @P0 MOV R83, R26 ;  /* 0x0000001a00530202 */ /* 0x001fc40000000f00 */
[----:B------:R-:W-:Y:S01]  /*15a00*/  LEA.HI.X.SX32 R26, R14, R92, 0x1, P1 ;  /* 0x0000005c0e1a7211 */ /* 0x000fe200008f0eff */
[----:B------:R-:W-:Y:S01]  /*15a10*/  @P0 IMAD.MOV.U32 R82, RZ, RZ, R15 ;  /* 0x000000ffff520224 */ /* 0x000fe200078e000f */
[----:B------:R-:W-:Y:S01]  /*15a20*/  PRMT R52, RZ, 0x7610, R52 ;  /* 0x00007610ff347816 */ /* 0x000fe20000000034 */
[----:B------:R-:W0:Y:S02]  /*15a30*/  LDC R14, c[0x0][0x3b0] ;  /* 0x0000ec00ff0e7b82 */ /* 0x000e240000000800 */
[----:B------:R0:W-:Y:S04]  /*15a40*/  STL [R1+0x1614], R26 ;  /* 0x0016141a01007387 */ /* 0x0001e80000100800 */
[----:B------:R-:W4:Y:S01]  /*15a50*/  LDL.LU R87, [R1+0xfa0] ;  /* 0x000fa00001577983 */ /* 0x000f220000300800 */
[----:B------:R-:W-:-:S03]  /*15a60*/  ISETP.GT.U32.AND P1, PT, R2, R7, PT ;  /* 0x000000070200720c */ /* 0x000fc60003f24070 */
[----:B------:R0:W4:Y:S10]  /*15a70*/  @P0 LDG.E.U16 R52, desc[UR6][R82.64] ;  /* 0x0000000652340981 */ /* 0x000134000c1e1500 */
[----:B------:R-:W-:Y:S01]  /*15a80*/  @!P1 IMAD.IADD R7, R7, 0x1, -R2 ;  /* 0x0000000107079824 */ /* 0x000fe200078e0a02 */
[----:B--2---:R-:W-:-:S02]  /*15a90*/  SEL R15, R5, R86, !P2 ;  /* 0x00000056050f7207 */ /* 0x004fc40005000000 */
[----:B------:R-:W2:Y:S01]  /*15aa0*/  LDL.LU R86, [R1+0xf9c] ;  /* 0x000f9c0001567983 */ /* 0x000ea20000300800 */
[----:B---3--:R-:W-:-:S03]  /*15ab0*/  SEL R11, R5, R89, !P2 ;  /* 0x00000059050b7207 */ /* 0x008fc60005000000 */
[----:B------:R-:W3:Y:S01]  /*15ac0*/  LDL.LU R89, [R1+0xfa8] ;  /* 0x000fa80001597983 */ /* 0x000ee20000300800 */
[----:B----4-:R-:W-:-:S03]  /*15ad0*/  SEL R10, R5, R88, !P2 ;  /* 0x00000058050a7207 */ /* 0x010fc60005000000 */
[----:B------:R-:W4:Y:S01]  /*15ae0*/  LDL.LU R88, [R1+0xfa4] ;  /* 0x000fa40001587983 */ /* 0x000f220000300800 */
[----:B------:R-:W-:Y:S02]  /*15af0*/  IMAD R15, R15, R33, RZ ;  /* 0x000000210f0f7224 */ /* 0x000fe400078e02ff */
[----:B------:R-:W-:-:S03]  /*15b00*/  IMAD R11, R11, R17, RZ ;  /* 0x000000110b0b7224 */ /* 0x000fc600078e02ff */
[----:B------:R-:W-:-:S04]  /*15b10*/  LEA R42, P1, R15, R4, 0x1 ;  /* 0x000000040f2a7211 */ /* 0x000fc800078208ff */
[----:B------:R-:W-:Y:S02]  /*15b20*/  LEA.HI.X.SX32 R49, R15, R92, 0x1, P1 ;  /* 0x0000005c0f317211 */ /* 0x000fe400008f0eff */
[C---:B------:R-:W-:Y:S01]  /*15b30*/  LEA R17, P1, R11.reuse, R4, 0x1 ;  /* 0x000000040b117211 */ /* 0x040fe200078208ff */
[----:B------:R1:W-:Y:S01]  /*15b40*/  STL [R1+0x1620], R42 ;  /* 0x0016202a01007387 */ /* 0x0003e20000100800 */
[----:B0-----:R-:W-:Y:S01]  /*15b50*/  @P0 IMAD.MOV.U32 R83, RZ, RZ, R26 ;  /* 0x000000ffff530224 */ /* 0x001fe200078e001a */
[----:B------:R-:W-:Y:S01]  /*15b60*/  PRMT R68, RZ, 0x7610, R68 ;  /* 0x00007610ff447816 */ /* 0x000fe20000000044 */
[----:B------:R-:W0:Y:S01]  /*15b70*/  LDC R26, c[0x0][0x3b0] ;  /* 0x0000ec00ff1a7b82 */ /* 0x000e220000000800 */
[----:B------:R-:W-:Y:S01]  /*15b80*/  LEA.HI.X.SX32 R33, R11, R92, 0x1, P1 ;  /* 0x0000005c0b217211 */ /* 0x000fe200008f0eff */
[----:B------:R1:W-:Y:S04]  /*15b90*/  STL [R1+0x161c], R49 ;  /* 0x00161c3101007387 */ /* 0x0003e80000100800 */
[----:B------:R-:W-:Y:S01]  /*15ba0*/  STL [R1+0x1628], R17 ;  /* 0x0016281101007387 */ /* 0x000fe20000100800 */
[----:B------:R-:W-:Y:S01]  /*15bb0*/  @P0 IMAD.MOV.U32 R82, RZ, RZ, R18 ;  /* 0x000000ffff520224 */ /* 0x000fe200078e0012 */
[----:B------:R-:W0:Y:S02]  /*15bc0*/  LDC R15, c[0x0][0x3b0] ;  /* 0x0000ec00ff0f7b82 */ /* 0x000e240000000800 */
[----:B------:R0:W-:Y:S01]  /*15bd0*/  STL [R1+0x1624], R33 ;  /* 0x0016242101007387 */ /* 0x0001e20000100800 */
[----:B-1----:R-:W-:Y:S01]  /*15be0*/  IMAD R10, R10, R16, RZ ;  /* 0x000000100a0a7224 */ /* 0x002fe200078e02ff */
[----:B------:R-:W-:-:S02]  /*15bf0*/  PRMT R78, RZ, 0x7610, R78 ;  /* 0x00007610ff4e7816 */ /* 0x000fc4000000004e */
[----:B------:R1:W3:Y:S02]  /*15c00*/  @P0 LDG.E.U16 R68, desc[UR6][R82.64] ;  /* 0x0000000652440981 */ /* 0x0002e4000c1e1500 */
[----:B------:R-:W2:Y:S01]  /*15c10*/  LDC R18, c[0x0][0x3b0] ;  /* 0x0000ec00ff127b82 */ /* 0x000ea20000000800 */
[----:B------:R-:W-:-:S07]  /*15c20*/  SEL R11, R5, R90, !P2 ;  /* 0x0000005a050b7207 */ /* 0x000fce0005000000 */
[----:B------:R-:W2:Y:S01]  /*15c30*/  LDC R16, c[0x0][0x3b0] ;  /* 0x0000ec00ff107b82 */ /* 0x000ea20000000800 */
[----:B------:R-:W3:Y:S01]  /*15c40*/  LDL.LU R90, [R1+0xfac] ;  /* 0x000fac00015a7983 */ /* 0x000ee20000300800 */
[----:B-1----:R-:W-:Y:S01]  /*15c50*/  @P0 IMAD.MOV.U32 R82, RZ, RZ, R42 ;  /* 0x000000ffff520224 */ /* 0x002fe200078e002a */
[C---:B------:R-:W-:Y:S01]  /*15c60*/  LEA R42, P1, R10.reuse, R4, 0x1 ;  /* 0x000000040a2a7211 */ /* 0x040fe200078208ff */
[----:B------:R-:W-:Y:S01]  /*15c70*/  @P0 IMAD.MOV.U32 R83, RZ, RZ, R49 ;  /* 0x000000ffff530224 */ /* 0x000fe200078e0031 */
[----:B------:R-:W-:Y:S01]  /*15c80*/  PRMT R22, RZ, 0x7610, R22 ;  /* 0x00007610ff167816 */ /* 0x000fe20000000016 */
[----:B------:R-:W-:Y:S01]  /*15c90*/  IMAD R11, R11, R14, RZ ;  /* 0x0000000e0b0b7224 */ /* 0x000fe200078e02ff */
[----:B------:R-:W-:Y:S02]  /*15ca0*/  LEA.HI.X.SX32 R49, R10, R92, 0x1, P1 ;  /* 0x0000005c0a317211 */ /* 0x000fe400008f0eff */
[----:B------:R1:W3:Y:S01]  /*15cb0*/  @P0 LDG.E.U16 R78, desc[UR6][R82.64] ;  /* 0x00000006524e0981 */ /* 0x0002e2000c1e1500 */
[----:B------:R-:W-:-:S03]  /*15cc0*/  PRMT R29, RZ, 0x7610, R29 ;  /* 0x00007610ff1d7816 */ /* 0x000fc6000000001d */
[----:B------:R0:W-:Y:S01]  /*15cd0*/  STL [R1+0x1630], R42 ;  /* 0x0016302a01007387 */ /* 0x0001e20000100800 */
[----:B-1----:R-:W-:Y:S02]  /*15ce0*/  @P0 IMAD.MOV.U32 R82, RZ, RZ, R17 ;  /* 0x000000ffff520224 */ /* 0x002fe400078e0011 */
[----:B------:R-:W-:Y:S01]  /*15cf0*/  @P0 IMAD.MOV.U32 R83, RZ, RZ, R33 ;  /* 0x000000ffff530224 */ /* 0x000fe200078e0021 */
[----:B------:R-:W-:Y:S01]  /*15d00*/  SEL R10, R5, R87, !P2 ;  /* 0x00000057050a7207 */ /* 0x000fe20005000000 */
[----:B------:R-:W-:Y:S01]  /*15d10*/  STL [R1+0x162c], R49 ;  /* 0x00162c3101007387 */ /* 0x000fe20000100800 */
[C---:B0-----:R-:W-:Y:S01]  /*15d20*/  LEA R33, P1, R11.reuse, R4, 0x1 ;  /* 0x000000040b217211 */ /* 0x041fe200078208ff */
[----:B------:R-:W0:Y:S02]  /*15d30*/  LDC R17, c[0x0][0x3b0] ;  /* 0x0000ec00ff117b82 */ /* 0x000e240000000800 */
[----:B------:R-:W-:Y:S01]  /*15d40*/  IMAD R10, R10, R26, RZ ;  /* 0x0000001a0a0a7224 */ /* 0x000fe200078e02ff */
[----:B------:R1:W3:Y:S04]  /*15d50*/  @P0 LDG.E.U16 R22, desc[UR6][R82.64] ;  /* 0x0000000652160981 */ /* 0x0002e8000c1e1500 */
[----:B------:R1:W-:Y:S02]  /*15d60*/  STL [R1+0x1638], R33 ;  /* 0x0016382101007387 */ /* 0x0003e40000100800 */
[----:B-1----:R-:W-:Y:S01]  /*15d70*/  @P0 IMAD.MOV.U32 R82, RZ, RZ, R42 ;  /* 0x000000ffff520224 */ /* 0x002fe200078e002a */
[----:B------:R-:W-:Y:S01]  /*15d80*/  LEA.HI.X.SX32 R42, R11, R92, 0x1, P1 ;  /* 0x0000005c0b2a7211 */ /* 0x000fe200008f0eff */
[----:B------:R-:W-:Y:S01]  /*15d90*/  @P0 IMAD.MOV.U32 R83, RZ, RZ, R49 ;  /* 0x000000ffff530224 */ /* 0x000fe200078e0031 */
[----:B------:R-:W-:-:S03]  /*15da0*/  LEA R26, P1, R10, R4, 0x1 ;  /* 0x000000040a1a7211 */ /* 0x000fc600078208ff */
[----:B------:R1:W-:Y:S04]  /*15db0*/  STL [R1+0x1634], R42 ;  /* 0x0016342a01007387 */ /* 0x0003e80000100800 */
[----:B------:R1:W3:Y:S04]  /*15dc0*/  @P0 LDG.E.U16 R29, desc[UR6][R82.64] ;  /* 0x00000006521d0981 */ /* 0x0002e8000c1e1500 */
[----:B------:R0:W-:Y:S01]  /*15dd0*/  STL [R1+0x1640], R26 ;  /* 0x0016401a01007387 */ /* 0x0001e20000100800 */
[----:B-1----:R-:W-:Y:S01]  /*15de0*/  @P0 IMAD.MOV.U32 R82, RZ, RZ, R33 ;  /* 0x000000ffff520224 */ /* 0x002fe200078e0021 */
[----:B------:R-:W-:Y:S01]  /*15df0*/  LEA.HI.X.SX32 R33, R10, R92, 0x1, P1 ;  /* 0x0000005c0a217211 */ /* 0x000fe200008f0eff */
[----:B------:R-:W-:Y:S01]  /*15e00*/  @P0 IMAD.MOV.U32 R83, RZ, RZ, R42 ;  /* 0x000000ffff530224 */ /* 0x000fe200078e002a */
[----:B--2---:R-:W-:-:S02]  /*15e10*/  SEL R14, R5, R86, !P2 ;  /* 0x00000056050e7207 */ /* 0x004fc40005000000 */
[----:B------:R-:W2:Y:S03]  /*15e20*/  LDL.LU R86, [R1+0xfbc] ;  /* 0x000fbc0001567983 */ /* 0x000ea60000300800 */
[----:B------:R-:W-:Y:S01]  /*15e30*/  IMAD R18, R14, R18, RZ ;  /* 0x000000120e127224 */ /* 0x000fe200078e02ff */
[----:B----4-:R-:W-:-:S05]  /*15e40*/  SEL R11, R5, R88, !P2 ;  /* 0x00000058050b7207 */ /* 0x010fca0005000000 */
[----:B------:R-:W-:Y:S01]  /*15e50*/  IMAD R11, R11, R15, RZ ;  /* 0x0000000f0b0b7224 */ /* 0x000fe200078e02ff */
[----:B------:R-:W-:Y:S01]  /*15e60*/  LEA R15, P1, R18, R4, 0x1 ;  /* 0x00000004120f7211 */ /* 0x000fe200078208ff */
[----:B------:R1:W-:Y:S01]  /*15e70*/  STL [R1+0x163c], R33 ;  /* 0x00163c2101007387 */ /* 0x0003e20000100800 */
[----:B---3--:R-:W-:-:S03]  /*15e80*/  SEL R14, R5, R89, !P2 ;  /* 0x00000059050e7207 */ /* 0x008fc60005000000 */
[----:B------:R3:W-:Y:S04]  /*15e90*/  STL [R1+0x1648], R15 ;  /* 0x0016480f01007387 */ /* 0x0007e80000100800 */
[----:B------:R-:W4:Y:S01]  /*15ea0*/  LDL.LU R89, [R1+0xfcc] ;  /* 0x000fcc0001597983 */ /* 0x000f220000300800 */
[----:B------:R-:W-:Y:S01]  /*15eb0*/  IMAD R14, R14, R16, RZ ;  /* 0x000000100e0e7224 */ /* 0x000fe200078e02ff */
[----:B------:R-:W-:Y:S01]  /*15ec0*/  LEA.HI.X.SX32 R18, R18, R92, 0x1, P1 ;  /* 0x0000005c12127211 */ /* 0x000fe200008f0eff */
[----:B------:R-:W1:Y:S01]  /*15ed0*/  LDC R16, c[0x0][0x3b0] ;  /* 0x0000ec00ff107b82 */ /* 0x000e620000000800 */
[----:B------:R-:W4:Y:S02]  /*15ee0*/  LDL.LU R88, [R1+0xfc8] ;  /* 0x000fc80001587983 */ /* 0x000f240000300800 */
[----:B------:R-:W-:-:S02]  /*15ef0*/  LEA R42, P1, R14, R4, 0x1 ;  /* 0x000000040e2a7211 */ /* 0x000fc400078208ff */
[----:B------:R0:W-:Y:S04]  /*15f00*/  STL [R1+0x1644], R18 ;  /* 0x0016441201007387 */ /* 0x0001e80000100800 */
[----:B------:R-:W-:Y:S01]  /*15f10*/  STL [R1+0x1650], R42 ;  /* 0x0016502a01007387 */ /* 0x000fe20000100800 */
[----:B------:R-:W-:-:S03]  /*15f20*/  SEL R10, R5, R90, !P2 ;  /* 0x0000005a050a7207 */ /* 0x000fc60005000000 */
[----:B------:R-:W4:Y:S01]  /*15f30*/  LDL.LU R90, [R1+0xfd0] ;  /* 0x000fd000015a7983 */ /* 0x000f220000300800 */
[----:B------:R-:W-:Y:S02]  /*15f40*/  PRMT R37, RZ, 0x7610, R37 ;  /* 0x00007610ff257816 */ /* 0x000fe40000000025 */
[----:B------:R-:W-:-:S04]  /*15f50*/  PRMT R45, RZ, 0x7610, R45 ;  /* 0x00007610ff2d7816 */ /* 0x000fc8000000002d */
[----:B------:R1:W4:Y:S01]  /*15f60*/  @P0 LDG.E.U16 R37, desc[UR6][R82.64] ;  /* 0x0000000652250981 */ /* 0x000322000c1e1500 */
[----:B------:R-:W-:Y:S01]  /*15f70*/  LEA.HI.X.SX32 R49, R14, R92, 0x1, P1 ;  /* 0x0000005c0e317211 */ /* 0x000fe200008f0eff */
[----:B0-----:R-:W-:Y:S01]  /*15f80*/  IMAD R10, R10, R17, RZ ;  /* 0x000000110a0a7224 */ /* 0x001fe200078e02ff */
[----:B------:R-:W-:Y:S01]  /*15f90*/  PRMT R53, RZ, 0x7610, R53 ;  /* 0x00007610ff357816 */ /* 0x000fe20000000035 */
[----:B------:R-:W0:Y:S01]  /*15fa0*/  LDC R17, c[0x0][0x3b0] ;  /* 0x0000ec00ff117b82 */ /* 0x000e220000000800 */
[----:B-1----:R-:W-:Y:S02]  /*15fb0*/  @P0 IMAD.MOV.U32 R82, RZ, RZ, R26 ;  /* 0x000000ffff520224 */ /* 0x002fe400078e001a */
[----:B------:R-:W-:Y:S01]  /*15fc0*/  @P0 IMAD.MOV.U32 R83, RZ, RZ, R33 ;  /* 0x000000ffff530224 */ /* 0x000fe200078e0021 */
[----:B------:R-:W-:-:S04]  /*15fd0*/  LEA R26, P1, R11, R4, 0x1 ;  /* 0x000000040b1a7211 */ /* 0x000fc800078208ff */
[----:B------:R-:W1:Y:S01]  /*15fe0*/  LDC R14, c[0x0][0x3b0] ;  /* 0x0000ec00ff0e7b82 */ /* 0x000e620000000800 */
[----:B------:R3:W4:Y:S01]  /*15ff0*/  @P0 LDG.E.U16 R45, desc[UR6][R82.64] ;  /* 0x00000006522d0981 */ /* 0x000722000c1e1500 */
[----:B------:R-:W-:Y:S02]  /*16000*/  LEA.HI.X.SX32 R33, R11, R92, 0x1, P1 ;  /* 0x0000005c0b217211 */ /* 0x000fe400008f0eff */
[C---:B------:R-:W-:Y:S02]  /*16010*/  LEA R11, P1, R10.reuse, R4, 0x1 ;  /* 0x000000040a0b7211 */ /* 0x040fe400078208ff */
[----:B------:R-:W-:Y:S01]  /*16020*/  PRMT R61, RZ, 0x7610, R61 ;  /* 0x00007610ff3d7816 */ /* 0x000fe2000000003d */
[----:B---3--:R-:W-:Y:S02]  /*16030*/  @P0 IMAD.MOV.U32 R82, RZ, RZ, R15 ;  /* 0x000000ffff520224 */ /* 0x008fe400078e000f */
[----:B------:R-:W-:Y:S01]  /*16040*/  @P0 IMAD.MOV.U32 R83, RZ, RZ, R18 ;  /* 0x000000ffff530224 */ /* 0x000fe200078e0012 */
[----:B------:R-:W-:Y:S01]  /*16050*/  LEA.HI.X.SX32 R15, R10, R92, 0x1, P1 ;  /* 0x0000005c0a0f7211 */ /* 0x000fe200008f0eff */
[----:B------:R-:W-:Y:S01]  /*16060*/  STL [R1+0x164c], R49 ;  /* 0x00164c3101007387 */ /* 0x000fe20000100800 */
[----:B------:R-:W-:Y:S01]  /*16070*/  PRMT R81, RZ, 0x7610, R81 ;  /* 0x00007610ff517816 */ /* 0x000fe20000000051 */
[----:B------:R-:W3:Y:S02]  /*16080*/  LDC R18, c[0x0][0x3b0] ;  /* 0x0000ec00ff127b82 */ /* 0x000ee40000000800 */
[----:B------:R0:W4:Y:S04]  /*16090*/  @P0 LDG.E.U16 R53, desc[UR6][R82.64] ;  /* 0x0000000652350981 */ /* 0x000128000c1e1500 */
[----:B------:R-:W-:Y:S01]  /*160a0*/  STL [R1+0x1658], R26 ;  /* 0x0016581a01007387 */ /* 0x000fe20000100800 */
[----:B0-----:R-:W-:-:S02]  /*160b0*/  @P0 IMAD.MOV.U32 R82, RZ, RZ, R42 ;  /* 0x000000ffff520224 */ /* 0x001fc400078e002a */
[----:B------:R-:W-:Y:S01]  /*160c0*/  @P0 IMAD.MOV.U32 R83, RZ, RZ, R49 ;  /* 0x000000ffff530224 */ /* 0x000fe200078e0031 */
[----:B------:R-:W-:Y:S04]  /*160d0*/  STL [R1+0x1654], R33 ;  /* 0x0016542101007387 */ /* 0x000fe80000100800 */
[----:B------:R-:W-:Y:S04]  /*160e0*/  STL [R1+0x1660], R11 ;  /* 0x0016600b01007387 */ /* 0x000fe80000100800 */
[----:B------:R0:W4:Y:S04]  /*160f0*/  @P0 LDG.E.U16 R61, desc[UR6][R82.64] ;  /* 0x00000006523d0981 */ /* 0x000128000c1e1500 */
[----:B------:R4:W-:Y:S01]  /*16100*/  STL [R1+0x165c], R15 ;  /* 0x00165c0f01007387 */ /* 0x0009e20000100800 */
[----:B0-----:R-:W-:-:S02]  /*16110*/  @P0 IMAD.MOV.U32 R82, RZ, RZ, R26 ;  /* 0x000000ffff520224 */ /* 0x001fc400078e001a */
[----:B------:R-:W-:-:S05]  /*16120*/  @P0 IMAD.MOV.U32 R83, RZ, RZ, R33 ;  /* 0x000000ffff530224 */ /* 0x000fca00078e0021 */
[----:B------:R0:W4:Y:S02]  /*16130*/  @P0 LDG.E.U16 R81, desc[UR6][R82.64] ;  /* 0x0000000652510981 */ /* 0x000124000c1e1500 */
[----:B0-----:R-:W-:Y:S01]  /*16140*/  @P0 IMAD.MOV.U32 R83, RZ, RZ, R15 ;  /* 0x000000ffff530224 */ /* 0x001fe200078e000f */
[----:B------:R-:W-:Y:S01]  /*16150*/  ISETP.GT.U32.AND P1, PT, R2, R8, PT ;  /* 0x000000080200720c */ /* 0x000fe20003f24070 */
[----:B------:R-:W-:-:S12]  /*16160*/  @P0 IMAD.MOV.U32 R82, RZ, RZ, R11 ;  /* 0x000000ffff520224 */ /* 0x000fd800078e000b */
[----:B------:R-:W-:Y:S01]  /*16170*/  @!P1 IMAD.IADD R8, R8, 0x1, -R2 ;  /* 0x0000000108089824 */ /* 0x000fe200078e0a02 */
[C---:B--2---:R-:W-:Y:S02]  /*16180*/  SEL R10, R5.reuse, R86, !P2 ;  /* 0x00000056050a7207 */ /* 0x044fe40005000000 */
[----:B------:R-:W2:Y:S01]  /*16190*/  LDL.LU R86, [R1+0xfd4] ;  /* 0x000fd40001567983 */ /* 0x000ea20000300800 */
[----:B----4-:R-:W-:-:S03]  /*161a0*/  SEL R15, R5, R89, !P2 ;  /* 0x00000059050f7207 */ /* 0x010fc60005000000 */
[----:B------:R-:W4:Y:S01]  /*161b0*/  LDL.LU R89, [R1+0x100c] ;  /* 0x00100c0001597983 */ /* 0x000f220000300800 */
[----:B------:R-:W-:Y:S01]  /*161c0*/  IMAD R10, R10, R16, RZ ;  /* 0x000000100a0a7224 */ /* 0x000fe200078e02ff */
[----:B------:R-:W-:Y:S01]  /*161d0*/  SEL R11, R5, R88, !P2 ;  /* 0x00000058050b7207 */ /* 0x000fe20005000000 */
[----:B------:R-:W0:Y:S03]  /*161e0*/  LDC R16, c[0x0][0x3b0] ;  /* 0x0000ec00ff107b82 */ /* 0x000e260000000800 */
[----:B------:R-:W-:-:S04]  /*161f0*/  LEA R26, P1, R10, R4, 0x1 ;  /* 0x000000040a1a7211 */ /* 0x000fc800078208ff */
[----:B------:R-:W-:Y:S01]  /*16200*/  LEA.HI.X.SX32 R33, R10, R92, 0x1, P1 ;  /* 0x0000005c0a217211 */ /* 0x000fe200008f0eff */
[----:B------:R-:W-:Y:S04]  /*16210*/  STL [R1+0x1668], R26 ;  /* 0x0016681a01007387 */ /* 0x000fe80000100800 */
[----:B------:R-:W4:Y:S04]  /*16220*/  LDL.LU R88, [R1+0x1024] ;  /* 0x0010240001587983 */ /* 0x000f280000300800 */
[----:B------:R0:W-:Y:S01]  /*16230*/  STL [R1+0x1664], R33 ;  /* 0x0016642101007387 */ /* 0x0001e20000100800 */
[----:B------:R-:W-:-:S03]  /*16240*/  SEL R10, R5, R90, !P2 ;  /* 0x0000005a050a7207 */ /* 0x000fc60005000000 */
[----:B------:R-:W4:Y:S01]  /*16250*/  LDL.LU R90, [R1+0x1018] ;  /* 0x00101800015a7983 */ /* 0x000f220000300800 */
[----:B------:R-:W-:Y:S01]  /*16260*/  IMAD R17, R15, R17, RZ ;  /* 0x000000110f117224 */ /* 0x000fe200078e02ff */
[----:B------:R-:W-:Y:S01]  /*16270*/  PRMT R79, RZ, 0x7610, R79 ;  /* 0x00007610ff4f7816 */ /* 0x000fe2000000004f */
[----:B-1----:R-:W-:Y:S02]  /*16280*/  IMAD R11, R11, R14, RZ ;  /* 0x0000000e0b0b7224 */ /* 0x002fe400078e02ff */
[----:B------:R-:W1:Y:S01]  /*16290*/  LDC R14, c[0x0][0x3b0] ;  /* 0x0000ec00ff0e7b82 */ /* 0x000e620000000800 */
[C---:B------:R-:W-:Y:S01]  /*162a0*/  LEA R15, P1, R17.reuse, R4, 0x1 ;  /* 0x00000004110f7211 */ /* 0x040fe200078208ff */
[----:B---3--:R-:W-:Y:S01]  /*162b0*/  IMAD R10, R10, R18, RZ ;  /* 0x000000120a0a7224 */ /* 0x008fe200078e02ff */
[----:B------:R3:W4:Y:S01]  /*162c0*/  @P0 LDG.E.U16 R79, desc[UR6][R82.64] ;  /* 0x00000006524f0981 */ /* 0x000722000c1e1500 */
[----:B------:R-:W-:Y:S02]  /*162d0*/  PRMT R23, RZ, 0x7610, R23 ;  /* 0x00007610ff177816 */ /* 0x000fe40000000017 */
[----:B------:R-:W-:-:S02]  /*162e0*/  LEA.HI.X.SX32 R42, R17, R92, 0x1, P1 ;  /* 0x0000005c112a7211 */ /* 0x000fc400008f0eff */
[C---:B------:R-:W-:Y:S01]  /*162f0*/  LEA R18, P1, R11.reuse, R4, 0x1 ;  /* 0x000000040b127211 */ /* 0x040fe200078208ff */
[----:B------:R0:W-:Y:S01]  /*16300*/  STL [R1+0x1670], R15 ;  /* 0x0016700f01007387 */ /* 0x0001e20000100800 */
[----:B------:R-:W-:Y:S01]  /*16310*/  PRMT R30, RZ, 0x7610, R30 ;  /* 0x00007610ff1e7816 */ /* 0x000fe2000000001e */
[----:B------:R-:W1:Y:S01]  /*16320*/  LDC R17, c[0x0][0x3b0] ;  /* 0x0000ec00ff117b82 */ /* 0x000e620000000800 */
[----:B---3--:R-:W-:Y:S02]  /*16330*/  @P0 IMAD.MOV.U32 R82, RZ, RZ, R26 ;  /* 0x000000ffff520224 */ /* 0x008fe400078e001a */
[----:B------:R-:W-:Y:S01]  /*16340*/  @P0 IMAD.MOV.U32 R83, RZ, RZ, R33 ;  /* 0x000000ffff530224 */ /* 0x000fe200078e0021 */
[----:B0-----:R-:W-:Y:S02]  /*16350*/  LEA.HI.X.SX32 R33, R11, R92, 0x1, P1 ;  /* 0x0000005c0b217211 */ /* 0x001fe400008f0eff */
[----:B------:R-:W-:Y:S01]  /*16360*/  PRMT R38, RZ, 0x7610, R38 ;  /* 0x00007610ff267816 */ /* 0x000fe20000000026 */
[----:B------:R-:W-:Y:S01]  /*16370*/  STL [R1+0x166c], R42 ;  /* 0x00166c2a01007387 */ /* 0x000fe20000100800 */
[----:B------:R-:W-:Y:S01]  /*16380*/  PRMT R46, RZ, 0x7610, R46 ;  /* 0x00007610ff2e7816 */ /* 0x000fe2000000002e */
[----:B------:R-:W0:Y:S02]  /*16390*/  LDC R26, c[0x0][0x3b0] ;  /* 0x0000ec00ff1a7b82 */ /* 0x000e240000000800 */
[----:B------:R3:W4:Y:S02]  /*163a0*/  @P0 LDG.E.U16 R23, desc[UR6][R82.64] ;  /* 0x0000000652170981 */ /* 0x000724000c1e1500 */
[----:B---3--:R-:W-:Y:S01]  /*163b0*/  @P0 IMAD.MOV.U32 R82, RZ, RZ, R15 ;  /* 0x000000ffff520224 */ /* 0x008fe200078e000f */
[----:B------:R-:W-:Y:S01]  /*163c0*/  LEA R15, P1, R10, R4, 0x1 ;  /* 0x000000040a0f7211 */ /* 0x000fe200078208ff */
[----:B------:R-:W-:Y:S01]  /*163d0*/  @P0 IMAD.MOV.U32 R83, RZ, RZ, R42 ;  /* 0x000000ffff530224 */ /* 0x000fe200078e002a */
[----:B------:R3:W-:Y:S04]  /*163e0*/  STL [R1+0x1678], R18 ;  /* 0x0016781201007387 */ /* 0x0007e80000100800 */
[----:B------:R3:W4:Y:S04]  /*163f0*/  @P0 LDG.E.U16 R30, desc[UR6][R82.64] ;  /* 0x00000006521e0981 */ /* 0x000728000c1e1500 */
[----:B------:R0:W-:Y:S01]  /*16400*/  STL [R1+0x1674], R33 ;  /* 0x0016742101007387 */ /* 0x0001e20000100800 */
[----:B---3--:R-:W-:-:S02]  /*16410*/  @P0 IMAD.MOV.U32 R82, RZ, RZ, R18 ;  /* 0x000000ffff520224 */ /* 0x008fc400078e0012 */
[----:B------:R-:W-:Y:S01]  /*16420*/  @P0 IMAD.MOV.U32 R83, RZ, RZ, R33 ;  /* 0x000000ffff530224 */ /* 0x000fe200078e0021 */
[----:B------:R-:W-:Y:S01]  /*16430*/  STL [R1+0x1680], R15 ;  /* 0x0016800f01007387 */ /* 0x000fe20000100800 */
[----:B------:R-:W3:Y:S03]  /*16440*/  LDC R18, c[0x0][0x3b0] ;  /* 0x0000ec00ff127b82 */ /* 0x000ee60000000800 */
[----:B------:R1:W4:Y:S02]  /*16450*/  @P0 LDG.E.U16 R38, desc[UR6][R82.64] ;  /* 0x0000000652260981 */ /* 0x000324000c1e1500 */
[----:B-1----:R-:W-:Y:S01]  /*16460*/  @P0 IMAD.MOV.U32 R82, RZ, RZ, R15 ;  /* 0x000000ffff520224 */ /* 0x002fe200078e000f */
[----:B------:R-:W-:Y:S02]  /*16470*/  PRMT R54, RZ, 0x7610, R54 ;  /* 0x00007610ff367816 */ /* 0x000fe40000000036 */
[----:B------:R-:W-:-:S02]  /*16480*/  PRMT R62, RZ, 0x7610, R62 ;  /* 0x00007610ff3e7816 */ /* 0x000fc4000000003e */
[----:B------:R-:W-:Y:S02]  /*16490*/  PRMT R70, RZ, 0x7610, R70 ;  /* 0x00007610ff467816 */ /* 0x000fe40000000046 */
[----:B--2---:R-:W-:-:S05]  /*164a0*/  SEL R11, R5, R86, !P2 ;  /* 0x00000056050b7207 */ /* 0x004fca0005000000 */
[----:B------:R-:W-:Y:S01]  /*164b0*/  IMAD R11, R11, R16, RZ ;  /* 0x000000100b0b7224 */ /* 0x000fe200078e02ff */
[----:B------:R-:W-:-:S04]  /*164c0*/  LEA.HI.X.SX32 R16, R10, R92, 0x1, P1 ;  /* 0x0000005c0a107211 */ /* 0x000fc800008f0eff */
[C---:B0-----:R-:W-:Y:S01]  /*164d0*/  LEA R33, P1, R11.reuse, R4, 0x1 ;  /* 0x000000040b217211 */ /* 0x041fe200078208ff */
[----:B------:R-:W-:Y:S01]  /*164e0*/  @P0 IMAD.MOV.U32 R83, RZ, RZ, R16 ;  /* 0x000000ffff530224 */ /* 0x000fe200078e0010 */
[----:B------:R0:W-:Y:S02]  /*164f0*/  STL [R1+0x167c], R16 ;  /* 0x00167c1001007387 */ /* 0x0001e40000100800 */
[----:B------:R-:W-:Y:S02]  /*16500*/  LEA.HI.X.SX32 R42, R11, R92, 0x1, P1 ;  /* 0x0000005c0b2a7211 */ /* 0x000fe400008f0eff */
[----:B------:R1:W2:Y:S01]  /*16510*/  @P0 LDG.E.U16 R46, desc[UR6][R82.64] ;  /* 0x00000006522e0981 */ /* 0x0002a2000c1e1500 */
[----:B----4-:R-:W-:-:S05]  /*16520*/  SEL R10, R5, R89, !P2 ;  /* 0x00000059050a7207 */ /* 0x010fca0005000000 */
[----:B------:R-:W-:Y:S01]  /*16530*/  IMAD R10, R10, R14, RZ ;  /* 0x0000000e0a0a7224 */ /* 0x000fe200078e02ff */
[----:B------:R4:W-:Y:S01]  /*16540*/  STL [R1+0x1688], R33 ;  /* 0x0016882101007387 */ /* 0x0009e20000100800 */
[----:B-1----:R-:W-:Y:S01]  /*16550*/  @P0 MOV R82, R33 ;  /* 0x0000002100520202 */ /* 0x002fe20000000f00 */
[----:B------:R-:W1:Y:S02]  /*16560*/  LDC R14, c[0x0][0x3b0] ;  /* 0x0000ec00ff0e7b82 */ /* 0x000e640000000800 */
[C---:B0-----:R-:W-:Y:S01]  /*16570*/  LEA R16, P1, R10.reuse, R4, 0x1 ;  /* 0x000000040a107211 */ /* 0x041fe200078208ff */
[----:B------:R-:W-:Y:S04]  /*16580*/  STL [R1+0x1684], R42 ;  /* 0x0016842a01007387 */ /* 0x000fe80000100800 */
[----:B------:R-:W-:Y:S01]  /*16590*/  STL [R1+0x1690], R16 ;  /* 0x0016901001007387 */ /* 0x000fe20000100800 */
[----:B----4-:R-:W-:-:S02]  /*165a0*/  LEA.HI.X.SX32 R33, R10, R92, 0x1, P1 ;  /* 0x0000005c0a217211 */ /* 0x010fc400008f0eff */
[C---:B------:R-:W-:Y:S02]  /*165b0*/  SEL R10, R5.reuse, R80, !P2 ;  /* 0x00000050050a7207 */ /* 0x040fe40005000000 */
[----:B------:R-:W4:Y:S01]  /*165c0*/  LDL.LU R80, [R1+0x20e4] ;  /* 0x0020e40001507983 */ /* 0x000f220000300800 */
[----:B------:R-:W-:Y:S01]  /*165d0*/  SEL R15, R5, R88, !P2 ;  /* 0x00000058050f7207 */ /* 0x000fe20005000000 */
[----:B------:R-:W-:-:S04]  /*165e0*/  @P0 IMAD.MOV.U32 R83, RZ, RZ, R42 ;  /* 0x000000ffff530224 */ /* 0x000fc800078e002a */
[----:B------:R-:W-:Y:S01]  /*165f0*/  IMAD R15, R15, R26, RZ ;  /* 0x0000001a0f0f7224 */ /* 0x000fe200078e02ff */
[----:B------:R0:W2:Y:S01]  /*16600*/  @P0 LDG.E.U16 R54, desc[UR6][R82.64] ;  /* 0x0000000652360981 */ /* 0x0000a2000c1e1500 */
[----:B------:R-:W-:-:S03]  /*16610*/  SEL R11, R5, R90, !P2 ;  /* 0x0000005a050b7207 */ /* 0x000fc60005000000 */
[----:B------:R-:W-:Y:S02]  /*16620*/  LEA R26, P1, R15, R4, 0x1 ;  /* 0x000000040f1a7211 */ /* 0x000fe400078208ff */
[----:B------:R-:W-:Y:S01]  /*16630*/  IMAD R11, R11, R17, RZ ;  /* 0x000000110b0b7224 */ /* 0x000fe200078e02ff */
[----:B------:R0:W-:Y:S01]  /*16640*/  STL [R1+0x168c], R33 ;  /* 0x00168c2101007387 */ /* 0x0001e20000100800 */
[----:B---3--:R-:W-:Y:S01]  /*16650*/  IMAD R10, R10, R18, RZ ;  /* 0x000000120a0a7224 */ /* 0x008fe200078e02ff */
[----:B------:R-:W3:Y:S01]  /*16660*/  LDC R17, c[0x0][0x3b0] ;  /* 0x0000ec00ff117b82 */ /* 0x000ee20000000800 */
[----:B0-----:R-:W-:Y:S02]  /*16670*/  @P0 IMAD.MOV.U32 R82, RZ, RZ, R16 ;  /* 0x000000ffff520224 */ /* 0x001fe400078e0010 */
[----:B------:R-:W-:Y:S01]  /*16680*/  @P0 IMAD.MOV.U32 R83, RZ, RZ, R33 ;  /* 0x000000ffff530224 */ /* 0x000fe200078e0021 */
[----:B------:R-:W-:-:S04]  /*16690*/  LEA.HI.X.SX32 R33, R15, R92, 0x1, P1 ;  /* 0x0000005c0f217211 */ /* 0x000fc800008f0eff */
[----:B------:R0:W2:Y:S01]  /*166a0*/  @P0 LDG.E.U16 R62, desc[UR6][R82.64] ;  /* 0x00000006523e0981 */ /* 0x0000a2000c1e1500 */
[C---:B------:R-:W-:Y:S01]  /*166b0*/  LEA R15, P1, R11.reuse, R4, 0x1 ;  /* 0x000000040b0f7211 */ /* 0x040fe200078208ff */
[----:B------:R-:W3:Y:S02]  /*166c0*/  LDC R16, c[0x0][0x3b0] ;  /* 0x0000ec00ff107b82 */ /* 0x000ee40000000800 */
[----:B------:R1:W-:Y:S01]  /*166d0*/  STL [R1+0x1698], R26 ;  /* 0x0016981a01007387 */ /* 0x0003e20000100800 */
[----:B------:R-:W-:Y:S02]  /*166e0*/  LEA.HI.X.SX32 R18, R11, R92, 0x1, P1 ;  /* 0x0000005c0b127211 */ /* 0x000fe400008f0eff */
[----:B------:R-:W-:Y:S01]  /*166f0*/  SEL R11, R5, R64, !P2 ;  /* 0x00000040050b7207 */ /* 0x000fe20005000000 */
[----:B0-----:R-:W-:Y:S02]  /*16700*/  @P0 IMAD.MOV.U32 R82, RZ, RZ, R26 ;  /* 0x000000ffff520224 */ /* 0x001fe400078e001a */
[----:B------:R-:W-:Y:S01]  /*16710*/  @P0 IMAD.MOV.U32 R83, RZ, RZ, R33 ;  /* 0x000000ffff530224 */ /* 0x000fe200078e0021 */
[----:B------:R-:W-:Y:S01]  /*16720*/  STL [R1+0x1694], R33 ;  /* 0x0016942101007387 */ /* 0x000fe20000100800 */
[----:B-1----:R-:W-:-:S03]  /*16730*/  LEA R26, P1, R10, R4, 0x1 ;  /* 0x000000040a1a7211 */ /* 0x002fc600078208ff */
[----:B------:R0:W-:Y:S04]  /*16740*/  STL [R1+0x16a0], R15 ;  /* 0x0016a00f01007387 */ /* 0x0001e80000100800 */
[----:B------:R1:W2:Y:S04]  /*16750*/  @P0 LDG.E.U16 R70, desc[UR6][R82.64] ;  /* 0x0000000652460981 */ /* 0x0002a8000c1e1500 */
[----:B------:R-:W2:Y:S04]  /*16760*/  LDL.LU R64, [R1+0x20e0] ;  /* 0x0020e00001407983 */ /* 0x000ea80000300800 */
[----:B------:R3:W-:Y:S01]  /*16770*/  STL [R1+0x169c], R18 ;  /* 0x00169c1201007387 */ /* 0x0007e20000100800 */
[----:B-1----:R-:W-:-:S02]  /*16780*/  @P0 IMAD.MOV.U32 R82, RZ, RZ, R15 ;  /* 0x000000ffff520224 */ /* 0x002fc400078e000f */
[----:B0-----:R-:W-:Y:S01]  /*16790*/  IMAD R15, R11, R14, RZ ;  /* 0x0000000e0b0f7224 */ /* 0x001fe200078e02ff */
[----:B------:R0:W-:Y:S01]  /*167a0*/  STL [R1+0x16a8], R26 ;  /* 0x0016a81a01007387 */ /* 0x0001e20000100800 */
[----:B------:R-:W-:-:S03]  /*167b0*/  SEL R11, R5, R71, !P2 ;  /* 0x00000047050b7207 */ /* 0x000fc60005000000 */
[----:B------:R-:W2:Y:S01]  /*167c0*/  LDL.LU R71, [R1+0x20dc] ;  /* 0x0020dc0001477983 */ /* 0x000ea20000300800 */
[----:B------:R-:W-:Y:S01]  /*167d0*/  @P0 IMAD.MOV.U32 R83, RZ, RZ, R18 ;  /* 0x000000ffff530224 */ /* 0x000fe200078e0012 */
[----:B------:R-:W-:Y:S01]  /*167e0*/  LEA.HI.X.SX32 R33, R10, R92, 0x1, P1 ;  /* 0x0000005c0a217211 */ /* 0x000fe200008f0eff */
[----:B---3--:R-:W-:Y:S01]  /*167f0*/  IMAD R11, R11, R17, RZ ;  /* 0x000000110b0b7224 */ /* 0x008fe200078e02ff */
[----:B------:R-:W-:Y:S01]  /*16800*/  LEA R10, P1, R15, R4, 0x1 ;  /* 0x000000040f0a7211 */ /* 0x000fe200078208ff */
[----:B------:R-:W1:Y:S01]  /*16810*/  LDC R18, c[0x0][0x3b0] ;  /* 0x0000ec00ff127b82 */ /* 0x000e620000000800 */
[----:B------:R-:W-:Y:S02]  /*16820*/  SEL R14, R5, R73, !P2 ;  /* 0x00000049050e7207 */ /* 0x000fe40005000000 */
[----:B------:R-:W-:Y:S01]  /*16830*/  LEA.HI.X.SX32 R15, R15, R92, 0x1, P1 ;  /* 0x0000005c0f0f7211 */ /* 0x000fe200008f0eff */
[----:B------:R-:W3:Y:S01]  /*16840*/  LDL.LU R73, [R1+0x20d8] ;  /* 0x0020d80001497983 */ /* 0x000ee20000300800 */
[----:B------:R-:W-:-:S03]  /*16850*/  PRMT R24, RZ, 0x7610, R24 ;  /* 0x00007610ff187816 */ /* 0x000fc60000000018 */
[----:B------:R0:W-:Y:S01]  /*16860*/  STL [R1+0x16a4], R33 ;  /* 0x0016a42101007387 */ /* 0x0001e20000100800 */
[----:B------:R-:W0:Y:S03]  /*16870*/  LDC R17, c[0x0][0x3b0] ;  /* 0x0000ec00ff117b82 */ /* 0x000e260000000800 */
[----:B------:R-:W-:Y:S04]  /*16880*/  STL [R1+0x16b0], R10 ;  /* 0x0016b00a01007387 */ /* 0x000fe80000100800 */
[----:B------:R0:W-:Y:S01]  /*16890*/  STL [R1+0x16ac], R15 ;  /* 0x0016ac0f01007387 */ /* 0x0001e20000100800 */
[----:B------:R-:W-:Y:S02]  /*168a0*/  IMAD R14, R14, R16, RZ ;  /* 0x000000100e0e7224 */ /* 0x000fe400078e02ff */
[----:B------:R-:W0:Y:S01]  /*168b0*/  LDC R16, c[0x0][0x3b0] ;  /* 0x0000ec00ff107b82 */ /* 0x000e220000000800 */
[----:B------:R-:W-:-:S02]  /*168c0*/  PRMT R31, RZ, 0x7610, R31 ;  /* 0x00007610ff1f7816 */ /* 0x000fc4000000001f */
[----:B------:R-:W-:Y:S01]  /*168d0*/  PRMT R39, RZ, 0x7610, R39 ;  /* 0x00007610ff277816 */ /* 0x000fe20000000027 */
[----:B------:R-:W-:Y:S01]  /*168e0*/  @!P5 IMAD.MOV R7, RZ, RZ, -R7 ;  /* 0x000000ffff07d224 */ /* 0x000fe200078e0a07 */
[----:B------:R-:W-:-:S04]  /*168f0*/  SEL R13, R5, R13, !P2 ;  /* 0x0000000d050d7207 */ /* 0x000fc80005000000 */
[----:B------:R-:W-:Y:S02]  /*16900*/  SEL R7, R5, R7, !P2 ;  /* 0x0000000705077207 */ /* 0x000fe40005000000 */
[----:B------:R-:W-:Y:S01]  /*16910*/  PRMT R63, RZ, 0x7610, R63 ;  /* 0x00007610ff3f7816 */ /* 0x000fe2000000003f */
[----:B0-----:R-:W-:Y:S01]  /*16920*/  IMAD R13, R13, R16, RZ ;  /* 0x000000100d0d7224 */ /* 0x001fe200078e02ff */
[----:B------:R-:W-:Y:S02]  /*16930*/  PRMT R32, RZ, 0x7610, R32 ;  /* 0x00007610ff207816 */ /* 0x000fe40000000020 */
[----:B------:R-:W-:Y:S02]  /*16940*/  PRMT R41, RZ, 0x7610, R41 ;  /* 0x00007610ff297816 */ /* 0x000fe40000000029 */
[----:B----4-:R-:W-:-:S06]  /*16950*/  PRMT R80, RZ, 0x7610, R80 ;  /* 0x00007610ff507816 */ /* 0x010fcc0000000050 */
[----:B------:R0:W4:Y:S02]  /*16960*/  @P0 LDG.E.U16 R80, desc[UR6][R82.64] ;  /* 0x0000000652500981 */ /* 0x000124000c1e1500 */
[----:B0-----:R-:W-:Y:S01]  /*16970*/  @P0 IMAD.MOV.U32 R82, RZ, RZ, R26 ;  /* 0x000000ffff520224 */ /* 0x001fe200078e001a */
[----:B------:R-:W-:Y:S01]  /*16980*/  LEA R26, P1, R11, R4, 0x1 ;  /* 0x000000040b1a7211 */ /* 0x000fe200078208ff */
[----:B------:R-:W-:-:S03]  /*16990*/  @P0 IMAD.MOV.U32 R83, RZ, RZ, R33 ;  /* 0x000000ffff530224 */ /* 0x000fc600078e0021 */
[----:B------:R-:W-:Y:S01]  /*169a0*/  LEA.HI.X.SX32 R33, R11, R92, 0x1, P1 ;  /* 0x0000005c0b217211 */ /* 0x000fe200008f0eff */
[----:B------:R-:W-:Y:S04]  /*169b0*/  STL [R1+0x16b8], R26 ;  /* 0x0016b81a01007387 */ /* 0x000fe80000100800 */
[----:B------:R0:W3:Y:S04]  /*169c0*/  @P0 LDG.E.U16 R24, desc[UR6][R82.64] ;  /* 0x0000000652180981 */ /* 0x0000e8000c1e1500 */
[----:B------:R-:W-:Y:S01]  /*169d0*/  STL [R1+0x16b4], R33 ;  /* 0x0016b42101007387 */ /* 0x000fe20000100800 */
[----:B0-----:R-:W-:Y:S01]  /*169e0*/  @P0 IMAD.MOV.U32 R83, RZ, RZ, R15 ;  /* 0x000000ffff530224 */ /* 0x001fe200078e000f */
[----:B------:R-:W-:-:S02]  /*169f0*/  SEL R15, R5, R74, !P2 ;  /* 0x0000004a050f7207 */ /* 0x000fc40005000000 */
[----:B------:R-:W3:Y:S01]  /*16a00*/  LDL.LU R74, [R1+0x20d4] ;  /* 0x0020d400014a7983 */ /* 0x000ee20000300800 */
[----:B------:R-:W-:Y:S02]  /*16a10*/  @P0 IMAD.MOV.U32 R82, RZ, RZ, R10 ;  /* 0x000000ffff520224 */ /* 0x000fe400078e000a */
[----:B------:R-:W0:Y:S01]  /*16a20*/  LDC R10, c[0x0][0x3b0] ;  /* 0x0000ec00ff0a7b82 */ /* 0x000e220000000800 */
[C---:B------:R-:W-:Y:S02]  /*16a30*/  LEA R11, P1, R14.reuse, R4, 0x1 ;  /* 0x000000040e0b7211 */ /* 0x040fe400078208ff */
[----:B------:R1:W3:Y:S02]  /*16a40*/  @P0 LDG.E.U16 R31, desc[UR6][R82.64] ;  /* 0x00000006521f0981 */ /* 0x0002e4000c1e1500 */
[----:B------:R-:W-:Y:S02]  /*16a50*/  LEA.HI.X.SX32 R14, R14, R92, 0x1, P1 ;  /* 0x0000005c0e0e7211 */ /* 0x000fe400008f0eff */
[----:B------:R-:W-:Y:S01]  /*16a60*/  ISETP.GT.U32.AND P1, PT, R2, R8, PT ;  /* 0x000000080200720c */ /* 0x000fe20003f24070 */
[----:B------:R-:W-:Y:S01]  /*16a70*/  STL [R1+0x16c0], R11 ;  /* 0x0016c00b01007387 */ /* 0x000fe20000100800 */
[----:B-1----:R-:W-:-:S02]  /*16a80*/  @P0 IMAD.MOV.U32 R82, RZ, RZ, R26 ;  /* 0x000000ffff520224 */ /* 0x002fc400078e001a */
[----:B------:R-:W-:Y:S01]  /*16a90*/  @P0 IMAD.MOV.U32 R83, RZ, RZ, R33 ;  /* 0x000000ffff530224 */ /* 0x000fe200078e0021 */
[----:B------:R1:W-:Y:S01]  /*16aa0*/  STL [R1+0x16bc], R14 ;  /* 0x0016bc0e01007387 */ /* 0x0003e20000100800 */
[----:B------:R-:W-:-:S03]  /*16ab0*/  IMAD R15, R15, R18, RZ ;  /* 0x000000120f0f7224 */ /* 0x000fc600078e02ff */
[----:B------:R1:W3:Y:S04]  /*16ac0*/  @P0 LDG.E.U16 R39, desc[UR6][R82.64] ;  /* 0x0000000652270981 */ /* 0x0002e8000c1e1500 */
[----:B------:R-:W-:Y:S02]  /*16ad0*/  @!P1 IMAD.IADD R8, R8, 0x1, -R2 ;  /* 0x0000000108089824 */ /* 0x000fe400078e0a02 */
[----:B-1----:R-:W-:Y:S01]  /*16ae0*/  @P0 IMAD.MOV.U32 R83, RZ, RZ, R14 ;  /* 0x000000ffff530224 */ /* 0x002fe200078e000e */
[----:B------:R-:W-:Y:S01]  /*16af0*/  SEL R14, R5, R9, !P2 ;  /* 0x00000009050e7207 */ /* 0x000fe20005000000 */
[----:B------:R-:W-:Y:S01]  /*16b00*/  @P0 IMAD.MOV.U32 R82, RZ, RZ, R11 ;  /* 0x000000ffff520224 */ /* 0x000fe200078e000b */
[----:B------:R-:W1:Y:S01]  /*16b10*/  LDC R9, c[0x0][0x3b0] ;  /* 0x0000ec00ff097b82 */ /* 0x000e620000000800 */
[----:B------:R-:W-:-:S02]  /*16b20*/  LEA R11, P5, R15, R4, 0x1 ;  /* 0x000000040f0b7211 */ /* 0x000fc400078a08ff */
[----:B------:R-:W-:-:S03]  /*16b30*/  IMAD R14, R14, R17, RZ ;  /* 0x000000110e0e7224 */ /* 0x000fc600078e02ff */
[----:B------:R2:W-:Y:S01]  /*16b40*/  STL [R1+0x16c8], R11 ;  /* 0x0016c80b01007387 */ /* 0x0005e20000100800 */
[----:B------:R-:W-:Y:S01]  /*16b50*/  @P0 IMAD.MOV.U32 R16, RZ, RZ, R11 ;  /* 0x000000ffff100224 */ /* 0x000fe200078e000b */
[----:B------:R-:W-:Y:S01]  /*16b60*/  LEA.HI.X.SX32 R15, R15, R92, 0x1, P5 ;  /* 0x0000005c0f0f7211 */ /* 0x000fe200028f0eff */
[----:B0-----:R-:W-:Y:S02]  /*16b70*/  IMAD R7, R7, R10, RZ ;  /* 0x0000000a07077224 */ /* 0x001fe400078e02ff */
[----:B------:R-:W-:Y:S01]  /*16b80*/  @!P4 IMAD.MOV R8, RZ, RZ, -R8 ;  /* 0x000000ffff08c224 */ /* 0x000fe200078e0a08 */
[-C--:B------:R-:W-:Y:S02]  /*16b90*/  LEA R10, P4, R13, R4.reuse, 0x1 ;  /* 0x000000040d0a7211 */ /* 0x080fe400078808ff */
[C---:B--2---:R-:W-:Y:S01]  /*16ba0*/  LEA R11, P1, R14.reuse, R4, 0x1 ;  /* 0x000000040e0b7211 */ /* 0x044fe200078208ff */
[----:B------:R0:W-:Y:S03]  /*16bb0*/  STL [R1+0x16c4], R15 ;  /* 0x0016c40f01007387 */ /* 0x0001e60000100800 */
[----:B------:R-:W-:Y:S01]  /*16bc0*/  LEA.HI.X.SX32 R14, R14, R92, 0x1, P1 ;  /* 0x0000005c0e0e7211 */ /* 0x000fe200008f0eff */
[----:B------:R-:W-:Y:S01]  /*16bd0*/  STL [R1+0x16d0], R11 ;  /* 0x0016d00b01007387 */ /* 0x000fe20000100800 */
[----:B------:R-:W-:-:S03]  /*16be0*/  @P0 IMAD.MOV.U32 R17, RZ, RZ, R15 ;  /* 0x000000ffff110224 */ /* 0x000fc600078e000f */
[----:B------:R-:W-:Y:S01]  /*16bf0*/  STL [R1+0x16d8], R10 ;  /* 0x0016d80a01007387 */ /* 0x000fe20000100800 */
[----:B0-----:R-:W-:-:S03]  /*16c00*/  @P0 IMAD.MOV.U32 R15, RZ, RZ, R14 ;  /* 0x000000ffff0f0224 */ /* 0x001fc600078e000e */
[----:B------:R0:W-:Y:S01]  /*16c10*/  STL [R1+0x16cc], R14 ;  /* 0x0016cc0e01007387 */ /* 0x0001e20000100800 */
[----:B------:R-:W-:Y:S02]  /*16c20*/  SEL R8, R5, R8, !P2 ;  /* 0x0000000805087207 */ /* 0x000fe40005000000 */
[----:B------:R-:W-:Y:S01]  /*16c30*/  LEA.HI.X.SX32 R13, R13, R92, 0x1, P4 ;  /* 0x0000005c0d0d7211 */ /* 0x000fe200020f0eff */
[----:B0-----:R-:W-:Y:S01]  /*16c40*/  @P0 IMAD.MOV.U32 R14, RZ, RZ, R11 ;  /* 0x000000ffff0e0224 */ /* 0x001fe200078e000b */
[----:B------:R-:W-:-:S04]  /*16c50*/  LEA R11, P1, R7, R4, 0x1 ;  /* 0x00000004070b7211 */ /* 0x000fc800078208ff */
[----:B------:R0:W2:Y:S01]  /*16c60*/  @P0 LDG.E.U16 R63, desc[UR6][R14.64] ;  /* 0x000000060e3f0981 */ /* 0x0000a2000c1e1500 */
[----:B------:R-:W-:-:S03]  /*16c70*/  PRMT R71, RZ, 0x7610, R71 ;  /* 0x00007610ff477816 */ /* 0x000fc60000000047 */
[----:B------:R1:W-:Y:S01]  /*16c80*/  STL [R1+0x16d4], R13 ;  /* 0x0016d40d01007387 */ /* 0x0003e20000100800 */
[----:B0-----:R-:W-:Y:S02]  /*16c90*/  @P0 IMAD.MOV.U32 R14, RZ, RZ, R10 ;  /* 0x000000ffff0e0224 */ /* 0x001fe400078e000a */
[----:B-1----:R-:W-:Y:S02]  /*16ca0*/  IMAD R10, R8, R9, RZ ;  /* 0x00000009080a7224 */ /* 0x002fe400078e02ff */
[----:B------:R-:W-:Y:S01]  /*16cb0*/  @P0 IMAD.MOV.U32 R15, RZ, RZ, R13 ;  /* 0x000000ffff0f0224 */ /* 0x000fe200078e000d */
[----:B------:R-:W-:Y:S01]  /*16cc0*/  LEA.HI.X.SX32 R13, R7, R92, 0x1, P1 ;  /* 0x0000005c070d7211 */ /* 0x000fe200008f0eff */
[----:B------:R-:W-:Y:S01]  /*16cd0*/  VIADD R9, R93, 0x3b ;  /* 0x0000003b5d097836 */ /* 0x000fe20000000000 */
[----:B------:R-:W-:Y:S02]  /*16ce0*/  ISETP.GT.U32.AND P1, PT, R2, R6, PT ;  /* 0x000000060200720c */ /* 0x000fe40003f24070 */
[----:B------:R-:W-:Y:S01]  /*16cf0*/  LEA R7, P4, R10, R4, 0x1 ;  /* 0x000000040a077211 */ /* 0x000fe200078808ff */
[----:B------:R0:W-:Y:S01]  /*16d00*/  STL [R1+0x16e0], R11 ;  /* 0x0016e00b01007387 */ /* 0x0001e20000100800 */
[----:B------:R-:W-:-:S02]  /*16d10*/  IABS R8, R9 ;  /* 0x0000000900087213 */ /* 0x000fc40000000000 */
[----:B------:R-:W-:Y:S01]  /*16d20*/  LEA.HI.X.SX32 R10, R10, R92, 0x1, P4 ;  /* 0x0000005c0a0a7211 */ /* 0x000fe200020f0eff */
[----:B------:R1:W2:Y:S04]  /*16d30*/  @P0 LDG.E.U16 R71, desc[UR6][R14.64] ;  /* 0x000000060e470981 */ /* 0x0002a8000c1e1500 */
[----:B------:R-:W-:Y:S04]  /*16d40*/  STL [R1+0x16dc], R13 ;  /* 0x0016dc0d01007387 */ /* 0x000fe80000100800 */
[----:B------:R-:W-:Y:S01]  /*16d50*/  STL [R1+0x16e8], R7 ;  /* 0x0016e80701007387 */ /* 0x000fe20000100800 */
[----:B-1----:R-:W-:-:S03]  /*16d60*/  @P0 IMAD.MOV.U32 R14, RZ, RZ, R11 ;  /* 0x000000ffff0e0224 */ /* 0x002fc600078e000b */
[----:B------:R1:W-:Y:S01]  /*16d70*/  STL [R1+0x16e4], R10 ;  /* 0x0016e40a01007387 */ /* 0x0003e20000100800 */
[----:B0-----:R-:W-:Y:S02]  /*16d80*/  @P0 IMAD.MOV.U32 R11, RZ, RZ, R10 ;  /* 0x000000ffff0b0224 */ /* 0x001fe400078e000a */
[----:B------:R-:W-:Y:S02]  /*16d90*/  @!P1 IMAD.IADD R6, R6, 0x1, -R2 ;  /* 0x0000000106069824 */ /* 0x000fe400078e0a02 */
[----:B-1----:R-:W-:Y:S02]  /*16da0*/  @P0 IMAD.MOV.U32 R10, RZ, RZ, R7 ;  /* 0x000000ffff0a0224 */ /* 0x002fe400078e0007 */
[----:B------:R-:W-:Y:S01]  /*16db0*/  IMAD.HI.U32 R7, R3, R8, RZ ;  /* 0x0000000803077227 */ /* 0x000fe200078e00ff */
[----:B------:R-:W-:Y:S02]  /*16dc0*/  ISETP.GT.U32.AND P1, PT, R2, R6, PT ;  /* 0x000000060200720c */ /* 0x000fe40003f24070 */
[----:B------:R0:W2:Y:S02]  /*16dd0*/  @P0 LDG.E.U16 R32, desc[UR6][R10.64] ;  /* 0x000000060a200981 */ /* 0x0000a4000c1e1500 */
[----:B------:R-:W-:-:S05]  /*16de0*/  IADD3 R7, PT, PT, -R7, RZ, RZ ;  /* 0x000000ff07077210 */ /* 0x000fca0007ffe1ff */
[----:B------:R-:W-:Y:S02]  /*16df0*/  IMAD R8, R2, R7, R8 ;  /* 0x0000000702087224 */ /* 0x000fe400078e0208 */
[----:B------:R-:W-:Y:S01]  /*16e00*/  VIADD R7, R93, 0x3c ;  /* 0x0000003c5d077836 */ /* 0x000fe20000000000 */
[----:B------:R-:W-:Y:S01]  /*16e10*/  ISETP.GE.AND P4, PT, R12, RZ, PT ;  /* 0x000000ff0c00720c */ /* 0x000fe20003f86270 */
[----:B------:R-:W-:Y:S01]  /*16e20*/  @!P1 IMAD.IADD R6, R6, 0x1, -R2 ;  /* 0x0000000106069824 */ /* 0x000fe200078e0a02 */
[----:B0-----:R-:W0:Y:S02]  /*16e30*/  LDC R11, c[0x0][0x3b0] ;  /* 0x0000ec00ff0b7b82 */ /* 0x001e240000000800 */
[----:B------:R-:W-:-:S05]  /*16e40*/  IABS R10, R7 ;  /* 0x00000007000a7213 */ /* 0x000fca0000000000 */
[----:B------:R-:W-:Y:S02]  /*16e50*/  IMAD.MOV.U32 R12, RZ, RZ, R10 ;  /* 0x000000ffff0c7224 */ /* 0x000fe400078e000a */
[----:B------:R-:W-:Y:S01]  /*16e60*/  IMAD.MOV.U32 R10, RZ, RZ, R6 ;  /* 0x000000ffff0a7224 */ /* 0x000fe200078e0006 */
[----:B------:R-:W-:Y:S01]  /*16e70*/  ISETP.GT.U32.AND P1, PT, R2, R8, PT ;  /* 0x000000080200720c */ /* 0x000fe20003f24070 */
[----:B------:R-:W-:-:S04]  /*16e80*/  IMAD.HI.U32 R6, R3, R12, RZ ;  /* 0x0000000c03067227 */ /* 0x000fc800078e00ff */
[----:B------:R-:W-:-:S04]  /*16e90*/  IMAD.MOV R6, RZ, RZ, -R6 ;  /* 0x000000ffff067224 */ /* 0x000fc800078e0a06 */
[----:B------:R-:W-:Y:S02]  /*16ea0*/  IMAD R6, R2, R6, R12 ;  /* 0x0000000602067224 */ /* 0x000fe400078e020c */
[----:B------:R-:W-:Y:S01]  /*16eb0*/  @!P4 IMAD.MOV R10, RZ, RZ, -R10 ;  /* 0x000000ffff0ac224 */ /* 0x000fe200078e0a0a */
[----:B------:R-:W1:Y:S01]  /*16ec0*/  LDC R12, c[0x0][0x3b0] ;  /* 0x0000ec00ff0c7b82 */ /* 0x000e620000000800 */
[----:B------:R-:W-:Y:S01]  /*16ed0*/  @!P1 IMAD.IADD R8, R8, 0x1, -R2 ;  /* 0x0000000108089824 */ /* 0x000fe200078e0a02 */
[C---:B------:R-:W-:Y:S02]  /*16ee0*/  ISETP.GT.U32.AND P4, PT, R2.reuse, R6, PT ;  /* 0x000000060200720c */ /* 0x040fe40003f84070 */
[----:B------:R-:W-:Y:S02]  /*16ef0*/  SEL R10, R5, R10, !P2 ;  /* 0x0000000a050a7207 */ /* 0x000fe40005000000 */
[----:B------:R-:W-:-:S03]  /*16f00*/  ISETP.GT.U32.AND P5, PT, R2, R8, PT ;  /* 0x000000080200720c */ /* 0x000fc60003fa4070 */
[----:B0-----:R-:W-:-:S05]  /*16f10*/  IMAD R11, R10, R11, RZ ;  /* 0x0000000b0a0b7224 */ /* 0x001fca00078e02ff */
[----:B------:R-:W-:Y:S01]  /*16f20*/  LEA R10, P1, R11, R4, 0x1 ;  /* 0x000000040b0a7211 */ /* 0x000fe200078208ff */
[----:B------:R-:W-:-:S03]  /*16f30*/  @!P4 IMAD.IADD R6, R6, 0x1, -R2 ;  /* 0x000000010606c824 */ /* 0x000fc600078e0a02 */
[----:B------:R-:W-:Y:S01]  /*16f40*/  LEA.HI.X.SX32 R11, R11, R92, 0x1, P1 ;  /* 0x0000005c0b0b7211 */ /* 0x000fe200008f0eff */
[----:B------:R-:W-:Y:S01]  /*16f50*/  @!P5 IMAD.IADD R8, R8, 0x1, -R2 ;  /* 0x000000010808d824 */ /* 0x000fe200078e0a02 */
[----:B------:R-:W-:Y:S02]  /*16f60*/  ISETP.GE.AND P1, PT, R9, RZ, PT ;  /* 0x000000ff0900720c */ /* 0x000fe40003f26270 */
[----:B------:R-:W-:Y:S01]  /*16f70*/  ISETP.GT.U32.AND P4, PT, R2, R6, PT ;  /* 0x000000060200720c */ /* 0x000fe20003f84070 */
[----:B------:R0:W-:Y:S01]  /*16f80*/  STL [R1+0x16f0], R10 ;  /* 0x0016f00a01007387 */ /* 0x0001e20000100800 */
[----:B------:R-:W-:Y:S02]  /*16f90*/  ISETP.GE.AND P5, PT, R7, RZ, PT ;  /* 0x000000ff0700720c */ /* 0x000fe40003fa6270 */
[----:B------:R-:W4:Y:S01]  /*16fa0*/  LDC R7, c[0x0][0x3b0] ;  /* 0x0000ec00ff077b82 */ /* 0x000f220000000800 */
[----:B------:R0:W2:Y:S02]  /*16fb0*/  @P0 LDG.E.U16 R41, desc[UR6][R10.64] ;  /* 0x000000060a290981 */ /* 0x0000a4000c1e1500 */
[----:B0-----:R-:W-:-:S06]  /*16fc0*/  VIADD R10, R93, 0x3d ;  /* 0x0000003d5d0a7836 */ /* 0x001fcc0000000000 */
[----:B------:R-:W-:Y:S02]  /*16fd0*/  @!P4 IMAD.IADD R6, R6, 0x1, -R2 ;  /* 0x000000010606c824 */ /* 0x000fe400078e0a02 */
[----:B------:R-:W-:Y:S01]  /*16fe0*/  @!P1 IMAD.MOV R8, RZ, RZ, -R8 ;  /* 0x000000ffff089224 */ /* 0x000fe200078e0a08 */
[----:B------:R-:W-:Y:S01]  /*16ff0*/  IABS R9, R10 ;  /* 0x0000000a00097213 */ /* 0x000fe20000000000 */
[----:B------:R0:W-:Y:S01]  /*17000*/  STL [R1+0x16ec], R11 ;  /* 0x0016ec0b01007387 */ /* 0x0001e20000100800 */
[----:B------:R-:W-:-:S03]  /*17010*/  @!P5 IMAD.MOV R6, RZ, RZ, -R6 ;  /* 0x000000ffff06d224 */ /* 0x000fc600078e0a06 */
[----:B0-----:R-:W-:Y:S01]  /*17020*/  IMAD.MOV.U32 R11, RZ, RZ, R9 ;  /* 0x000000ffff0b7224 */ /* 0x001fe200078e0009 */
[C---:B------:R-:W-:Y:S02]  /*17030*/  SEL R9, R5.reuse, R8, !P2 ;  /* 0x0000000805097207 */ /* 0x040fe40005000000 */
[----:B------:R-:W-:Y:S01]  /*17040*/  SEL R6, R5, R6, !P2 ;  /* 0x0000000605067207 */ /* 0x000fe20005000000 */
[----:B------:R-:W-:-:S04]  /*17050*/  IMAD.HI.U32 R8, R3, R11, RZ ;  /* 0x0000000b03087227 */ /* 0x000fc800078e00ff */
[----:B-1----:R-:W-:Y:S02]  /*17060*/  IMAD R9, R9, R12, RZ ;  /* 0x0000000c09097224 */ /* 0x002fe400078e02ff */
[----:B------:R-:W-:Y:S02]  /*17070*/  IMAD.MOV R8, RZ, RZ, -R8 ;  /* 0x000000ffff087224 */ /* 0x000fe400078e0a08 */
[----:B----4-:R-:W-:Y:S01]  /*17080*/  IMAD R7, R6, R7, RZ ;  /* 0x0000000706077224 */ /* 0x010fe200078e02ff */
[----:B------:R-:W-:Y:S01]  /*17090*/  LEA R6, P1, R9, R4, 0x1 ;  /* 0x0000000409067211 */ /* 0x000fe200078208ff */
[----:B------:R-:W-:-:S04]  /*170a0*/  IMAD R8, R2, R8, R11 ;  /* 0x0000000802087224 */ /* 0x000fc800078e020b */
[----:B------:R0:W-:Y:S01]  /*170b0*/  STL [R1+0x16f8], R6 ;  /* 0x0016f80601007387 */ /* 0x0001e20000100800 */
[----:B------:R-:W-:Y:S01]  /*170c0*/  @P0 IMAD.MOV.U32 R12, RZ, RZ, R6 ;  /* 0x000000ffff0c0224 */ /* 0x000fe200078e0006 */
[----:B------:R-:W-:Y:S02]  /*170d0*/  LEA.HI.X.SX32 R9, R9, R92, 0x1, P1 ;  /* 0x0000005c09097211 */ /* 0x000fe400008f0eff */
[----:B------:R-:W-:Y:S02]  /*170e0*/  ISETP.GT.U32.AND P1, PT, R2, R8, PT ;  /* 0x000000080200720c */ /* 0x000fe40003f24070 */
[----:B------:R-:W-:Y:S02]  /*170f0*/  PRMT R57, RZ, 0x7610, R57 ;  /* 0x00007610ff397816 */ /* 0x000fe40000000039 */
[----:B0-----:R-:W-:-:S04]  /*17100*/  LEA R6, P4, R7, R4, 0x1 ;  /* 0x0000000407067211 */ /* 0x001fc800078808ff */
[----:B------:R-:W-:Y:S01]  /*17110*/  LEA.HI.X.SX32 R7, R7, R92, 0x1, P4 ;  /* 0x0000005c07077211 */ /* 0x000fe200020f0eff */
[----:B------:R-:W-:Y:S04]  /*17120*/  STL [R1+0x16f4], R9 ;  /* 0x0016f40901007387 */ /* 0x000fe80000100800 */
[----:B------:R0:W-:Y:S04]  /*17130*/  STL [R1+0x1700], R6 ;  /* 0x0017000601007387 */ /* 0x0001e80000100800 */
[----:B------:R0:W4:Y:S01]  /*17140*/  @P0 LDG.E.U16 R57, desc[UR6][R6.64] ;  /* 0x0000000606390981 */ /* 0x000122000c1e1500 */
[----:B------:R-:W-:-:S03]  /*17150*/  @!P1 IMAD.IADD R8, R8, 0x1, -R2 ;  /* 0x0000000108089824 */ /* 0x000fc600078e0a02 */
[----:B------:R1:W-:Y:S01]  /*17160*/  STL [R1+0x16fc], R7 ;  /* 0x0016fc0701007387 */ /* 0x0003e20000100800 */
[----:B0-----:R-:W-:Y:S02]  /*17170*/  VIADD R6, R93, 0x3f ;  /* 0x0000003f5d067836 */ /* 0x001fe40000000000 */
[----:B------:R-:W-:-:S03]  /*17180*/  @P0 IMAD.MOV.U32 R15, RZ, RZ, R13 ;  /* 0x000000ffff0f0224 */ /* 0x000fc600078e000d */
[----:B-1----:R-:W-:Y:S01]  /*17190*/  IABS R7, R6 ;  /* 0x0000000600077213 */ /* 0x002fe20000000000 */
[----:B------:R-:W-:Y:S01]  /*171a0*/  @P0 IMAD.MOV.U32 R13, RZ, RZ, R9 ;  /* 0x000000ffff0d0224 */ /* 0x000fe200078e0009 */
[----:B------:R-:W-:-:S03]  /*171b0*/  ISETP.GT.U32.AND P1, PT, R2, R8, PT ;  /* 0x000000080200720c */ /* 0x000fc60003f24070 */
[----:B------:R-:W-:Y:S01]  /*171c0*/  IMAD.MOV.U32 R9, RZ, RZ, R7 ;  /* 0x000000ffff097224 */ /* 0x000fe200078e0007 */
[----:B------:R-:W-:-:S03]  /*171d0*/  PRMT R25, RZ, 0x7610, R25 ;  /* 0x00007610ff197816 */ /* 0x000fc60000000019 */
[----:B------:R-:W-:Y:S01]  /*171e0*/  IMAD.HI.U32 R7, R3, R9, RZ ;  /* 0x0000000903077227 */ /* 0x000fe200078e00ff */
[----:B------:R-:W-:Y:S02]  /*171f0*/  ISETP.GE.AND P4, PT, R10, RZ, PT ;  /* 0x000000ff0a00720c */ /* 0x000fe40003f86270 */
[----:B------:R0:W2:Y:S01]  /*17200*/  @P0 LDG.E.U16 R25, desc[UR6][R14.64] ;  /* 0x000000060e190981 */ /* 0x0000a2000c1e1500 */
[----:B------:R-:W-:Y:S01]  /*17210*/  IMAD.MOV R7, RZ, RZ, -R7 ;  /* 0x000000ffff077224 */ /* 0x000fe200078e0a07 */
[----:B------:R-:W-:Y:S01]  /*17220*/  PRMT R48, RZ, 0x7610, R48 ;  /* 0x00007610ff307816 */ /* 0x000fe20000000030 */
[----:B------:R-:W-:Y:S02]  /*17230*/  @!P1 IMAD.IADD R8, R8, 0x1, -R2 ;  /* 0x0000000108089824 */ /* 0x000fe400078e0a02 */
[----:B------:R-:W-:Y:S02]  /*17240*/  IMAD R7, R2, R7, R9 ;  /* 0x0000000702077224 */ /* 0x000fe400078e0209 */
[----:B------:R-:W-:Y:S01]  /*17250*/  VIADD R9, R93, 0x37 ;  /* 0x000000375d097836 */ /* 0x000fe20000000000 */
[----:B------:R1:W2:Y:S01]  /*17260*/  @P0 LDG.E.U16 R48, desc[UR6][R12.64] ;  /* 0x000000060c300981 */ /* 0x0002a2000c1e1500 */
[----:B0-----:R-:W0:Y:S01]  /*17270*/  LDC R14, c[0x0][0x3b0] ;  /* 0x0000ec00ff0e7b82 */ /* 0x001e220000000800 */
[----:B------:R-:W-:-:S02]  /*17280*/  IMAD.MOV.U32 R10, RZ, RZ, R8 ;  /* 0x000000ffff0a7224 */ /* 0x000fc400078e0008 */
[----:B------:R-:W-:Y:S02]  /*17290*/  VIADD R8, R93, 0x3e ;  /* 0x0000003e5d087836 */ /* 0x000fe40000000000 */
[----:B------:R-:W-:Y:S01]  /*172a0*/  @!P4 IMAD.MOV R10, RZ, RZ, -R10 ;  /* 0x000000ffff0ac224 */ /* 0x000fe200078e0a0a */
[----:B-1----:R-:W-:-:S05]  /*172b0*/  IABS R12, R9 ;  /* 0x00000009000c7213 */ /* 0x002fca0000000000 */
[----:B------:R-:W-:Y:S01]  /*172c0*/  IMAD.MOV.U32 R13, RZ, RZ, R12 ;  /* 0x000000ffff0d7224 */ /* 0x000fe200078e000c */
[----:B------:R-:W-:Y:S02]  /*172d0*/  SEL R12, R5, R10, !P2 ;  /* 0x0000000a050c7207 */ /* 0x000fe40005000000 */
[----:B------:R-:W-:Y:S01]  /*172e0*/  IABS R11, R8 ;  /* 0x00000008000b7213 */ /* 0x000fe20000000000 */
[----:B------:R-:W-:-:S04]  /*172f0*/  IMAD.HI.U32 R10, R3, R13, RZ ;  /* 0x0000000d030a7227 */ /* 0x000fc800078e00ff */
[----:B------:R-:W-:Y:S02]  /*17300*/  IMAD.MOV R10, RZ, RZ, -R10 ;  /* 0x000000ffff0a7224 */ /* 0x000fe400078e0a0a */
[----:B------:R-:W-:-:S04]  /*17310*/  IMAD.HI.U32 R3, R3, R11, RZ ;  /* 0x0000000b03037227 */ /* 0x000fc800078e00ff */
[----:B------:R-:W-:Y:S02]  /*17320*/  IMAD R10, R2, R10, R13 ;  /* 0x0000000a020a7224 */ /* 0x000fe400078e020d */
[----:B0-----:R-:W-:Y:S02]  /*17330*/  IMAD R12, R12, R14, RZ ;  /* 0x0000000e0c0c7224 */ /* 0x001fe400078e02ff */
[----:B------:R-:W-:Y:S01]  /*17340*/  IMAD.MOV R3, RZ, RZ, -R3 ;  /* 0x000000ffff037224 */ /* 0x000fe200078e0a03 */
[C---:B------:R-:W-:Y:S02]  /*17350*/  ISETP.GT.U32.AND P4, PT, R2.reuse, R7, PT ;  /* 0x000000070200720c */ /* 0x040fe40003f84070 */
[C---:B------:R-:W-:Y:S01]  /*17360*/  ISETP.GT.U32.AND P5, PT, R2.reuse, R10, PT ;  /* 0x0000000a0200720c */ /* 0x040fe20003fa4070 */
[----:B------:R-:W-:Y:S01]  /*17370*/  IMAD R3, R2, R3, R11 ;  /* 0x0000000302037224 */ /* 0x000fe200078e020b */
[----:B------:R-:W-:-:S04]  /*17380*/  LEA R11, P1, R12, R4, 0x1 ;  /* 0x000000040c0b7211 */ /* 0x000fc800078208ff */
[----:B------:R-:W-:Y:S02]  /*17390*/  LEA.HI.X.SX32 R12, R12, R92, 0x1, P1 ;  /* 0x0000005c0c0c7211 */ /* 0x000fe400008f0eff */
[----:B------:R-:W-:-:S03]  /*173a0*/  ISETP.GT.U32.AND P1, PT, R2, R3, PT ;  /* 0x000000030200720c */ /* 0x000fc60003f24070 */
[--C-:B------:R-:W-:Y:S02]  /*173b0*/  @!P4 IMAD.IADD R7, R7, 0x1, -R2.reuse ;  /* 0x000000010707c824 */ /* 0x100fe400078e0a02 */
[----:B------:R-:W-:-:S03]  /*173c0*/  @!P5 IMAD.IADD R10, R10, 0x1, -R2 ;  /* 0x000000010a0ad824 */ /* 0x000fc600078e0a02 */
[C---:B------:R-:W-:Y:S02]  /*173d0*/  ISETP.GT.U32.AND P5, PT, R2.reuse, R7, PT ;  /* 0x000000070200720c */ /* 0x040fe40003fa4070 */
[----:B------:R-:W-:-:S03]  /*173e0*/  ISETP.GT.U32.AND P4, PT, R2, R10, PT ;  /* 0x0000000a0200720c */ /* 0x000fc60003f84070 */
[----:B------:R-:W-:-:S05]  /*173f0*/  @!P1 IMAD.IADD R3, R3, 0x1, -R2 ;  /* 0x0000000103039824 */ /* 0x000fca00078e0a02 */
[----:B------:R-:W-:-:S03]  /*17400*/  ISETP.GT.U32.AND P1, PT, R2, R3, PT ;  /* 0x000000030200720c */ /* 0x000fc60003f24070 */
[--C-:B------:R-:W-:Y:S01]  /*17410*/  @!P5 IMAD.IADD R7, R7, 0x1, -R2.reuse ;  /* 0x000000010707d824 */ /* 0x100fe200078e0a02 */
[----:B------:R-:W-:Y:S01]  /*17420*/  ISETP.GE.AND P5, PT, R9, RZ, PT ;  /* 0x000000ff0900720c */ /* 0x000fe20003fa6270 */
[--C-:B------:R-:W-:Y:S01]  /*17430*/  @!P4 IMAD.IADD R10, R10, 0x1, -R2.reuse ;  /* 0x000000010a0ac824 */ /* 0x100fe200078e0a02 */
[----:B------:R-:W-:Y:S01]  /*17440*/  ISETP.GE.AND P4, PT, R8, RZ, PT ;  /* 0x000000ff0800720c */ /* 0x000fe20003f86270 */
[----:B------:R-:W0:Y:S06]  /*17450*/  LDC R9, c[0x0][0x3b0] ;  /* 0x0000ec00ff097b82 */ /* 0x000e2c0000000800 */
[----:B------:R-:W-:Y:S01]  /*17460*/  @!P1 IMAD.IADD R3, R3, 0x1, -R2 ;  /* 0x0000000103039824 */ /* 0x000fe200078e0a02 */
[----:B------:R-:W-:-:S02]  /*17470*/  ISETP.GE.AND P1, PT, R6, RZ, PT ;  /* 0x000000ff0600720c */ /* 0x000fc40003f26270 */
[----:B------:R-:W1:Y:S01]  /*17480*/  LDC R6, c[0x0][0x3b0] ;  /* 0x0000ec00ff067b82 */ /* 0x000e620000000800 */
[----:B------:R-:W-:Y:S02]  /*17490*/  IMAD.MOV.U32 R2, RZ, RZ, R3 ;  /* 0x000000ffff027224 */ /* 0x000fe400078e0003 */
[----:B------:R-:W-:Y:S02]  /*174a0*/  IMAD.MOV.U32 R3, RZ, RZ, R7 ;  /* 0x000000ffff037224 */ /* 0x000fe400078e0007 */
[----:B------:R-:W-:-:S03]  /*174b0*/  @!P4 IMAD.MOV R2, RZ, RZ, -R2 ;  /* 0x000000ffff02c224 */ /* 0x000fc600078e0a02 */
[----:B------:R-:W3:Y:S02]  /*174c0*/  LDC R7, c[0x0][0x3b0] ;  /* 0x0000ec00ff077b82 */ /* 0x000ee40000000800 */
[C---:B------:R-:W-:Y:S01]  /*174d0*/  SEL R8, R5.reuse, R2, !P2 ;  /* 0x0000000205087207 */ /* 0x040fe20005000000 */
[----:B------:R-:W-:Y:S01]  /*174e0*/  IMAD.MOV.U32 R2, RZ, RZ, R10 ;  /* 0x000000ffff027224 */ /* 0x000fe200078e000a */
[----:B------:R-:W1:Y:S01]  /*174f0*/  S2R R90, SR_TID.X ;  /* 0x00000000005a7919 */ /* 0x000e620000002100 */
[----:B------:R-:W-:Y:S02]  /*17500*/  @!P1 IMAD.MOV R3, RZ, RZ, -R3 ;  /* 0x000000ffff039224 */ /* 0x000fe400078e0a03 */
[----:B------:R-:W-:Y:S02]  /*17510*/  @!P5 IMAD.MOV R2, RZ, RZ, -R2 ;  /* 0x000000ffff02d224 */ /* 0x000fe400078e0a02 */
[----:B0-----:R-:W-:Y:S01]  /*17520*/  IMAD R8, R8, R9, RZ ;  /* 0x0000000908087224 */ /* 0x001fe200078e02ff */
[----:B------:R-:W-:-:S02]  /*17530*/  SEL R3, R5, R3, !P2 ;  /* 0x0000000305037207 */ /* 0x000fc40005000000 */
[----:B------:R-:W-:Y:S02]  /*17540*/  SEL R5, R5, R2, !P2 ;  /* 0x0000000205057207 */ /* 0x000fe40005000000 */
[C---:B------:R-:W-:Y:S01]  /*17550*/  LEA R2, P1, R8.reuse, R4, 0x1 ;  /* 0x0000000408027211 */ /* 0x040fe200078208ff */
[----:B-1----:R-:W-:Y:S01]  /*17560*/  IMAD R6, R3, R6, RZ ;  /* 0x0000000603067224 */ /* 0x002fe200078e02ff */
[----:B---3--:R-:W-:Y:S02]  /*17570*/  PRMT R73, RZ, 0x7610, R73 ;  /* 0x00007610ff497816 */ /* 0x008fe40000000049 */
[----:B------:R-:W-:Y:S01]  /*17580*/  LEA.HI.X.SX32 R3, R8, R92, 0x1, P1 ;  /* 0x0000005c08037211 */ /* 0x000fe200008f0eff */
[----:B------:R-:W-:Y:S04]  /*17590*/  STL [R1+0x1520], R11 ;  /* 0x0015200b01007387 */ /* 0x000fe80000100800 */
[----:B------:R-:W-:Y:S01]  /*175a0*/  STL [R1+0x151c], R12 ;  /* 0x00151c0c01007387 */ /* 0x000fe20000100800 */
[----:B------:R-:W-:-:S03]  /*175b0*/  IMAD R5, R5, R7, RZ ;  /* 0x0000000705057224 */ /* 0x000fc600078e02ff */
[----:B------:R-:W3:Y:S04]  /*175c0*/  LDL R8, [R1+0x14a4] ;  /* 0x0014a40001087983 */ /* 0x000ee80000100800 */
[----:B------:R0:W-:Y:S04]  /*175d0*/  STL [R1+0x1510], R2 ;  /* 0x0015100201007387 */ /* 0x0001e80000100800 */
[----:B------:R0:W2:Y:S01]  /*175e0*/  @P0 LDG.E.U16 R73, desc[UR6][R2.64] ;  /* 0x0000000602490981 */ /* 0x0000a2000c1e1500 */
[----:B------:R-:W-:-:S03]  /*175f0*/  PRMT R74, RZ, 0x7610, R74 ;  /* 0x00007610ff4a7816 */ /* 0x000fc6000000004a */
[----:B------:R1:W-:Y:S01]  /*17600*/  STL [R1+0x150c], R3 ;  /* 0x00150c0301007387 */ /* 0x0003e20000100800 */
[----:B0-----:R-:W-:-:S04]  /*17610*/  LEA R2, P1, R6, R4, 0x1 ;  /* 0x0000000406027211 */ /* 0x001fc800078208ff */
[----:B-1----:R-:W-:Y:S02]  /*17620*/  LEA.HI.X.SX32 R3, R6, R92, 0x1, P1 ;  /* 0x0000005c06037211 */ /* 0x002fe400008f0eff */
[----:B------:R-:W-:Y:S01]  /*17630*/  LEA R4, P1, R5, R4, 0x1 ;  /* 0x0000000405047211 */ /* 0x000fe200078208ff */
[----:B------:R-:W-:Y:S01]  /*17640*/  @P0 IMAD.MOV.U32 R13, RZ, RZ, R12 ;  /* 0x000000ffff0d0224 */ /* 0x000fe200078e000c */
[----:B------:R-:W-:Y:S01]  /*17650*/  PRMT R64, RZ, 0x7610, R64 ;  /* 0x00007610ff407816 */ /* 0x000fe20000000040 */
[----:B------:R0:W-:Y:S01]  /*17660*/  STL [R1+0x1518], R2 ;  /* 0x0015180201007387 */ /* 0x0001e20000100800 */
[----:B------:R-:W-:-:S03]  /*17670*/  @P0 MOV R12, R11 ;  /* 0x0000000b000c0202 */ /* 0x000fc60000000f00 */
[----:B------:R0:W2:Y:S01]  /*17680*/  @P0 LDG.E.U16 R74, desc[UR6][R2.64] ;  /* 0x00000006024a0981 */ /* 0x0000a2000c1e1500 */
[----:B------:R-:W-:-:S03]  /*17690*/  PRMT R47, RZ, 0x7610, R47 ;  /* 0x00007610ff2f7816 */ /* 0x000fc6000000002f */
[----:B------:R1:W-:Y:S04]  /*176a0*/  STL [R1+0x1514], R3 ;  /* 0x0015140301007387 */ /* 0x0003e80000100800 */
[----:B------:R1:W2:Y:S01]  /*176b0*/  @P0 LDG.E.U16 R64, desc[UR6][R12.64] ;  /* 0x000000060c400981 */ /* 0x0002a2000c1e1500 */
[----:B0-----:R-:W-:-:S03]  /*176c0*/  LEA.HI.X.SX32 R2, R5, R92, 0x1, P1 ;  /* 0x0000005c05027211 */ /* 0x001fc600008f0eff */
[----:B------:R-:W-:Y:S04]  /*176d0*/  STL [R1+0x1508], R4 ;  /* 0x0015080401007387 */ /* 0x000fe80000100800 */
[----:B------:R0:W-:Y:S01]  /*176e0*/  STL [R1+0x1504], R2 ;  /* 0x0015040201007387 */ /* 0x0001e20000100800 */
[----:B-1----:R-:W-:-:S03]  /*176f0*/  IMAD.SHL.U32 R13, R90, 0x2, RZ ;  /* 0x000000025a0d7824 */ /* 0x002fc600078e00ff */
[----:B------:R-:W2:Y:S01]  /*17700*/  LDL.LU R15, [R1+0x13ac] ;  /* 0x0013ac00010f7983 */ /* 0x000ea20000300800 */
[----:B------:R-:W-:Y:S01]  /*17710*/  PRMT R92, RZ, 0x7610, R92 ;  /* 0x00007610ff5c7816 */ /* 0x000fe2000000005c */
[----:B------:R-:W-:Y:S02]  /*17720*/  @P0 IMAD.MOV.U32 R3, RZ, RZ, R2 ;  /* 0x000000ffff030224 */ /* 0x000fe400078e0002 */
[----:B------:R-:W4:Y:S01]  /*17730*/  LDL.LU R11, [R1+0x13a8] ;  /* 0x0013a800010b7983 */ /* 0x000f220000300800 */
[----:B------:R-:W-:Y:S01]  /*17740*/  LOP3.LUT R12, R90, 0x40, RZ, 0xc0, !PT ;  /* 0x000000405a0c7812 */ /* 0x000fe200078ec0ff */
[----:B0-----:R-:W-:Y:S02]  /*17750*/  @P0 IMAD.MOV.U32 R2, RZ, RZ, R4 ;  /* 0x000000ffff020224 */ /* 0x001fe400078e0004 */
[----:B------:R-:W4:Y:S01]  /*17760*/  LDL.LU R10, [R1+0x13a4] ;  /* 0x0013a400010a7983 */ /* 0x000f220000300800 */
[----:B------:R-:W-:-:S03]  /*17770*/  LOP3.LUT R13, R13, 0x7e, RZ, 0xc0, !PT ;  /* 0x0000007e0d0d7812 */ /* 0x000fc600078ec0ff */
[----:B------:R-:W4:Y:S04]  /*17780*/  @P0 LDG.E.U16 R47, desc[UR6][R82.64] ;  /* 0x00000006522f0981 */ /* 0x000f28000c1e1500 */
[----:B------:R-:W4:Y:S04]  /*17790*/  LDL.LU R14, [R1+0x13a0] ;  /* 0x0013a000010e7983 */ /* 0x000f280000300800 */
[----:B------:R0:W4:Y:S04]  /*177a0*/  @P0 LDG.E.U16 R92, desc[UR6][R2.64] ;  /* 0x00000006025c0981 */ /* 0x000128000c1e1500 */
[----:B------:R-:W4:Y:S04]  /*177b0*/  LDL.LU R83, [R1+0x139c] ;  /* 0x00139c0001537983 */ /* 0x000f280000300800 */
[----:B------:R-:W4:Y:S04]  /*177c0*/  LDL.LU R82, [R1+0x1398] ;  /* 0x0013980001527983 */ /* 0x000f280000300800 */
[----:B------:R-:W4:Y:S01]  /*177d0*/  LDL.LU R85, [R1+0x1394] ;  /* 0x0013940001557983 */ /* 0x000f220000300800 */
[----:B0-----:R-:W-:-:S03]  /*177e0*/  IMAD R2, R12, 0x80, R13 ;  /* 0x000000800c027824 */ /* 0x001fc600078e020d */
[----:B------:R-:W4:Y:S04]  /*177f0*/  LDL.LU R84, [R1+0x1390] ;  /* 0x0013900001547983 */ /* 0x000f280000300800 */
[----:B------:R-:W4:Y:S04]  /*17800*/  LDL.LU R87, [R1+0x138c] ;  /* 0x00138c0001577983 */ /* 0x000f280000300800 */
[----:B------:R-:W4:Y:S04]  /*17810*/  LDL.LU R86, [R1+0x1388] ;  /* 0x0013880001567983 */ /* 0x000f280000300800 */
[----:B------:R-:W4:Y:S04]  /*17820*/  LDL.LU R89, [R1+0x1384] ;  /* 0x0013840001597983 */ /* 0x000f280000300800 */
[----:B------:R-:W4:Y:S01]  /*17830*/  LDL.LU R12, [R1+0x1380] ;  /* 0x00138000010c7983 */ /* 0x000f220000300800 */
[----:B------:R-:W-:-:S02]  /*17840*/  LOP3.LUT R65, R0, 0x60, RZ, 0x3c, !PT ;  /* 0x0000006000417812 */ /* 0x000fc400078e3cff */
[----:B------:R-:W-:Y:S01]  /*17850*/  PRMT R55, RZ, 0x7610, R55 ;  /* 0x00007610ff377816 */ /* 0x000fe20000000037 */
[----:B------:R-:W4:Y:S01]  /*17860*/  LDL.LU R88, [R1+0x137c] ;  /* 0x00137c0001587983 */ /* 0x000f220000300800 */
[----:B------:R-:W-:-:S04]  /*17870*/  SHF.R.U32.HI R90, RZ, 0x5, R90 ;  /* 0x00000005ff5a7819 */ /* 0x000fc8000001165a */
[----:B------:R-:W4:Y:S01]  /*17880*/  @P0 LDG.E.U16 R55, desc[UR6][R16.64] ;  /* 0x0000000610370981 */ /* 0x000f22000c1e1500 */
[----:B------:R-:W-:-:S03]  /*17890*/  ISETP.NE.U32.AND P0, PT, R90, RZ, PT ;  /* 0x000000ff5a00720c */ /* 0x000fc60003f05070 */
[----:B------:R-:W4:Y:S04]  /*178a0*/  LDL.LU R90, [R1+0x1378] ;  /* 0x00137800015a7983 */ /* 0x000f280000300800 */
[----:B------:R-:W4:Y:S01]  /*178b0*/  LDL.LU R13, [R1+0x1374] ;  /* 0x00137400010d7983 */ /* 0x000f220000300800 */
[----:B---3--:R-:W-:-:S05]  /*178c0*/  VIADD R3, R8, 0x20000 ;  /* 0x0002000008037836 */ /* 0x008fca0000000000 */
[----:B------:R-:W-:Y:S01]  /*178d0*/  SHF.R.U32.HI R4, RZ, 0x4, R3 ;  /* 0x00000004ff047819 */ /* 0x000fe20000011603 */
[----:B------:R-:W-:-:S03]  /*178e0*/  VIADD R3, R8, 0x44000 ;  /* 0x0004400008037836 */ /* 0x000fc60000000000 */
[----:B------:R-:W-:Y:S02]  /*178f0*/  SGXT.U32 R5, R4, 0xe ;  /* 0x0000000e0405781a */ /* 0x000fe40000000000 */
[----:B------:R-:W-:-:S04]  /*17900*/  SHF.R.U32.HI R3, RZ, 0x4, R3 ;  /* 0x00000004ff037819 */ /* 0x000fc80000011603 */
[----:B------:R-:W-:Y:S02]  /*17910*/  SGXT.U32 R4, R3, 0xe ;  /* 0x0000000e0304781a */ /* 0x000fe40000000000 */
[----:B------:R-:W-:-:S04]  /*17920*/  IADD3 R3, P1, PT, R5, 0x4000080, RZ ;  /* 0x0400008005037810 */ /* 0x000fc80007f3e0ff */
[----:B------:R-:W-:Y:S02]  /*17930*/  R2UR UR8, R3 ;  /* 0x00000000030872ca */ /* 0x000fe400000e0000 */
[----:B------:R-:W-:Y:S01]  /*17940*/  IADD3 R3, P2, PT, R4, 0x2, RZ ;  /* 0x0000000204037810 */ /* 0x000fe20007f5e0ff */
[----:B------:R0:W-:Y:S03]  /*17950*/  STL [R1+0xecc], R5 ;  /* 0x000ecc0501007387 */ /* 0x0001e60000100800 */
[----:B------:R-:W-:Y:S01]  /*17960*/  R2UR UR10, R3 ;  /* 0x00000000030a72ca */ /* 0x000fe200000e0000 */
[----:B------:R-:W-:Y:S01]  /*17970*/  IMAD.MOV.U32 R3, RZ, RZ, RZ ;  /* 0x000000ffff037224 */ /* 0x000fe200078e00ff */
[----:B------:R1:W-:Y:S01]  /*17980*/  STL [R1+0xec8], R4 ;  /* 0x000ec80401007387 */ /* 0x0003e20000100800 */
[----:B0-----:R-:W-:-:S03]  /*17990*/  IMAD.MOV.U32 R5, RZ, RZ, RZ ;  /* 0x000000ffff057224 */ /* 0x001fc600078e00ff */
[----:B--2---:R-:W-:Y:S04]  /*179a0*/  STS.U16 [R65+UR76+0x9300], R15 ;  /* 0x0093000f41007988 */ /* 0x004fe8000800044c */
        /* <DEDUP_REMOVED lines=10> */
[----:B------:R0:W-:Y:S01]  /*17a50*/  STS.U16 [R65+UR76+0x1f00], R12 ;  /* 0x001f000c41007988 */ /* 0x0001e2000800044c */
[----:B-1----:R-:W-:-:S02]  /*17a60*/  IADD3.X R4, PT, PT, R3, 0x40004040, RZ, P1, !PT ;  /* 0x4000404003047810 */ /* 0x002fc40000ffe4ff */
[----:B------:R-:W-:Y:S01]  /*17a70*/  IADD3.X R3, PT, PT, R5, 0x40004040, RZ, P2, !PT ;  /* 0x4000404005037810 */ /* 0x000fe200017fe4ff */
[----:B0-----:R-:W2:Y:S04]  /*17a80*/  LDL.LU R12, [R1+0x1370] ;  /* 0x00137000010c7983 */ /* 0x001ea80000300800 */
[----:B------:R-:W3:Y:S04]  /*17a90*/  LDL.LU R58, [R1+0x136c] ;  /* 0x00136c00013a7983 */ /* 0x000ee80000300800 */
[----:B------:R-:W4:Y:S04]  /*17aa0*/  LDL.LU R49, [R1+0x1368] ;  /* 0x0013680001317983 */ /* 0x000f280000300800 */
[----:B------:R-:W4:Y:S04]  /*17ab0*/  LDL.LU R42, [R1+0x1364] ;  /* 0x00136400012a7983 */ /* 0x000f280000300800 */
[----:B------:R-:W4:Y:S01]  /*17ac0*/  LDL.LU R33, [R1+0x1360] ;  /* 0x0013600001217983 */ /* 0x000f220000300800 */
[----:B------:R-:W-:-:S03]  /*17ad0*/  R2UR UR9, R4 ;  /* 0x00000000040972ca */ /* 0x000fc600000e0000 */
        /* <DEDUP_REMOVED lines=37> */
[----:B------:R0:W-:Y:S04]  /*17d30*/  STS.U16 [R65+UR76+0xa700], R26 ;  /* 0x00a7001a41007988 */ /* 0x0001e8000800044c */
[----:B-1----:R-:W2:Y:S04]  /*17d40*/  LDL.LU R33, [R1+0x1498] ;  /* 0x0014980001217983 */ /* 0x002ea80000300800 */
        /* <DEDUP_REMOVED lines=28> */
[----:B0-----:R-:W2:Y:S04]  /*17f10*/  LDL.LU R14, [R1+0x1458] ;  /* 0x00145800010e7983 */ /* 0x001ea80000300800 */
[----:B------:R0:W-:Y:S04]  /*17f20*/  STS.U16 [R65+UR76+0x3700], R83 ;  /* 0x0037005341007988 */ /* 0x0001e8000800044c */
[----:B------:R1:W-:Y:S04]  /*17f30*/  STS.U16 [R65+UR76+0xb700], R82 ;  /* 0x00b7005241007988 */ /* 0x0003e8000800044c */
[----:B------:R1:W-:Y:S04]  /*17f40*/  STS.U16 [R65+UR76+0x13700], R85 ;  /* 0x0137005541007988 */ /* 0x0003e8000800044c */
[----:B0-----:R-:W2:Y:S04]  /*17f50*/  LDL.LU R83, [R1+0x1454] ;  /* 0x0014540001537983 */ /* 0x001ea80000300800 */
[----:B-1----:R-:W2:Y:S01]  /*17f60*/  LDL.LU R82, [R1+0x1450] ;  /* 0x0014500001527983 */ /* 0x002ea20000300800 */
[----:B------:R-:W-:-:S03]  /*17f70*/  R2UR UR11, R3 ;  /* 0x00000000030b72ca */ /* 0x000fc600000e0000 */
[----:B------:R0:W-:Y:S04]  /*17f80*/  STS.U16 [R65+UR76+0x1b700], R84 ;  /* 0x01b7005441007988 */ /* 0x0001e8000800044c */
[----:B------:R-:W2:Y:S01]  /*17f90*/  LDL.LU R85, [R1+0x144c] ;  /* 0x00144c0001557983 */ /* 0x000ea20000300800 */
[----:B------:R-:W-:-:S03]  /*17fa0*/  LOP3.LUT R3, R0, 0x70, RZ, 0x3c, !PT ;  /* 0x0000007000037812 */ /* 0x000fc600078e3cff */
        /* <DEDUP_REMOVED lines=13> */
[----:B---3--:R0:W-:Y:S04]  /*18080*/  STS.U16 [R65+UR76+0x13f00], R12 ;  /* 0x013f000c41007988 */ /* 0x0081e8000800044c */
[----:B----4-:R1:W-:Y:S04]  /*18090*/  STS.U16 [R65+UR76+0x1bf00], R58 ;  /* 0x01bf003a41007988 */ /* 0x0103e8000800044c */
[----:B0-----:R-:W3:Y:S04]  /*180a0*/  LDL.LU R12, [R1+0x142c] ;  /* 0x00142c00010c7983 */ /* 0x001ee80000300800 */
[----:B--2---:R0:W-:Y:S04]  /*180b0*/  STS.U16 [R3+UR76+0x380], R49 ;  /* 0x0003803103007988 */ /* 0x0041e8000800044c */
[----:B-1----:R-:W2:Y:S04]  /*180c0*/  LDL.LU R65, [R1+0x1428] ;  /* 0x0014280001417983 */ /* 0x002ea80000300800 */
        /* <DEDUP_REMOVED lines=10> */
[----:B------:R-:W-:Y:S04]  /*18170*/  STS.U16 [R3+UR76+0x10780], R5 ;  /* 0x0107800503007988 */ /* 0x000fe8000800044c */
[----:B-1----:R-:W4:Y:S04]  /*18180*/  LDL.LU R18, [R1+0x1410] ;  /* 0x0014100001127983 */ /* 0x002f280000300800 */
[----:B------:R-:W-:Y:S04]  /*18190*/  STS.U16 [R3+UR76+0x18780], R4 ;  /* 0x0187800403007988 */ /* 0x000fe8000800044c */
[----:B------:R-:W4:Y:S04]  /*181a0*/  LDL.LU R91, [R1+0x140c] ;  /* 0x00140c00015b7983 */ /* 0x000f280000300800 */
[----:B------:R0:W-:Y:S04]  /*181b0*/  STS.U16 [R3+UR76+0xb80], R17 ;  /* 0x000b801103007988 */ /* 0x0001e8000800044c */
[----:B------:R-:W-:Y:S04]  /*181c0*/  STS.U16 [R3+UR76+0x8b80], R7 ;  /* 0x008b800703007988 */ /* 0x000fe8000800044c */
[----:B0-----:R-:W4:Y:S04]  /*181d0*/  LDL.LU R17, [R1+0x1408] ;  /* 0x0014080001117983 */ /* 0x001f280000300800 */
[----:B------:R-:W-:Y:S04]  /*181e0*/  STS.U16 [R3+UR76+0x10b80], R6 ;  /* 0x010b800603007988 */ /* 0x000fe8000800044c */
[----:B------:R-:W4:Y:S04]  /*181f0*/  LDL.LU R4, [R1+0x1404] ;  /* 0x0014040001047983 */ /* 0x000f280000300800 */
[----:B------:R0:W-:Y:S04]  /*18200*/  STS.U16 [R3+UR76+0x18b80], R16 ;  /* 0x018b801003007988 */ /* 0x0001e8000800044c */
[----:B------:R-:W4:Y:S04]  /*18210*/  LDL.LU R5, [R1+0x1400] ;  /* 0x0014000001057983 */ /* 0x000f280000300800 */
        /* <DEDUP_REMOVED lines=12> */
[----:B0-----:R-:W4:Y:S04]  /*182e0*/  LDL.LU R14, [R1+0x13e4] ;  /* 0x0013e400010e7983 */ /* 0x001f280000300800 */
[----:B------:R-:W-:Y:S04]  /*182f0*/  STS.U16 [R3+UR76+0x11380], R83 ;  /* 0x0113805303007988 */ /* 0x000fe8000800044c */
[----:B------:R-:W4:Y:S04]  /*18300*/  LDL.LU R10, [R1+0x13e0] ;  /* 0x0013e000010a7983 */ /* 0x000f280000300800 */
[----:B------:R0:W-:Y:S04]  /*18310*/  STS.U16 [R3+UR76+0x19380], R82 ;  /* 0x0193805203007988 */ /* 0x0001e8000800044c */
[----:B------:R-:W4:Y:S04]  /*18320*/  LDL.LU R11, [R1+0x13dc] ;  /* 0x0013dc00010b7983 */ /* 0x000f280000300800 */
[----:B------:R-:W-:Y:S04]  /*18330*/  STS.U16 [R3+UR76+0x1780], R85 ;  /* 0x0017805503007988 */ /* 0x000fe8000800044c */
[----:B0-----:R-:W4:Y:S04]  /*18340*/  LDL.LU R82, [R1+0x13d8] ;  /* 0x0013d80001527983 */ /* 0x001f280000300800 */
        /* <DEDUP_REMOVED lines=10> */
[----:B------:R1:W-:Y:S04]  /*183f0*/  STS.U16 [R3+UR76+0x11b80], R90 ;  /* 0x011b805a03007988 */ /* 0x0003e8000800044c */
[----:B0-----:R-:W4:Y:S04]  /*18400*/  LDL.LU R88, [R1+0x13c0] ;  /* 0x0013c00001587983 */ /* 0x001f280000300800 */
[----:B------:R-:W-:Y:S04]  /*18410*/  STS.U16 [R3+UR76+0x19b80], R13 ;  /* 0x019b800d03007988 */ /* 0x000fe8000800044c */
[----:B------:R-:W4:Y:S04]  /*18420*/  LDL.LU R89, [R1+0x13bc] ;  /* 0x0013bc0001597983 */ /* 0x000f280000300800 */
[----:B-1----:R-:W4:Y:S04]  /*18430*/  LDL.LU R90, [R1+0x13b8] ;  /* 0x0013b800015a7983 */ /* 0x002f280000300800 */
[----:B---3--:R0:W-:Y:S04]  /*18440*/  STS.U16 [R3+UR76+0x1f80], R12 ;  /* 0x001f800c03007988 */ /* 0x0081e8000800044c */
[----:B--2---:R1:W-:Y:S04]  /*18450*/  STS.U16 [R3+UR76+0x9f80], R65 ;  /* 0x009f804103007988 */ /* 0x0043e8000800044c */
[----:B0-----:R-:W2:Y:S04]  /*18460*/  LDL.LU R12, [R1+0x13b4] ;  /* 0x0013b400010c7983 */ /* 0x001ea80000300800 */
[----:B------:R-:W3:Y:S04]  /*18470*/  LDL.LU R13, [R1+0x13b0] ;  /* 0x0013b000010d7983 */ /* 0x000ee80000300800 */
[----:B-1----:R-:W3:Y:S04]  /*18480*/  LDL.LU R65, [R1+0x20d0] ;  /* 0x0020d00001417983 */ /* 0x002ee80000300800 */
[----:B----4-:R0:W-:Y:S04]  /*18490*/  STS.U16 [R3+UR76+0x11f80], R58 ;  /* 0x011f803a03007988 */ /* 0x0101e8000800044c */
[----:B------:R1:W-:Y:S04]  /*184a0*/  STS.U16 [R3+UR76+0x19f80], R49 ;  /* 0x019f803103007988 */ /* 0x0003e8000800044c */
[----:B------:R4:W-:Y:S04]  /*184b0*/  STS.U16 [R3+UR76+0x2380], R42 ;  /* 0x0023802a03007988 */ /* 0x0009e8000800044c */
        /* <DEDUP_REMOVED lines=11> */
[----:B0-----:R0:W5:Y:S04]  /*18570*/  LDL.LU R91, [R1+0x20b4] ;  /* 0x0020b400015b7983 */ /* 0x0011680000300800 */
[----:B------:R0:W-:Y:S04]  /*18580*/  STS.U16 [R3+UR76+0x12780], R4 ;  /* 0x0127800403007988 */ /* 0x0001e8000800044c */
[----:B-1----:R-:W4:Y:S04]  /*18590*/  LDL.LU R17, [R1+0x20b0] ;  /* 0x0020b00001117983 */ /* 0x002f280000300800 */
[----:B------:R1:W-:Y:S04]  /*185a0*/  STS.U16 [R3+UR76+0x1a780], R5 ;  /* 0x01a7800503007988 */ /* 0x0003e8000800044c */
[----:B0-----:R0:W5:Y:S04]  /*185b0*/  LDL.LU R4, [R1+0x20ac] ;  /* 0x0020ac0001047983 */ /* 0x0011680000300800 */
[----:B------:R0:W-:Y:S04]  /*185c0*/  STS.U16 [R3+UR76+0x2b80], R16 ;  /* 0x002b801003007988 */ /* 0x0001e8000800044c */
[----:B-1----:R1:W5:Y:S04]  /*185d0*/  LDL.LU R5, [R1+0x20a8] ;  /* 0x0020a80001057983 */ /* 0x0023680000300800 */
[----:B------:R1:W-:Y:S04]  /*185e0*/  STS.U16 [R3+UR76+0xab80], R6 ;  /* 0x00ab800603007988 */ /* 0x0003e8000800044c */
[----:B0-----:R-:W4:Y:S04]  /*185f0*/  LDL.LU R16, [R1+0x20a4] ;  /* 0x0020a40001107983 */ /* 0x001f280000300800 */
[----:B------:R0:W-:Y:S04]  /*18600*/  STS.U16 [R3+UR76+0x12b80], R7 ;  /* 0x012b800703007988 */ /* 0x0001e8000800044c */
[----:B-1----:R1:W5:Y:S04]  /*18610*/  LDL.LU R6, [R1+0x20a0] ;  /* 0x0020a00001067983 */ /* 0x0023680000300800 */
        /* <DEDUP_REMOVED lines=8> */
[----:B0-----:R-:W4:Y:S04]  /*186a0*/  LDL.LU R14, [R1+0x208c] ;  /* 0x00208c00010e7983 */ /* 0x001f280000300800 */
[----:B------:R0:W-:Y:S04]  /*186b0*/  STS.U16 [R3+UR76+0x1af80], R10 ;  /* 0x01af800a03007988 */ /* 0x0001e8000800044c */
[----:B------:R1:W-:Y:S04]  /*186c0*/  STS.U16 [R3+UR76+0x3380], R11 ;  /* 0x0033800b03007988 */ /* 0x0003e8000800044c */
[----:B------:R1:W-:Y:S04]  /*186d0*/  STS.U16 [R3+UR76+0xb380], R82 ;  /* 0x00b3805203007988 */ /* 0x0003e8000800044c */
[----:B0-----:R0:W5:Y:S04]  /*186e0*/  LDL.LU R10, [R1+0x2088] ;  /* 0x00208800010a7983 */ /* 0x0011680000300800 */
[----:B------:R0:W-:Y:S04]  /*186f0*/  STS.U16 [R3+UR76+0x13380], R83 ;  /* 0x0133805303007988 */ /* 0x0001e8000800044c */
[----:B-1----:R1:W5:Y:S04]  /*18700*/  LDL.LU R11, [R1+0x2084] ;  /* 0x00208400010b7983 */ /* 0x0023680000300800 */
[----:B------:R0:W-:Y:S04]  /*18710*/  STS.U16 [R3+UR76+0x1b380], R84 ;  /* 0x01b3805403007988 */ /* 0x0001e8000800044c */
[----:B------:R1:W5:Y:S04]  /*18720*/  LDL.LU R82, [R1+0x2080] ;  /* 0x0020800001527983 */ /* 0x0003680000300800 */
[----:B------:R1:W-:Y:S04]  /*18730*/  STS.U16 [R3+UR76+0x3780], R85 ;  /* 0x0037805503007988 */ /* 0x0003e8000800044c */
[----:B0-----:R0:W5:Y:S04]  /*18740*/  LDL.LU R83, [R1+0x207c] ;  /* 0x00207c0001537983 */ /* 0x0011680000300800 */
[----:B------:R0:W-:Y:S04]  /*18750*/  STS.U16 [R3+UR76+0xb780], R86 ;  /* 0x00b7805603007988 */ /* 0x0001e8000800044c */
[----:B------:R0:W5:Y:S04]  /*18760*/  LDL.LU R84, [R1+0x2078] ;  /* 0x0020780001547983 */ /* 0x0001680000300800 */
[----:B------:R0:W-:Y:S04]  /*18770*/  STS.U16 [R3+UR76+0x13780], R87 ;  /* 0x0137805703007988 */ /* 0x0001e8000800044c */
[----:B-1----:R1:W5:Y:S04]  /*18780*/  LDL.LU R85, [R1+0x2074] ;  /* 0x0020740001557983 */ /* 0x0023680000300800 */
[----:B------:R1:W-:Y:S04]  /*18790*/  STS.U16 [R3+UR76+0x1b780], R88 ;  /* 0x01b7805803007988 */ /* 0x0003e8000800044c */
[----:B0-----:R0:W5:Y:S04]  /*187a0*/  LDL.LU R86, [R1+0x2070] ;  /* 0x0020700001567983 */ /* 0x0011680000300800 */
[----:B------:R0:W-:Y:S04]  /*187b0*/  STS.U16 [R3+UR76+0x3b80], R89 ;  /* 0x003b805903007988 */ /* 0x0001e8000800044c */
[----:B------:R0:W-:Y:S04]  /*187c0*/  STS.U16 [R3+UR76+0xbb80], R90 ;  /* 0x00bb805a03007988 */ /* 0x0001e8000800044c */
[----:B------:R0:W5:Y:S04]  /*187d0*/  LDL.LU R87, [R1+0x206c] ;  /* 0x00206c0001577983 */ /* 0x0001680000300800 */
[----:B-1----:R1:W5:Y:S04]  /*187e0*/  LDL.LU R88, [R1+0x2068] ;  /* 0x0020680001587983 */ /* 0x0023680000300800 */
[----:B0-----:R1:W5:Y:S04]  /*187f0*/  LDL.LU R89, [R1+0x2064] ;  /* 0x0020640001597983 */ /* 0x0013680000300800 */
[----:B------:R1:W5:Y:S04]  /*18800*/  LDL.LU R90, [R1+0x2060] ;  /* 0x00206000015a7983 */ /* 0x0003680000300800 */
[----:B--2---:R0:W-:Y:S04]  /*18810*/  STS.U16 [R3+UR76+0x13b80], R12 ;  /* 0x013b800c03007988 */ /* 0x0041e8000800044c */
[----:B---3--:R2:W-:Y:S04]  /*18820*/  STS.U16 [R3+UR76+0x1bb80], R13 ;  /* 0x01bb800d03007988 */ /* 0x0085e8000800044c */
[----:B0-----:R1:W5:Y:S04]  /*18830*/  LDL.LU R12, [R1+0x205c] ;  /* 0x00205c00010c7983 */ /* 0x0013680000300800 */
[----:B--2---:R1:W5:Y:S04]  /*18840*/  LDL.LU R13, [R1+0x2058] ;  /* 0x00205800010d7983 */ /* 0x0043680000300800 */
[----:B----4-:R0:W-:Y:S04]  /*18850*/  STS.U16 [R3+UR76+0x3f80], R14 ;  /* 0x003f800e03007988 */ /* 0x0101e8000800044c */
[----:B------:R-:W-:Y:S04]  /*18860*/  STS.U16 [R3+UR76+0xbf80], R15 ;  /* 0x00bf800f03007988 */ /* 0x000fe8000800044c */
[----:B------:R-:W-:Y:S04]  /*18870*/  STS.U16 [R3+UR76+0x13f80], R16 ;  /* 0x013f801003007988 */ /* 0x000fe8000800044c */
[----:B------:R2:W-:Y:S04]  /*18880*/  STS.U16 [R3+UR76+0x1bf80], R17 ;  /* 0x01bf801103007988 */ /* 0x0005e8000800044c */
[----:B------:R-:W-:Y:S04]  /*18890*/  STS.U16 [R2+UR76+0x40000], R18 ;  /* 0x0400001202007988 */ /* 0x000fe8000800044c */
[----:B0-----:R1:W5:Y:S01]  /*188a0*/  LDL.LU R14, [R1+0x2054] ;  /* 0x00205400010e7983 */ /* 0x0013620000300800 */
[----:B--2---:R-:W-:-:S03]  /*188b0*/  LOP3.LUT R3, R2, 0x10, RZ, 0x3c, !PT ;  /* 0x0000001002037812 */ /* 0x004fc600078e3cff */
        /* <DEDUP_REMOVED lines=12> */
[----:B------:R-:W-:Y:S01]  /*18980*/  STS.U16 [R3+UR76+0x41480], R30 ;  /* 0x0414801e03007988 */ /* 0x000fe2000800044c */
[----:B0-----:R-:W-:-:S03]  /*18990*/  LOP3.LUT R40, R2, 0x20, RZ, 0x3c, !PT ;  /* 0x0000002002287812 */ /* 0x001fc600078e3cff */
[----:B------:R-:W-:Y:S04]  /*189a0*/  STS.U16 [R3+UR76+0x41880], R31 ;  /* 0x0418801f03007988 */ /* 0x000fe8000800044c */
[----:B------:R0:W-:Y:S04]  /*189b0*/  STS.U16 [R3+UR76+0x41c80], R32 ;  /* 0x041c802003007988 */ /* 0x0001e8000800044c */
[----:B------:R-:W-:Y:S04]  /*189c0*/  STS.U16 [R40+UR76+0x40100], R33 ;  /* 0x0401002128007988 */ /* 0x000fe8000800044c */
[----:B------:R-:W-:Y:S01]  /*189d0*/  STS.U16 [R40+UR76+0x40500], R34 ;  /* 0x0405002228007988 */ /* 0x000fe2000800044c */
[----:B0-----:R-:W-:-:S03]  /*189e0*/  LOP3.LUT R3, R2, 0x30, RZ, 0x3c, !PT ;  /* 0x0000003002037812 */ /* 0x001fc600078e3cff */
[----:B------:R-:W-:Y:S04]  /*189f0*/  STS.U16 [R40+UR76+0x40900], R35 ;  /* 0x0409002328007988 */ /* 0x000fe8000800044c */
[----:B------:R-:W-:Y:S04]  /*18a00*/  STS.U16 [R40+UR76+0x40d00], R36 ;  /* 0x040d002428007988 */ /* 0x000fe8000800044c */
[----:B------:R-:W-:Y:S04]  /*18a10*/  STS.U16 [R40+UR76+0x41100], R37 ;  /* 0x0411002528007988 */ /* 0x000fe8000800044c */
[----:B------:R-:W-:Y:S04]  /*18a20*/  STS.U16 [R40+UR76+0x41500], R38 ;  /* 0x0415002628007988 */ /* 0x000fe8000800044c */
[----:B------:R-:W-:Y:S04]  /*18a30*/  STS.U16 [R40+UR76+0x41900], R39 ;  /* 0x0419002728007988 */ /* 0x000fe8000800044c */
[----:B------:R-:W-:Y:S04]  /*18a40*/  STS.U16 [R40+UR76+0x41d00], R41 ;  /* 0x041d002928007988 */ /* 0x000fe8000800044c */
[----:B------:R-:W-:Y:S04]  /*18a50*/  STS.U16 [R3+UR76+0x40180], R42 ;  /* 0x0401802a03007988 */ /* 0x000fe8000800044c */
[----:B------:R1:W5:Y:S04]  /*18a60*/  LDL.LU R15, [R1+0x2050] ;  /* 0x00205000010f7983 */ /* 0x0003680000300800 */
[----:B------:R-:W-:Y:S04]  /*18a70*/  STS.U16 [R3+UR76+0x40580], R43 ;  /* 0x0405802b03007988 */ /* 0x000fe8000800044c */
[----:B------:R1:W5:Y:S04]  /*18a80*/  LDL.LU R16, [R1+0x204c] ;  /* 0x00204c0001107983 */ /* 0x0003680000300800 */
[----:B------:R-:W-:Y:S04]  /*18a90*/  STS.U16 [R3+UR76+0x40980], R44 ;  /* 0x0409802c03007988 */ /* 0x000fe8000800044c */
[----:B------:R1:W5:Y:S04]  /*18aa0*/  LDL.LU R17, [R1+0x2048] ;  /* 0x0020480001117983 */ /* 0x0003680000300800 */
[----:B------:R0:W-:Y:S04]  /*18ab0*/  STS.U16 [R3+UR76+0x40d80], R56 ;  /* 0x040d803803007988 */ /* 0x0001e8000800044c */
[----:B------:R1:W5:Y:S04]  /*18ac0*/  LDL.LU R18, [R1+0x2044] ;  /* 0x0020440001127983 */ /* 0x0003680000300800 */
[----:B------:R1:W5:Y:S01]  /*18ad0*/  LDL.LU R19, [R1+0x2040] ;  /* 0x0020400001137983 */ /* 0x0003620000300800 */
[----:B0-----:R-:W-:-:S03]  /*18ae0*/  LOP3.LUT R56, R2, 0x40, RZ, 0x3c, !PT ;  /* 0x0000004002387812 */ /* 0x001fc600078e3cff */
        /* <DEDUP_REMOVED lines=8> */
[----:B------:R-:W-:Y:S01]  /*18b70*/  STS.U16 [R56+UR76+0x40200], R49 ;  /* 0x0402003138007988 */ /* 0x000fe2000800044c */
[----:B0-----:R-:W-:-:S03]  /*18b80*/  LOP3.LUT R3, R2, 0x50, RZ, 0x3c, !PT ;  /* 0x0000005002037812 */ /* 0x001fc600078e3cff */
[----:B------:R1:W5:Y:S04]  /*18b90*/  LDL.LU R24, [R1+0x202c] ;  /* 0x00202c0001187983 */ /* 0x0003680000300800 */
[----:B------:R-:W-:Y:S04]  /*18ba0*/  STS.U16 [R56+UR76+0x40600], R50 ;  /* 0x0406003238007988 */ /* 0x000fe8000800044c */
        /* <DEDUP_REMOVED lines=62> */
[----:B------:R-:W-:Y:S01]  /*18f90*/  STS.U16 [R81+UR76+0x41780], R80 ;  /* 0x0417805051007988 */ /* 0x000fe2000800044c */
[----:B------:R-:W-:-:S03]  /*18fa0*/  SHF.R.S32.HI R3, RZ, 0x1f, R69 ;  /* 0x0000001fff037819 */ /* 0x000fc60000011445 */
[----:B------:R1:W5:Y:S04]  /*18fb0*/  LDL.LU R57, [R1+0x1fa8] ;  /* 0x001fa80001397983 */ /* 0x0003680000300800 */
[----:B------:R0:W-:Y:S04]  /*18fc0*/  STS.U16 [R81+UR76+0x41b80], R92 ;  /* 0x041b805c51007988 */ /* 0x0001e8000800044c */
[----:B------:R1:W5:Y:S04]  /*18fd0*/  LDL.LU R58, [R1+0x1fa4] ;  /* 0x001fa400013a7983 */ /* 0x0003680000300800 */
[----:B------:R1:W5:Y:S01]  /*18fe0*/  LDL.LU R59, [R1+0x1fa0] ;  /* 0x001fa000013b7983 */ /* 0x0003620000300800 */
[----:B0-----:R-:W0:Y:S03]  /*18ff0*/  LDC R92, c[0x0][0x3a0] ;  /* 0x0000e800ff5c7b82 */ /* 0x001e260000000800 */
[----:B------:R1:W5:Y:S01]  /*19000*/  LDL.LU R60, [R1+0x1f9c] ;  /* 0x001f9c00013c7983 */ /* 0x0003620000300800 */
[----:B------:R-:W-:-:S03]  /*19010*/  LEA.HI R3, R3, R69, RZ, 0x7 ;  /* 0x0000004503037211 */ /* 0x000fc600078f38ff */
[----:B------:R1:W5:Y:S04]  /*19020*/  LDL.LU R61, [R1+0x1f98] ;  /* 0x001f9800013d7983 */ /* 0x0003680000300800 */
[----:B------:R1:W5:Y:S04]  /*19030*/  LDL.LU R62, [R1+0x1f94] ;  /* 0x001f9400013e7983 */ /* 0x0003680000300800 */
[----:B------:R1:W5:Y:S04]  /*19040*/  LDL.LU R63, [R1+0x1f90] ;  /* 0x001f9000013f7983 */ /* 0x0003680000300800 */
[----:B------:R1:W5:Y:S01]  /*19050*/  LDL.LU R64, [R1+0x1f8c] ;  /* 0x001f8c0001407983 */ /* 0x0003620000300800 */
[----:B------:R-:W-:-:S03]  /*19060*/  SHF.R.S32.HI R3, RZ, 0x7, R3 ;  /* 0x00000007ff037819 */ /* 0x000fc60000011403 */
[----:B------:R1:W5:Y:S04]  /*19070*/  LDL.LU R65, [R1+0x1f88] ;  /* 0x001f880001417983 */ /* 0x0003680000300800 */
[----:B------:R1:W5:Y:S04]  /*19080*/  LDL.LU R66, [R1+0x1f84] ;  /* 0x001f840001427983 */ /* 0x0003680000300800 */
[----:B------:R1:W5:Y:S04]  /*19090*/  LDL.LU R67, [R1+0x1f80] ;  /* 0x001f800001437983 */ /* 0x0003680000300800 */
[----:B------:R1:W5:Y:S01]  /*190a0*/  LDL.LU R68, [R1+0x1f7c] ;  /* 0x001f7c0001447983 */ /* 0x0003620000300800 */
[----:B------:R-:W-:-:S03]  /*190b0*/  VIMNMX R3, PT, PT, R3, 0x1, !PT ;  /* 0x0000000103037848 */ /* 0x000fc60007fe0100 */
[----:B------:R1:W5:Y:S04]  /*190c0*/  LDL.LU R69, [R1+0x1f78] ;  /* 0x001f780001457983 */ /* 0x0003680000300800 */
[----:B------:R1:W5:Y:S04]  /*190d0*/  LDL.LU R70, [R1+0x1f74] ;  /* 0x001f740001467983 */ /* 0x0003680000300800 */
[----:B------:R1:W5:Y:S04]  /*190e0*/  LDL.LU R71, [R1+0x1f70] ;  /* 0x001f700001477983 */ /* 0x0003680000300800 */
[----:B------:R1:W5:Y:S04]  /*190f0*/  LDL.LU R72, [R1+0x1f6c] ;  /* 0x001f6c0001487983 */ /* 0x0003680000300800 */
[----:B------:R1:W5:Y:S01]  /*19100*/  LDL.LU R73, [R1+0x1f68] ;  /* 0x001f680001497983 */ /* 0x0003620000300800 */
[----:B------:R-:W-:-:S03]  /*19110*/  VIADD R3, R3, 0xffffffff ;  /* 0xffffffff03037836 */ /* 0x000fc60000000000 */
[----:B------:R1:W5:Y:S04]  /*19120*/  LDL.LU R74, [R1+0x1f64] ;  /* 0x001f6400014a7983 */ /* 0x0003680000300800 */
[----:B------:R1:W5:Y:S01]  /*19130*/  LDL.LU R75, [R1+0x1f60] ;  /* 0x001f6000014b7983 */ /* 0x0003620000300800 */
[----:B------:R2:W-:Y:S06]  /*19140*/  MEMBAR.ALL.CTA ;  /* 0x0000000000007992 */ /* 0x0005ec0000008000 */
[----:B--2---:R-:W2:Y:S04]  /*19150*/  FENCE.VIEW.ASYNC.S ;  /* 0x00000000000073c6 */ /* 0x004ea80000000000 */
[----:B------:R1:W5:Y:S04]  /*19160*/  LDL.LU R76, [R1+0x1f5c] ;  /* 0x001f5c00014c7983 */ /* 0x0003680000300800 */
[----:B------:R1:W5:Y:S04]  /*19170*/  LDL.LU R77, [R1+0x1f58] ;  /* 0x001f5800014d7983 */ /* 0x0003680000300800 */
[----:B------:R1:W5:Y:S01]  /*19180*/  LDL.LU R78, [R1+0x1f54] ;  /* 0x001f5400014e7983 */ /* 0x0003620000300800 */
[----:B0-----:R-:W-:-:S03]  /*19190*/  VIADD R92, R92, 0x7f ;  /* 0x0000007f5c5c7836 */ /* 0x001fc60000000000 */
[----:B------:R1:W5:Y:S04]  /*191a0*/  LDL.LU R79, [R1+0x1f50] ;  /* 0x001f5000014f7983 */ /* 0x0003680000300800 */
[----:B------:R1:W5:Y:S04]  /*191b0*/  LDL.LU R80, [R1+0x1f4c] ;  /* 0x001f4c0001507983 */ /* 0x0003680000300800 */
[----:B------:R1:W5:Y:S04]  /*191c0*/  LDL.LU R81, [R1+0x1f48] ;  /* 0x001f480001517983 */ /* 0x0003680000300800 */
[----:B------:R1:W-:Y:S01]  /*191d0*/  STL [R1+0x1f24], R3 ;  /* 0x001f240301007387 */ /* 0x0003e20000100800 */
[----:B--2---:R-:W-:Y:S01]  /*191e0*/  BAR.SYNC.DEFER_BLOCKING 0x0 ;  /* 0x0000000000007b1d */ /* 0x004fe20000010000 */
[----:B------:R-:W-:-:S02]  /*191f0*/  ISETP.LT.OR P2, PT, R92, 0x80, P0 ;  /* 0x000000805c00780c */ /* 0x000fc40000741670 */
[----:B------:R-:W-:-:S11]  /*19200*/  ISETP.NE.U32.AND P1, PT, R3, RZ, PT ;  /* 0x000000ff0300720c */ /* 0x000fd60003f25070 */
[----:B-1----:R-:W-:Y:S05]  /*19210*/  @P2 BRA `(.L_x_6) ;  /* 0x0000000800b82947 */ /* 0x002fea0003800000 */
[----:B-----5:R-:W-:Y:S04]  /*19220*/  STL.64 [R1+0x1f58], R6 ;  /* 0x001f580601007387 */ /* 0x020fe80000100a00 */
[----:B------:R0:W-:Y:S04]  /*19230*/  STL.64 [R1+0x1f50], R4 ;  /* 0x001f500401007387 */ /* 0x0001e80000100a00 */
[----:B0-----:R-:W2:Y:S04]  /*19240*/  LDL.LU.64 R4, [R1+0xed0] ;  /* 0x000ed00001047983 */ /* 0x001ea80000300a00 */
[----:B------:R0:W-:Y:S04]  /*19250*/  STL [R1+0x1f48], R0 ;  /* 0x001f480001007387 */ /* 0x0001e80000100800 */
[----:B0-----:R-:W3:Y:S01]  /*19260*/  LDL.LU R0, [R1+0x14a4] ;  /* 0x0014a40001007983 */ /* 0x001ee20000300800 */
[----:B------:R-:W-:Y:S01]  /*19270*/  IMAD.U32 R3, RZ, RZ, UR76 ;  /* 0x0000004cff037e24 */ /* 0x000fe2000f8e00ff */
[----:B------:R-:W-:-:S04]  /*19280*/  ELECT P2, URZ, PT ;  /* 0x0000000000ff782f */ /* 0x000fc80003840000 */
[----:B------:R-:W-:-:S04]  /*19290*/  SHF.R.U32.HI R3, RZ, 0x4, R3 ;  /* 0x00000004ff037819 */ /* 0x000fc80000011603 */
[----:B------:R-:W-:-:S04]  /*192a0*/  SGXT.U32 R3, R3, 0xe ;  /* 0x0000000e0303781a */ /* 0x000fc80000000000 */
[----:B------:R-:W-:Y:S01]  /*192b0*/  LOP3.LUT R92, R3, 0x4000000, RZ, 0xfc, !PT ;  /* 0x04000000035c7812 */ /* 0x000fe200078efcff */
[----:B------:R-:W-:-:S03]  /*192c0*/  @P2 IMAD.MOV.U32 R7, RZ, RZ, 0x40004040 ;  /* 0x40004040ff072424 */ /* 0x000fc600078e00ff */
[----:B------:R-:W-:Y:S02]  /*192d0*/  R2UR UR12, R92 ;  /* 0x000000005c0c72ca */ /* 0x000fe400000e0000 */
[----:B------:R-:W-:-:S11]  /*192e0*/  @P2 R2UR UR73, R7 ;  /* 0x00000000074922ca */ /* 0x000fd600000e0000 */
[----:B------:R-:W-:-:S05]  /*192f0*/  IMAD.U32 R6, RZ, RZ, UR12 ;  /* 0x0000000cff067e24 */ /* 0x000fca000f8e00ff */
[----:B------:R-:W-:Y:S02]  /*19300*/  @P2 R2UR UR72, R6 ;  /* 0x00000000064822ca */ /* 0x000fe400000e0000 */
[----:B------:R0:W5:Y:S01]  /*19310*/  LDL.LU.64 R6, [R1+0x1f58] ;  /* 0x001f580001067983 */ /* 0x0001620000300a00 */
[----:B------:R-:W-:Y:S01]  /*19320*/  UMOV UR56, 0x0 ;  /* 0x0000000000387882 */ /* 0x000fe20000000000 */
        /* <DEDUP_REMOVED lines=8> */
[----:B------:R-:W-:Y:S01]  /*193b0*/  UIADD3 UR18, UPT, UPT, UR5, 0x40, URZ ;  /* 0x0000004005127890 */ /* 0x000fe2000fffe0ff */
[----:B------:R-:W-:Y:S01]  /*193c0*/  UMOV UR48, 0x0 ;  /* 0x0000000000307882 */ /* 0x000fe20000000000 */
[----:B--2---:R-:W-:-:S02]  /*193d0*/  IMAD.MOV.U32 R5, RZ, RZ, RZ ;  /* 0x000000ffff057224 */ /* 0x004fc400078e00ff */
[----:B---3--:R-:W-:-:S03]  /*193e0*/  VIADD R92, R0, 0x40000 ;  /* 0x00040000005c7836 */ /* 0x008fc60000000000 */
[----:B------:R-:W-:Y:S02]  /*193f0*/  @P2 MOV R0, R4 ;  /* 0x0000000400002202 */ /* 0x000fe40000000f00 */
[----:B------:R0:W5:Y:S02]  /*19400*/  LDL.LU.64 R4, [R1+0x1f50] ;  /* 0x001f500001047983 */ /* 0x0001640000300a00 */
[----:B------:R-:W-:Y:S02]  /*19410*/  @P2 R2UR UR12, R0 ;  /* 0x00000000000c22ca */ /* 0x000fe400000e0000 */
[----:B------:R0:W5:Y:S01]  /*19420*/  LDL.LU R0, [R1+0x1f48] ;  /* 0x001f480001007983 */ /* 0x0001620000300800 */
[----:B------:R-:W-:-:S04]  /*19430*/  SHF.R.U32.HI R92, RZ, 0x4, R92 ;  /* 0x00000004ff5c7819 */ /* 0x000fc8000001165c */
[----:B------:R-:W-:Y:S02]  /*19440*/  SGXT.U32 R92, R92, 0xe ;  /* 0x0000000e5c5c781a */ /* 0x000fe40000000000 */
[----:B------:R-:W-:Y:S02]  /*19450*/  IADD3 R3, P2, PT, R3, 0x4000080, RZ ;  /* 0x0400008003037810 */ /* 0x000fe40007f5e0ff */
[C---:B------:R-:W-:Y:S02]  /*19460*/  R2UR UR54, R92.reuse ;  /* 0x000000005c3672ca */ /* 0x040fe400000e0000 */
[----:B------:R-:W-:Y:S02]  /*19470*/  IADD3 R92, P4, PT, R92, 0x2, RZ ;  /* 0x000000025c5c7810 */ /* 0x000fe40007f9e0ff */
[----:B------:R-:W-:Y:S01]  /*19480*/  R2UR UR58, R3 ;  /* 0x00000000033a72ca */ /* 0x000fe200000e0000 */
[----:B------:R-:W-:Y:S01]  /*19490*/  IMAD.MOV.U32 R3, RZ, RZ, RZ ;  /* 0x000000ffff037224 */ /* 0x000fe200078e00ff */
[----:B------:R-:W-:Y:S01]  /*194a0*/  R2UR UR50, R92 ;  /* 0x000000005c3272ca */ /* 0x000fe200000e0000 */
[----:B------:R-:W-:-:S03]  /*194b0*/  IMAD.MOV.U32 R92, RZ, RZ, RZ ;  /* 0x000000ffff5c7224 */ /* 0x000fc600078e00ff */
[----:B------:R-:W-:Y:S02]  /*194c0*/  IADD3.X R3, PT, PT, R3, 0x40004040, RZ, P4, !PT ;  /* 0x4000404003037810 */ /* 0x000fe400027fe4ff */
[----:B------:R-:W-:Y:S01]  /*194d0*/  IADD3.X R92, PT, PT, R92, 0x40004040, RZ, P2, !PT ;  /* 0x400040405c5c7810 */ /* 0x000fe200017fe4ff */
[----:B------:R1:W-:Y:S01]  /*194e0*/  UTCHMMA gdesc[UR72], gdesc[UR54], tmem[UR5], tmem[UR56], idesc[UR57], !UPT ;  /* 0x00ff3836480075ea */ /* 0x0003e2000f800005 */
[----:B------:R-:W-:Y:S02]  /*194f0*/  R2UR UR51, R3 ;  /* 0x00000000033372ca */ /* 0x000fe400000e0000 */
[----:B------:R-:W-:-:S11]  /*19500*/  R2UR UR59, R92 ;  /* 0x000000005c3b72ca */ /* 0x000fd600000e0000 */
[----:B------:R-:W-:Y:S02]  /*19510*/  UIADD3.64 UR46, UPT, UPT, UR50, 0x2, URZ ;  /* 0x00000002322e7897 */ /* 0x000fe4000fffe0ff */
[----:B------:R-:W-:Y:S02]  /*19520*/  UIADD3.64 UR70, UPT, UPT, UR58, 0x80, URZ ;  /* 0x000000803a467897 */ /* 0x000fe4000fffe0ff */
[----:B------:R2:W-:Y:S01]  /*19530*/  UTCHMMA gdesc[UR58], gdesc[UR50], tmem[UR5], tmem[UR34], idesc[UR35], UPT ;  /* 0x00ff22323a0075ea */ /* 0x0005e2000b800005 */
[----:B------:R-:W-:Y:S02]  /*19540*/  UIADD3.64 UR42, UPT, UPT, UR50, 0x4, URZ ;  /* 0x00000004322a7897 */ /* 0x000fe4000fffe0ff */
[----:B------:R-:W-:Y:S02]  /*19550*/  UIADD3.64 UR66, UPT, UPT, UR58, 0x100, URZ ;  /* 0x000001003a427897 */ /* 0x000fe4000fffe0ff */
[----:B------:R-:W-:Y:S02]  /*19560*/  UIADD3.64 UR38, UPT, UPT, UR50, 0x1fe, URZ ;  /* 0x000001fe32267897 */ /* 0x000fe4000fffe0ff */
[----:B------:R-:W-:Y:S01]  /*19570*/  UIADD3.64 UR64, UPT, UPT, UR58, 0x180, URZ ;  /* 0x000001803a407897 */ /* 0x000fe2000fffe0ff */
[----:B------:R-:W-:Y:S01]  /*19580*/  UTCHMMA gdesc[UR70], gdesc[UR46], tmem[UR5], tmem[UR68], idesc[UR69], UPT ;  /* 0x00ff442e460075ea */ /* 0x000fe2000b800005 */
[----:B------:R-:W-:-:S02]  /*19590*/  UIADD3.64 UR32, UPT, UPT, UR50, 0x200, URZ ;  /* 0x0000020032207897 */ /* 0x000fc4000fffe0ff */
[----:B------:R-:W-:Y:S01]  /*195a0*/  UIADD3.64 UR62, UPT, UPT, UR58, 0x200, URZ ;  /* 0x000002003a3e7897 */ /* 0x000fe2000fffe0ff */
[----:B------:R3:W-:Y:S01]  /*195b0*/  UTCHMMA gdesc[UR66], gdesc[UR42], tmem[UR5], tmem[UR30], idesc[UR31], UPT ;  /* 0x00ff1e2a420075ea */ /* 0x0007e2000b800005 */
[----:B------:R-:W-:Y:S02]  /*195c0*/  UIADD3.64 UR26, UPT, UPT, UR50, 0x202, URZ ;  /* 0x00000202321a7897 */ /* 0x000fe4000fffe0ff */
[----:B------:R-:W-:Y:S02]  /*195d0*/  UIADD3.64 UR60, UPT, UPT, UR58, 0x280, URZ ;  /* 0x000002803a3c7897 */ /* 0x000fe4000fffe0ff */
[----:B------:R-:W-:Y:S02]  /*195e0*/  UIADD3.64 UR20, UPT, UPT, UR50, 0x204, URZ ;  /* 0x0000020432147897 */ /* 0x000fe4000fffe0ff */
[----:B-1----:R-:W-:Y:S02]  /*195f0*/  UIADD3.64 UR56, UPT, UPT, UR58, 0x300, URZ ;  /* 0x000003003a387897 */ /* 0x002fe4000fffe0ff */
[----:B--2---:R-:W-:Y:S01]  /*19600*/  UIADD3.64 UR34, UPT, UPT, UR58, 0x780, URZ ;  /* 0x000007803a227897 */ /* 0x004fe2000fffe0ff */
[----:B------:R-:W-:Y:S01]  /*19610*/  UMOV UR49, 0x8108010 ;  /* 0x0810801000317882 */ /* 0x000fe20000000000 */
[----:B------:R-:W-:-:S02]  /*19620*/  UIADD3 UR17, UPT, UPT, UR5, 0x40, URZ ;  /* 0x0000004005117890 */ /* 0x000fc4000fffe0ff */
[----:B------:R1:W-:Y:S01]  /*19630*/  UTCHMMA gdesc[UR64], gdesc[UR38], tmem[UR5], tmem[UR48], idesc[UR49], UPT ;  /* 0x00ff3026400075ea */ /* 0x0003e2000b800005 */
[----:B---3--:R-:W-:Y:S01]  /*19640*/  UIADD3.64 UR30, UPT, UPT, UR58, 0x800, URZ ;  /* 0x000008003a1e7897 */ /* 0x008fe2000fffe0ff */
[----:B------:R-:W-:Y:S01]  /*19650*/  UMOV UR44, 0x0 ;  /* 0x00000000002c7882 */ /* 0x000fe20000000000 */
[----:B------:R-:W-:Y:S01]  /*19660*/  UMOV UR45, 0x8108010 ;  /* 0x08108010002d7882 */ /* 0x000fe20000000000 */
[----:B------:R-:W-:Y:S02]  /*19670*/  UIADD3 UR16, UPT, UPT, UR5, 0x40, URZ ;  /* 0x0000004005107890 */ /* 0x000fe4000fffe0ff */
[----:B------:R2:W-:Y:S01]  /*19680*/  UTCHMMA gdesc[UR62], gdesc[UR32], tmem[UR5], tmem[UR44], idesc[UR45], UPT ;  /* 0x00ff2c203e0075ea */ /* 0x0005e2000b800005 */
[----:B------:R-:W-:Y:S01]  /*19690*/  UMOV UR36, 0x0 ;  /* 0x0000000000247882 */ /* 0x000fe20000000000 */
[----:B------:R-:W-:Y:S01]  /*196a0*/  UMOV UR37, 0x8108010 ;  /* 0x0810801000257882 */ /* 0x000fe20000000000 */
[----:B------:R-:W-:Y:S02]  /*196b0*/  UIADD3 UR15, UPT, UPT, UR5, 0x40, URZ ;  /* 0x00000040050f7890 */ /* 0x000fe4000fffe0ff */
[----:B------:R3:W-:Y:S01]  /*196c0*/  UTCHMMA gdesc[UR60], gdesc[UR26], tmem[UR5], tmem[UR36], idesc[UR37], UPT ;  /* 0x00ff241a3c0075ea */ /* 0x0007e2000b800005 */
[----:B-1----:R-:W-:Y:S01]  /*196d0*/  UIADD3.64 UR48, UPT, UPT, UR58, 0x880, URZ ;  /* 0x000008803a307897 */ /* 0x002fe2000fffe0ff */
[----:B------:R-:W-:Y:S01]  /*196e0*/  UMOV UR52, 0x0 ;  /* 0x0000000000347882 */ /* 0x000fe20000000000 */
[----:B------:R-:W-:Y:S01]  /*196f0*/  UMOV UR53, 0x8108010 ;  /* 0x0810801000357882 */ /* 0x000fe20000000000 */
[----:B--2---:R-:W-:Y:S01]  /*19700*/  UIADD3.64 UR44, UPT, UPT, UR58, 0x900, URZ ;  /* 0x000009003a2c7897 */ /* 0x004fe2000fffe0ff */
[----:B------:R-:W-:Y:S01]  /*19710*/  UTCHMMA gdesc[UR56], gdesc[UR20], tmem[UR5], tmem[UR52], idesc[UR53], UPT ;  /* 0x00ff3414380075ea */ /* 0x000fe2000b800005 */
[----:B------:R-:W-:Y:S01]  /*19720*/  UMOV UR74, 0x0 ;  /* 0x00000000004a7882 */ /* 0x000fe20000000000 */
[----:B------:R-:W-:Y:S01]  /*19730*/  UMOV UR75, 0x8108010 ;  /* 0x08108010004b7882 */ /* 0x000fe20000000000 */
[----:B------:R-:W-:Y:S01]  /*19740*/  UIADD3 UR14, UPT, UPT, UR5, 0x40, URZ ;  /* 0x00000040050e7890 */ /* 0x000fe2000fffe0ff */
[----:B------:R1:W-:Y:S01]  /*19750*/  UTCHMMA gdesc[UR34], gdesc[UR54], tmem[UR18], tmem[UR74], idesc[UR75], !UPT ;  /* 0x00ff4a36220075ea */ /* 0x0003e2000f800012 */
[----:B------:R-:W-:Y:S01]  /*19760*/  UMOV UR72, 0x0 ;  /* 0x0000000000487882 */ /* 0x000fe20000000000 */
[----:B------:R-:W-:Y:S01]  /*19770*/  UMOV UR73, 0x8108010 ;  /* 0x0810801000497882 */ /* 0x000fe20000000000 */
[----:B---3--:R-:W-:Y:S01]  /*19780*/  UIADD3.64 UR36, UPT, UPT, UR58, 0x980, URZ ;  /* 0x000009803a247897 */ /* 0x008fe2000fffe0ff */
[----:B------:R2:W-:Y:S01]  /*19790*/  UTCHMMA gdesc[UR30], gdesc[UR50], tmem[UR17], tmem[UR72], idesc[UR73], UPT ;  /* 0x00ff48321e0075ea */ /* 0x0005e2000b800011 */
[----:B------:R-:W-:Y:S01]  /*197a0*/  UIADD3 UR19, UPT, UPT, UR5, 0x40, URZ ;  /* 0x0000004005137890 */ /* 0x000fe2000fffe0ff */
[----:B------:R3:W-:Y:S01]  /*197b0*/  UTCHMMA gdesc[UR48], gdesc[UR46], tmem[UR16], tmem[UR72], idesc[UR73], UPT ;  /* 0x00ff482e300075ea */ /* 0x0007e2000b800010 */
[----:B------:R-:W-:Y:S01]  /*197c0*/  UIADD3 UR28, UPT, UPT, UR5, 0x40, URZ ;  /* 0x00000040051c7890 */ /* 0x000fe2000fffe0ff */
[----:B------:R4:W-:Y:S01]  /*197d0*/  UTCHMMA gdesc[UR44], gdesc[UR42], tmem[UR15], tmem[UR72], idesc[UR73], UPT ;  /* 0x00ff482a2c0075ea */ /* 0x0009e2000b80000f */
[----:B-1----:R-:W-:-:S02]  /*197e0*/  UIADD3.64 UR34, UPT, UPT, UR58, 0xa00, URZ ;  /* 0x00000a003a227897 */ /* 0x002fc4000fffe0ff */
[----:B------:R-:W-:Y:S01]  /*197f0*/  UIADD3 UR23, UPT, UPT, UR5, 0x40, URZ ;  /* 0x0000004005177890 */ /* 0x000fe2000fffe0ff */
[----:B------:R1:W-:Y:S01]  /*19800*/  UTCHMMA gdesc[UR36], gdesc[UR38], tmem[UR14], tmem[UR72], idesc[UR73], UPT ;  /* 0x00ff4826240075ea */ /* 0x0003e2000b80000e */
[----:B--2---:R-:W-:Y:S02]  /*19810*/  UIADD3.64 UR30, UPT, UPT, UR58, 0xa80, URZ ;  /* 0x00000a803a1e7897 */ /* 0x004fe4000fffe0ff */
[----:B------:R-:W-:Y:S02]  /*19820*/  UIADD3.64 UR52, UPT, UPT, UR58, 0xb00, URZ ;  /* 0x00000b003a347897 */ /* 0x000fe4000fffe0ff */
[----:B------:R-:W-:Y:S01]  /*19830*/  UIADD3 UR22, UPT, UPT, UR5, 0x80, URZ ;  /* 0x0000008005167890 */ /* 0x000fe2000fffe0ff */
[----:B------:R-:W-:Y:S01]  /*19840*/  UTCHMMA gdesc[UR34], gdesc[UR32], tmem[UR19], tmem[UR72], idesc[UR73], UPT ;  /* 0x00ff4820220075ea */ /* 0x000fe2000b800013 */
[----:B---3--:R-:W-:Y:S02]  /*19850*/  UIADD3.64 UR48, UPT, UPT, UR58, 0xf80, URZ ;  /* 0x00000f803a307897 */ /* 0x008fe4000fffe0ff */
[----:B------:R-:W-:Y:S01]  /*19860*/  UIADD3 UR40, UPT, UPT, UR5, 0x80, URZ ;  /* 0x0000008005287890 */ /* 0x000fe2000fffe0ff */
[----:B------:R2:W-:Y:S01]  /*19870*/  UTCHMMA gdesc[UR30], gdesc[UR26], tmem[UR28], tmem[UR72], idesc[UR73], UPT ;  /* 0x00ff481a1e0075ea */ /* 0x0005e2000b80001c */
[----:B----4-:R-:W-:Y:S01]  /*19880*/  UIADD3.64 UR44, UPT, UPT, UR58, 0x1000, URZ ;  /* 0x000010003a2c7897 */ /* 0x010fe2000fffe0ff */
[----:B------:R-:W-:Y:S01]  /*19890*/  UTCHMMA gdesc[UR52], gdesc[UR20], tmem[UR23], tmem[UR72], idesc[UR73], UPT ;  /* 0x00ff4814340075ea */ /* 0x000fe2000b800017 */
[----:B------:R-:W-:-:S02]  /*198a0*/  UIADD3 UR25, UPT, UPT, UR5, 0x80, URZ ;  /* 0x0000008005197890 */ /* 0x000fc4000fffe0ff */
[----:B-1----:R-:W-:Y:S01]  /*198b0*/  UIADD3.64 UR36, UPT, UPT, UR58, 0x1080, URZ ;  /* 0x000010803a247897 */ /* 0x002fe2000fffe0ff */
[----:B------:R-:W-:Y:S01]  /*198c0*/  UTCHMMA gdesc[UR48], gdesc[UR54], tmem[UR22], tmem[UR68], idesc[UR69], !UPT ;  /* 0x00ff4436300075ea */ /* 0x000fe2000f800016 */
[----:B------:R-:W-:Y:S02]  /*198d0*/  UIADD3 UR24, UPT, UPT, UR5, 0x80, URZ ;  /* 0x0000008005187890 */ /* 0x000fe4000fffe0ff */
[----:B--2---:R-:W-:Y:S01]  /*198e0*/  UIADD3.64 UR30, UPT, UPT, UR58, 0x1100, URZ ;  /* 0x000011003a1e7897 */ /* 0x004fe2000fffe0ff */
[----:B------:R1:W-:Y:S01]  /*198f0*/  UTCHMMA gdesc[UR44], gdesc[UR50], tmem[UR40], tmem[UR68], idesc[UR69], UPT ;  /* 0x00ff44322c0075ea */ /* 0x0003e2000b800028 */
[----:B------:R-:W-:Y:S01]  /*19900*/  UMOV UR64, 0x0 ;  /* 0x0000000000407882 */ /* 0x000fe20000000000 */
[----:B------:R-:W-:Y:S01]  /*19910*/  UMOV UR65, 0x8108010 ;  /* 0x0810801000417882 */ /* 0x000fe20000000000 */
[----:B------:R-:W-:Y:S01]  /*19920*/  UIADD3 UR67, UPT, UPT, UR5, 0x80, URZ ;  /* 0x0000008005437890 */ /* 0x000fe2000fffe0ff */
[----:B------:R2:W-:Y:S01]  /*19930*/  UTCHMMA gdesc[UR36], gdesc[UR46], tmem[UR25], tmem[UR64], idesc[UR65], UPT ;  /* 0x00ff402e240075ea */ /* 0x0005e2000b800019 */
[----:B------:R-:W-:Y:S01]  /*19940*/  UMOV UR62, 0x0 ;  /* 0x00000000003e7882 */ /* 0x000fe20000000000 */
[----:B------:R-:W-:Y:S01]  /*19950*/  UMOV UR63, 0x8108010 ;  /* 0x08108010003f7882 */ /* 0x000fe20000000000 */
[----:B------:R-:W-:Y:S01]  /*19960*/  UIADD3 UR66, UPT, UPT, UR5, 0x80, URZ ;  /* 0x0000008005427890 */ /* 0x000fe2000fffe0ff */
[----:B------:R3:W-:Y:S01]  /*19970*/  UTCHMMA gdesc[UR30], gdesc[UR42], tmem[UR24], tmem[UR62], idesc[UR63], UPT ;  /* 0x00ff3e2a1e0075ea */ /* 0x0007e2000b800018 */
[----:B-1----:R-:W-:-:S02]  /*19980*/  UIADD3.64 UR68, UPT, UPT, UR58, 0x1180, URZ ;  /* 0x000011803a447897 */ /* 0x002fc4000fffe0ff */
[----:B--2---:R-:W-:Y:S02]  /*19990*/  UIADD3.64 UR64, UPT, UPT, UR58, 0x1200, URZ ;  /* 0x000012003a407897 */ /* 0x004fe4000fffe0ff */
[----:B------:R-:W-:Y:S02]  /*199a0*/  UIADD3 UR61, UPT, UPT, UR5, 0x80, URZ ;  /* 0x00000080053d7890 */ /* 0x000fe4000fffe0ff */
[----:B---3--:R-:W-:Y:S01]  /*199b0*/  UIADD3.64 UR62, UPT, UPT, UR58, 0x1280, URZ ;  /* 0x000012803a3e7897 */ /* 0x008fe2000fffe0ff */
[----:B------:R-:W-:Y:S01]  /*199c0*/  UMOV UR52, 0x0 ;  /* 0x0000000000347882 */ /* 0x000fe20000000000 */
[----:B------:R-:W-:Y:S01]  /*199d0*/  UMOV UR53, 0x8108010 ;  /* 0x0810801000357882 */ /* 0x000fe20000000000 */
[----:B------:R-:W-:Y:S01]  /*199e0*/  UIADD3 UR13, UPT, UPT, UR5, 0x80, URZ ;  /* 0x00000080050d7890 */ /* 0x000fe2000fffe0ff */
[----:B------:R1:W-:Y:S01]  /*199f0*/  UTCHMMA gdesc[UR68], gdesc[UR38], tmem[UR67], tmem[UR52], idesc[UR53], UPT ;  /* 0x00ff3426440075ea */ /* 0x0003e2000b800043 */
[----:B------:R-:W-:Y:S02]  /*19a00*/  UIADD3.64 UR56, UPT, UPT, UR58, 0x1300, URZ ;  /* 0x000013003a387897 */ /* 0x000fe4000fffe0ff */
[----:B------:R-:W-:Y:S01]  /*19a10*/  UIADD3 UR18, UPT, UPT, UR5, 0xc0, URZ ;  /* 0x000000c005127890 */ /* 0x000fe2000fffe0ff */
[----:B------:R-:W-:Y:S01]  /*19a20*/  UMOV UR40, 0x0 ;  /* 0x0000000000287882 */ /* 0x000fe20000000000 */
[----:B------:R-:W-:Y:S01]  /*19a30*/  UMOV UR41, 0x8108010 ;  /* 0x0810801000297882 */ /* 0x000fe20000000000 */
[----:B------:R-:W-:Y:S01]  /*19a40*/  UIADD3 UR17, UPT, UPT, UR5, 0xc0, URZ ;  /* 0x000000c005117890 */ /* 0x000fe2000fffe0ff */
[----:B------:R2:W-:Y:S01]  /*19a50*/  UTCHMMA gdesc[UR64], gdesc[UR32], tmem[UR66], tmem[UR40], idesc[UR41], UPT ;  /* 0x00ff2820400075ea */ /* 0x0005e2000b800042 */
[----:B------:R-:W-:-:S02]  /*19a60*/  UIADD3.64 UR48, UPT, UPT, UR58, 0x1800, URZ ;  /* 0x000018003a307897 */ /* 0x000fc4000fffe0ff */
[----:B-1----:R-:W-:Y:S02]  /*19a70*/  UIADD3.64 UR52, UPT, UPT, UR58, 0x1780, URZ ;  /* 0x000017803a347897 */ /* 0x002fe4000fffe0ff */
[----:B------:R-:W-:Y:S02]  /*19a80*/  UIADD3 UR16, UPT, UPT, UR5, 0xc0, URZ ;  /* 0x000000c005107890 */ /* 0x000fe4000fffe0ff */
[----:B------:R-:W-:Y:S02]  /*19a90*/  UIADD3.64 UR44, UPT, UPT, UR58, 0x1880, URZ ;  /* 0x000018803a2c7897 */ /* 0x000fe4000fffe0ff */
[----:B------:R-:W-:Y:S01]  /*19aa0*/  UIADD3 UR15, UPT, UPT, UR5, 0xc0, URZ ;  /* 0x000000c0050f7890 */ /* 0x000fe2000fffe0ff */
[----:B------:R-:W-:Y:S01]  /*19ab0*/  UMOV UR24, 0x0 ;  /* 0x0000000000187882 */ /* 0x000fe20000000000 */
[----:B------:R-:W-:Y:S01]  /*19ac0*/  UMOV UR25, 0x8108010 ;  /* 0x0810801000197882 */ /* 0x000fe20000000000 */
[----:B--2---:R-:W-:Y:S01]  /*19ad0*/  UIADD3.64 UR40, UPT, UPT, UR58, 0x1900, URZ ;  /* 0x000019003a287897 */ /* 0x004fe2000fffe0ff */
[----:B------:R1:W-:Y:S01]  /*19ae0*/  UTCHMMA gdesc[UR62], gdesc[UR26], tmem[UR61], tmem[UR24], idesc[UR25], UPT ;  /* 0x00ff181a3e0075ea */ /* 0x0003e2000b80003d */
[----:B------:R-:W-:-:S02]  /*19af0*/  UIADD3 UR14, UPT, UPT, UR5, 0xc0, URZ ;  /* 0x000000c0050e7890 */ /* 0x000fc4000fffe0ff */
[----:B------:R-:W-:Y:S02]  /*19b00*/  UIADD3.64 UR36, UPT, UPT, UR58, 0x1980, URZ ;  /* 0x000019803a247897 */ /* 0x000fe4000fffe0ff */
[----:B------:R-:W-:Y:S02]  /*19b10*/  UIADD3 UR19, UPT, UPT, UR5, 0xc0, URZ ;  /* 0x000000c005137890 */ /* 0x000fe4000fffe0ff */
[----:B------:R-:W-:Y:S02]  /*19b20*/  UIADD3.64 UR30, UPT, UPT, UR58, 0x1a00, URZ ;  /* 0x00001a003a1e7897 */ /* 0x000fe4000fffe0ff */
[----:B------:R-:W-:Y:S02]  /*19b30*/  UIADD3 UR60, UPT, UPT, UR5, 0xc0, URZ ;  /* 0x000000c0053c7890 */ /* 0x000fe4000fffe0ff */
[----:B-1----:R-:W-:Y:S01]  /*19b40*/  UIADD3.64 UR24, UPT, UPT, UR58, 0x1a80, URZ ;  /* 0x00001a803a187897 */ /* 0x002fe2000fffe0ff */
[----:B------:R-:W-:Y:S01]  /*19b50*/  UMOV UR62, 0x0 ;  /* 0x00000000003e7882 */ /* 0x000fe20000000000 */
[----:B------:R-:W-:Y:S01]  /*19b60*/  UMOV UR63, 0x8108010 ;  /* 0x08108010003f7882 */ /* 0x000fe20000000000 */
[----:B------:R-:W-:Y:S01]  /*19b70*/  UIADD3 UR70, UPT, UPT, UR5, 0xc0, URZ ;  /* 0x000000c005467890 */ /* 0x000fe2000fffe0ff */
[----:B------:R0:W-:Y:S01]  /*19b80*/  UTCHMMA gdesc[UR56], gdesc[UR20], tmem[UR13], tmem[UR62], idesc[UR63], UPT ;  /* 0x00ff3e14380075ea */ /* 0x0001e2000b80000d */
[----:B------:R-:W-:Y:S01]  /*19b90*/  UIADD3.64 UR58, UPT, UPT, UR58, 0x1b00, URZ ;  /* 0x00001b003a3a7897 */ /* 0x000fe2000fffe0ff */
[----:B------:R-:W-:Y:S01]  /*19ba0*/  UMOV UR64, 0x0 ;  /* 0x0000000000407882 */ /* 0x000fe20000000000 */
[----:B------:R-:W-:Y:S01]  /*19bb0*/  UMOV UR65, 0x8108010 ;  /* 0x0810801000417882 */ /* 0x000fe20000000000 */
[----:B------:R-:W-:Y:S01]  /*19bc0*/  UMOV UR66, 0x0 ;  /* 0x0000000000427882 */ /* 0x000fe20000000000 */
[----:B------:R-:W-:Y:S01]  /*19bd0*/  UMOV UR67, 0x8108010 ;  /* 0x0810801000437882 */ /* 0x000fe20000000000 */
[----:B------:R-:W-:Y:S01]  /*19be0*/  UMOV UR68, 0x0 ;  /* 0x0000000000447882 */ /* 0x000fe20000000000 */
[----:B------:R-:W-:Y:S01]  /*19bf0*/  UMOV UR69, 0x8108010 ;  /* 0x0810801000457882 */ /* 0x000fe20000000000 */
[----:B------:R0:W-:Y:S01]  /*19c00*/  UTCHMMA gdesc[UR52], gdesc[UR54], tmem[UR18], tmem[UR64], idesc[UR65], !UPT ;  /* 0x00ff4036340075ea */ /* 0x0001e2000f800012 */
[----:B------:R0:W-:Y:S01]  /*19c10*/  UTCHMMA gdesc[UR48], gdesc[UR50], tmem[UR17], tmem[UR66], idesc[UR67], UPT ;  /* 0x00ff4232300075ea */ /* 0x0001e2000b800011 */
[----:B------:R0:W-:Y:S01]  /*19c20*/  UTCHMMA gdesc[UR44], gdesc[UR46], tmem[UR16], tmem[UR68], idesc[UR69], UPT ;  /* 0x00ff442e2c0075ea */ /* 0x0001e2000b800010 */
[----:B------:R-:W-:Y:S01]  /*19c30*/  UMOV UR34, 0x0 ;  /* 0x0000000000227882 */ /* 0x000fe20000000000 */
[----:B------:R-:W-:Y:S01]  /*19c40*/  UMOV UR35, 0x8108010 ;  /* 0x0810801000237882 */ /* 0x000fe20000000000 */
[----:B------:R0:W-:Y:S01]  /*19c50*/  UTCHMMA gdesc[UR40], gdesc[UR42], tmem[UR15], tmem[UR74], idesc[UR75], UPT ;  /* 0x00ff4a2a280075ea */ /* 0x0001e2000b80000f */
[----:B------:R-:W-:Y:S01]  /*19c60*/  UMOV UR28, 0x0 ;  /* 0x00000000001c7882 */ /* 0x000fe20000000000 */
[----:B------:R-:W-:Y:S01]  /*19c70*/  UMOV UR29, 0x8108010 ;  /* 0x08108010001d7882 */ /* 0x000fe20000000000 */
[----:B------:R0:W-:Y:S01]  /*19c80*/  UTCHMMA gdesc[UR36], gdesc[UR38], tmem[UR14], tmem[UR72], idesc[UR73], UPT ;  /* 0x00ff4826240075ea */ /* 0x0001e2000b80000e */
[----:B------:R-:W-:Y:S01]  /*19c90*/  UMOV UR22, 0x0 ;  /* 0x0000000000167882 */ /* 0x000fe20000000000 */
[----:B------:R-:W-:Y:S01]  /*19ca0*/  UMOV UR23, 0x8108010 ;  /* 0x0810801000177882 */ /* 0x000fe20000000000 */
[----:B------:R0:W-:Y:S01]  /*19cb0*/  UTCHMMA gdesc[UR30], gdesc[UR32], tmem[UR19], tmem[UR34], idesc[UR35], UPT ;  /* 0x00ff22201e0075ea */ /* 0x0001e2000b800013 */
[----:B------:R0:W-:Y:S01]  /*19cc0*/  UTCHMMA gdesc[UR24], gdesc[UR26], tmem[UR60], tmem[UR28], idesc[UR29], UPT ;  /* 0x00ff1c1a180075ea */ /* 0x0001e2000b80003c */
[----:B------:R0:W-:Y:S01]  /*19cd0*/  UTCHMMA gdesc[UR58], gdesc[UR20], tmem[UR70], tmem[UR22], idesc[UR23], UPT ;  /* 0x00ff16143a0075ea */ /* 0x0001e2000b800046 */
[----:B------:R0:W-:Y:S01]  /*19ce0*/  UTCBAR [UR12], URZ ;  /* 0x000000ff0c0073e9 */ /* 0x0001e200080000ff */
[----:B------:R-:W-:Y:S01]  /*19cf0*/  NOP ;  /* 0x0000000000007918 */ /* 0x000fe20000000000 */
.L_x_6:
[----:B------:R1:W-:Y:S01]  /*19d00*/  STL [R1+0xeb4], RZ ;  /* 0x000eb4ff01007387 */ /* 0x0003e20000100800 */
[----:B-----5:R-:W-:Y:S01]  /*19d10*/  IMAD.SHL.U32 R92, R90, 0x80, RZ ;  /* 0x000000805a5c7824 */ /* 0x020fe200078e00ff */
[----:B------:R-:W-:Y:S02]  /*19d20*/  SHF.L.U32 R90, R91, 0x7, RZ ;  /* 0x000000075b5a7819 */ /* 0x000fe400000006ff */
[----:B------:R1:W-:Y:S01]  /*19d30*/  STL [R1+0xeac], RZ ;  /* 0x000eacff01007387 */ /* 0x0003e20000100800 */
[----:B------:R-:W-:Y:S05]  /*19d40*/  @!P1 BRA `(.L_x_7) ;  /* 0x000002d400449947 */ /* 0x000fea0003800000 */
[----:B------:R-:W2:Y:S01]  /*19d50*/  LDL.LU R3, [R1+0xec8] ;  /* 0x000ec80001037983 */ /* 0x000ea20000300800 */
[----:B0-----:R-:W-:Y:S02]  /*19d60*/  UIADD3.64 UR16, UPT, UPT, UR8, 0x80, URZ ;  /* 0x0000008008107897 */ /* 0x001fe4000fffe0ff */
[----:B------:R-:W-:Y:S01]  /*19d70*/  UIADD3.64 UR18, UPT, UPT, UR8, 0x100, URZ ;  /* 0x0000010008127897 */ /* 0x000fe2000fffe0ff */
[----:B------:R0:W-:Y:S01]  /*19d80*/  STL [R1+0x1f48], R0 ;  /* 0x001f480001007387 */ /* 0x0001e20000100800 */
[----:B------:R-:W-:Y:S01]  /*19d90*/  UIADD3.64 UR14, UPT, UPT, UR10, 0x2, URZ ;  /* 0x000000020a0e7897 */ /* 0x000fe2000fffe0ff */
[----:B--2---:R-:W-:Y:S02]  /*19da0*/  R2UR UR12, R3 ;  /* 0x00000000030c72ca */ /* 0x004fe400000e0000 */
[----:B------:R-:W0:Y:S01]  /*19db0*/  LDL.LU R3, [R1+0xecc] ;  /* 0x000ecc0001037983 */ /* 0x000e220000300800 */
[----:B------:R-:W-:Y:S01]  /*19dc0*/  SHF.R.S32.HI R91, RZ, 0x1f, R92 ;  /* 0x0000001fff5b7819 */ /* 0x000fe2000001145c */
[----:B------:R-:W-:-:S02]  /*19dd0*/  UIADD3.64 UR20, UPT, UPT, UR8, 0x180, URZ ;  /* 0x0000018008147897 */ /* 0x000fc4000fffe0ff */
[----:B------:R-:W-:Y:S01]  /*19de0*/  UIADD3.64 UR22, UPT, UPT, UR8, 0x200, URZ ;  /* 0x0000020008167897 */ /* 0x000fe2000fffe0ff */
[C---:B------:R-:W-:Y:S01]  /*19df0*/  SHF.L.U64.HI R91, R92.reuse, 0x1, R91 ;  /* 0x000000015c5b7819 */ /* 0x040fe2000001025b */
[----:B------:R-:W-:Y:S01]  /*19e00*/  IMAD.SHL.U32 R92, R92, 0x2, RZ ;  /* 0x000000025c5c7824 */ /* 0x000fe200078e00ff */
[----:B------:R-:W-:Y:S02]  /*19e10*/  UIADD3.64 UR24, UPT, UPT, UR8, 0x280, URZ ;  /* 0x0000028008187897 */ /* 0x000fe4000fffe0ff */
[----:B------:R-:W-:Y:S02]  /*19e20*/  UIADD3.64 UR28, UPT, UPT, UR8, 0x300, URZ ;  /* 0x00000300081c7897 */ /* 0x000fe4000fffe0ff */
[----:B------:R-:W-:Y:S02]  /*19e30*/  UIADD3.64 UR16, UPT, UPT, UR10, 0x4, URZ ;  /* 0x000000040a107897 */ /* 0x000fe4000fffe0ff */
[----:B------:R-:W-:Y:S02]  /*19e40*/  UIADD3.64 UR18, UPT, UPT, UR10, 0x1fe, URZ ;  /* 0x000001fe0a127897 */ /* 0x000fe4000fffe0ff */
[----:B------:R-:W-:-:S02]  /*19e50*/  UIADD3.64 UR20, UPT, UPT, UR10, 0x200, URZ ;  /* 0x000002000a147897 */ /* 0x000fc4000fffe0ff */
[----:B------:R-:W-:Y:S02]  /*19e60*/  UIADD3.64 UR22, UPT, UPT, UR10, 0x202, URZ ;  /* 0x000002020a167897 */ /* 0x000fe4000fffe0ff */
        /* <DEDUP_REMOVED lines=19> */
[----:B------:R-:W-:Y:S01]  /*19fa0*/  UIADD3.64 UR62, UPT, UPT, UR8, 0x1880, URZ ;  /* 0x00001880083e7897 */ /* 0x000fe2000fffe0ff */
[----:B------:R-:W-:Y:S01]  /*19fb0*/  UMOV UR13, 0x40004040 ;  /* 0x40004040000d7882 */ /* 0x000fe20000000000 */
[----:B------:R-:W-:Y:S02]  /*19fc0*/  UIADD3.64 UR64, UPT, UPT, UR8, 0x1900, URZ ;  /* 0x0000190008407897 */ /* 0x000fe4000fffe0ff */
[----:B------:R-:W-:Y:S02]  /*19fd0*/  UIADD3.64 UR66, UPT, UPT, UR8, 0x1980, URZ ;  /* 0x0000198008427897 */ /* 0x000fe4000fffe0ff */
[----:B------:R-:W-:-:S02]  /*19fe0*/  UIADD3.64 UR68, UPT, UPT, UR8, 0x1a00, URZ ;  /* 0x00001a0008447897 */ /* 0x000fc4000fffe0ff */
[----:B------:R-:W-:Y:S02]  /*19ff0*/  UIADD3.64 UR70, UPT, UPT, UR8, 0x1a80, URZ ;  /* 0x00001a8008467897 */ /* 0x000fe4000fffe0ff */
[----:B------:R-:W-:Y:S01]  /*1a000*/  UIADD3.64 UR72, UPT, UPT, UR8, 0x1b00, URZ ;  /* 0x00001b0008487897 */ /* 0x000fe2000fffe0ff */
[----:B0-----:R-:W-:Y:S02]  /*1a010*/  LOP3.LUT R0, R3, 0x4000000, RZ, 0xfc, !PT ;  /* 0x0400000003007812 */ /* 0x001fe400078efcff */
[----:B------:R-:W-:-:S03]  /*1a020*/  SHF.R.S32.HI R3, RZ, 0x1f, R90 ;  /* 0x0000001fff037819 */ /* 0x000fc6000001145a */
[----:B------:R0:W-:Y:S01]  /*1a030*/  STL [R1+0x1f20], R0 ;  /* 0x001f200001007387 */ /* 0x0001e20000100800 */
[C---:B------:R-:W-:Y:S01]  /*1a040*/  SHF.L.U64.HI R3, R90.reuse, 0x1, R3 ;  /* 0x000000015a037819 */ /* 0x040fe20000010203 */
[----:B------:R-:W-:Y:S02]  /*1a050*/  IMAD.SHL.U32 R90, R90, 0x2, RZ ;  /* 0x000000025a5a7824 */ /* 0x000fe400078e00ff */
[----:B0-----:R-:W-:-:S05]  /*1a060*/  IMAD.MOV.U32 R0, RZ, RZ, 0x1 ;  /* 0x00000001ff007424 */ /* 0x001fca00078e00ff */
[----:B------:R0:W-:Y:S04]  /*1a070*/  STL [R1+0x1704], R0 ;  /* 0x0017040001007387 */ /* 0x0001e80000100800 */
[----:B0-----:R0:W5:Y:S04]  /*1a080*/  LDL.LU R0, [R1+0x1f48] ;  /* 0x001f480001007983 */ /* 0x0011680000300800 */
[----:B------:R0:W-:Y:S02]  /*1a090*/  STL [R1+0x1708], RZ ;  /* 0x001708ff01007387 */ /* 0x0001e40000100800 */
.L_x_10:
[----:B--2---:R2:W-:Y:S04]  /*1a0a0*/  STL [R1+0x1f8c], R19 ;  /* 0x001f8c1301007387 */ /* 0x0045e80000100800 */
[----:B--2---:R-:W2:Y:S04]  /*1a0b0*/  LDL.LU R19, [R1+0x16e8] ;  /* 0x0016e80001137983 */ /* 0x004ea80000300800 */
[----:B------:R3:W-:Y:S04]  /*1a0c0*/  STL [R1+0x1f88], R18 ;  /* 0x001f881201007387 */ /* 0x0007e80000100800 */
[----:B---3--:R-:W3:Y:S04]  /*1a0d0*/  LDL.LU R18, [R1+0xeac] ;  /* 0x000eac0001127983 */ /* 0x008ee80000300800 */
[----:B------:R4:W-:Y:S04]  /*1a0e0*/  STL [R1+0x1f84], R17 ;  /* 0x001f841101007387 */ /* 0x0009e80000100800 */
[----:B----4-:R-:W4:Y:S04]  /*1a0f0*/  LDL.LU R17, [R1+0x151c] ;  /* 0x00151c0001117983 */ /* 0x010f280000300800 */
[----:B------:R0:W-:Y:S04]  /*1a100*/  STL [R1+0x1f80], R16 ;  /* 0x001f801001007387 */ /* 0x0001e80000100800 */
[----:B0-----:R-:W2:Y:S04]  /*1a110*/  LDL.LU R16, [R1+0x16f0] ;  /* 0x0016f00001107983 */ /* 0x001ea80000300800 */
        /* <DEDUP_REMOVED lines=9> */
[----:B0-----:R-:W4:Y:S04]  /*1a1b0*/  LDL.LU R11, [R1+0x1520] ;  /* 0x00152000010b7983 */ /* 0x001f280000300800 */
[----:B------:R0:W-:Y:S04]  /*1a1c0*/  STL [R1+0x1f68], R10 ;  /* 0x001f680a01007387 */ /* 0x0001e80000100800 */
[----:B0-----:R-:W4:Y:S04]  /*1a1d0*/  LDL.LU R10, [R1+0x1510] ;  /* 0x00151000010a7983 */ /* 0x001f280000300800 */
[----:B------:R0:W-:Y:S04]  /*1a1e0*/  STL [R1+0x1f64], R9 ;  /* 0x001f640901007387 */ /* 0x0001e80000100800 */
[----:B0-----:R-:W4:Y:S04]  /*1a1f0*/  LDL.LU R9, [R1+0x1518] ;  /* 0x0015180001097983 */ /* 0x001f280000300800 */
[----:B------:R-:W-:Y:S04]  /*1a200*/  STL [R1+0x1f60], R8 ;  /* 0x001f600801007387 */ /* 0x000fe80000100800 */
[----:B------:R-:W-:Y:S04]  /*1a210*/  STL [R1+0x1f5c], R7 ;  /* 0x001f5c0701007387 */ /* 0x000fe80000100800 */
[----:B------:R-:W-:Y:S04]  /*1a220*/  STL [R1+0x1f58], R6 ;  /* 0x001f580601007387 */ /* 0x000fe80000100800 */
[----:B-----5:R-:W-:Y:S04]  /*1a230*/  STL [R1+0x1f54], R5 ;  /* 0x001f540501007387 */ /* 0x020fe80000100800 */
[----:B------:R-:W-:Y:S04]  /*1a240*/  STL [R1+0x1f50], R4 ;  /* 0x001f500401007387 */ /* 0x000fe80000100800 */
[----:B------:R-:W-:Y:S04]  /*1a250*/  STL [R1+0x1f4c], R2 ;  /* 0x001f4c0201007387 */ /* 0x000fe80000100800 */
[----:B-----5:R-:W-:Y:S01]  /*1a260*/  STL [R1+0x1f48], R0 ;  /* 0x001f480001007387 */ /* 0x020fe20000100800 */
[----:B---3--:R-:W-:-:S05]  /*1a270*/  IMAD.U32 R18, R18, -0x80000000, RZ ;  /* 0x8000000012127824 */ /* 0x008fca00078e00ff */
[----:B------:R-:W-:Y:S01]  /*1a280*/  STL [R1+0xea8], R18 ;  /* 0x000ea81201007387 */ /* 0x000fe20000100800 */
[-C--:B--2---:R-:W-:Y:S02]  /*1a290*/  IADD3 R12, P4, PT, R12, R90.reuse, RZ ;  /* 0x0000005a0c0c7210 */ /* 0x084fe40007f9e0ff */
[----:B----4-:R-:W-:-:S05]  /*1a2a0*/  IADD3 R11, P5, PT, R11, R90, RZ ;  /* 0x0000005a0b0b7210 */ /* 0x010fca0007fbe0ff */
[----:B------:R-:W-:Y:S01]  /*1a2b0*/  IMAD.X R17, R17, 0x1, R3, P5 ;  /* 0x0000000111117824 */ /* 0x000fe200028e0603 */
[-C--:B------:R-:W-:Y:S02]  /*1a2c0*/  IADD3 R19, P5, PT, R19, R90.reuse, RZ ;  /* 0x0000005a13137210 */ /* 0x080fe40007fbe0ff */
[----:B------:R-:W-:-:S05]  /*1a2d0*/  IADD3 R10, P2, PT, R10, R90, RZ ;  /* 0x0000005a0a0a7210 */ /* 0x000fca0007f5e0ff */
[----:B------:R-:W-:Y:S01]  /*1a2e0*/  IMAD.X R15, R15, 0x1, R3, P2 ;  /* 0x000000010f0f7824 */ /* 0x000fe200010e0603 */
[-C--:B------:R-:W-:Y:S02]  /*1a2f0*/  IADD3 R16, P2, PT, R16, R90.reuse, RZ ;  /* 0x0000005a10107210 */ /* 0x080fe40007f5e0ff */
[----:B------:R-:W-:-:S05]  /*1a300*/  IADD3 R9, P1, PT, R9, R90, RZ ;  /* 0x0000005a09097210 */ /* 0x000fca0007f3e0ff */
[----:B------:R-:W-:Y:S01]  /*1a310*/  IMAD.X R13, R13, 0x1, R3, P1 ;  /* 0x000000010d0d7824 */ /* 0x000fe200008e0603 */
[----:B------:R-:W-:Y:S01]  /*1a320*/  STL [R1+0x1518], R9 ;  /* 0x0015180901007387 */ /* 0x000fe20000100800 */
[----:B------:R-:W-:-:S03]  /*1a330*/  IADD3 R14, P1, PT, R14, R90, RZ ;  /* 0x0000005a0e0e7210 */ /* 0x000fc60007f3e0ff */
        /* <DEDUP_REMOVED lines=8> */
[----:B0-----:R-:W2:Y:S04]  /*1a3c0*/  LDL.LU R19, [R1+0x16fc] ;  /* 0x0016fc0001137983 */ /* 0x001ea80000300800 */
[----:B------:R0:W-:Y:S04]  /*1a3d0*/  STL [R1+0x151c], R17 ;  /* 0x00151c1101007387 */ /* 0x0001e80000100800 */
        /* <DEDUP_REMOVED lines=15> */
[----:B------:R-:W4:Y:S01]  /*1a4d0*/  LDL.LU R0, [R1+0x16c4] ;  /* 0x0016c40001007983 */ /* 0x000f220000300800 */
[----:B--2---:R-:W-:-:S05]  /*1a4e0*/  IMAD.X R19, R19, 0x1, R3, P4 ;  /* 0x0000000113137824 */ /* 0x004fca00020e0603 */
[----:B------:R0:W-:Y:S01]  /*1a4f0*/  STL [R1+0x16fc], R19 ;  /* 0x0016fc1301007387 */ /* 0x0001e20000100800 */
[----:B---3--:R-:W-:Y:S01]  /*1a500*/  IADD3 R17, P4, PT, R17, R90, RZ ;  /* 0x0000005a11117210 */ /* 0x008fe20007f9e0ff */
[----:B----4-:R-:W-:-:S04]  /*1a510*/  IMAD.X R16, R16, 0x1, R3, P1 ;  /* 0x0000000110107824 */ /* 0x010fc800008e0603 */
[----:B------:R2:W-:Y:S01]  /*1a520*/  STL [R1+0x16e0], R17 ;  /* 0x0016e01101007387 */ /* 0x0005e20000100800 */
[----:B------:R-:W-:-:S03]  /*1a530*/  IADD3 R15, P1, PT, R15, R90, RZ ;  /* 0x0000005a0f0f7210 */ /* 0x000fc60007f3e0ff */
[----:B------:R3:W-:Y:S01]  /*1a540*/  STL [R1+0x16f4], R16 ;  /* 0x0016f41001007387 */ /* 0x0007e20000100800 */
[----:B------:R-:W-:-:S03]  /*1a550*/  IMAD.X R14, R14, 0x1, R3, P2 ;  /* 0x000000010e0e7824 */ /* 0x000fc600010e0603 */
[----:B------:R4:W-:Y:S01]  /*1a560*/  STL [R1+0x1508], R15 ;  /* 0x0015080f01007387 */ /* 0x0009e20000100800 */
[----:B------:R-:W-:-:S03]  /*1a570*/  IADD3 R13, P2, PT, R13, R90, RZ ;  /* 0x0000005a0d0d7210 */ /* 0x000fc60007f5e0ff */
[----:B-1----:R1:W-:Y:S01]  /*1a580*/  STL [R1+0x16ec], R14 ;  /* 0x0016ec0e01007387 */ /* 0x0023e20000100800 */
[----:B------:R-:W-:-:S03]  /*1a590*/  IMAD.X R12, R12, 0x1, R3, P5 ;  /* 0x000000010c0c7824 */ /* 0x000fc600028e0603 */
[----:B------:R0:W-:Y:S01]  /*1a5a0*/  STL [R1+0x16d8], R13 ;  /* 0x0016d80d01007387 */ /* 0x0001e20000100800 */
[----:B------:R-:W-:-:S03]  /*1a5b0*/  IADD3 R11, P5, PT, R11, R90, RZ ;  /* 0x0000005a0b0b7210 */ /* 0x000fc60007fbe0ff */
[----:B------:R0:W-:Y:S01]  /*1a5c0*/  STL [R1+0x16e4], R12 ;  /* 0x0016e40c01007387 */ /* 0x0001e20000100800 */
        /* <DEDUP_REMOVED lines=15> */
[----:B0-----:R-:W4:Y:S01]  /*1a6c0*/  LDL.LU R19, [R1+0x16a8] ;  /* 0x0016a80001137983 */ /* 0x001f220000300800 */
[----:B------:R-:W-:-:S03]  /*1a6d0*/  IMAD.X R0, R0, 0x1, R3, P4 ;  /* 0x0000000100007824 */ /* 0x000fc600020e0603 */
[----:B------:R0:W-:Y:S04]  /*1a6e0*/  STL [R1+0x16cc], R4 ;  /* 0x0016cc0401007387 */ /* 0x0001e80000100800 */
[----:B--2---:R-:W2:Y:S04]  /*1a6f0*/  LDL.LU R17, [R1+0x16bc] ;  /* 0x0016bc0001117983 */ /* 0x004ea80000300800 */
[----:B------:R0:W-:Y:S04]  /*1a700*/  STL [R1+0x16b0], R2 ;  /* 0x0016b00201007387 */ /* 0x0001e80000100800 */
[----:B---3--:R-:W3:Y:S04]  /*1a710*/  LDL.LU R16, [R1+0x16a0] ;  /* 0x0016a00001107983 */ /* 0x008ee80000300800 */
[----:B------:R0:W-:Y:S04]  /*1a720*/  STL [R1+0x16c4], R0 ;  /* 0x0016c40001007387 */ /* 0x0001e80000100800 */
[----:B----4-:R-:W4:Y:S04]  /*1a730*/  LDL.LU R15, [R1+0x16b4] ;  /* 0x0016b400010f7983 */ /* 0x010f280000300800 */
[----:B-1----:R-:W4:Y:S04]  /*1a740*/  LDL.LU R14, [R1+0x1698] ;  /* 0x00169800010e7983 */ /* 0x002f280000300800 */
        /* <DEDUP_REMOVED lines=9> */
[----:B0-----:R-:W4:Y:S04]  /*1a7e0*/  LDL.LU R4, [R1+0x1670] ;  /* 0x0016700001047983 */ /* 0x001f280000300800 */
[----:B------:R-:W4:Y:S04]  /*1a7f0*/  LDL.LU R2, [R1+0x1684] ;  /* 0x0016840001027983 */ /* 0x000f280000300800 */
[----:B------:R-:W4:Y:S01]  /*1a800*/  LDL.LU R0, [R1+0x1668] ;  /* 0x0016680001007983 */ /* 0x000f220000300800 */
[----:B------:R-:W-:Y:S01]  /*1a810*/  IADD3 R19, P4, PT, R19, R90, RZ ;  /* 0x0000005a13137210 */ /* 0x000fe20007f9e0ff */
[----:B--2---:R-:W-:-:S04]  /*1a820*/  IMAD.X R17, R17, 0x1, R3, P1 ;  /* 0x0000000111117824 */ /* 0x004fc800008e0603 */
[----:B------:R0:W-:Y:S01]  /*1a830*/  STL [R1+0x16a8], R19 ;  /* 0x0016a81301007387 */ /* 0x0001e20000100800 */
[----:B---3--:R-:W-:-:S03]  /*1a840*/  IADD3 R16, P1, PT, R16, R90, RZ ;  /* 0x0000005a10107210 */ /* 0x008fc60007f3e0ff */
[----:B------:R1:W-:Y:S01]  /*1a850*/  STL [R1+0x16bc], R17 ;  /* 0x0016bc1101007387 */ /* 0x0003e20000100800 */
[----:B----4-:R-:W-:-:S03]  /*1a860*/  IMAD.X R15, R15, 0x1, R3, P2 ;  /* 0x000000010f0f7824 */ /* 0x010fc600010e0603 */
        /* <DEDUP_REMOVED lines=24> */
[----:B0-----:R-:W4:Y:S01]  /*1a9f0*/  LDL.LU R19, [R1+0x167c] ;  /* 0x00167c0001137983 */ /* 0x001f220000300800 */
[----:B------:R-:W-:-:S03]  /*1aa00*/  IADD3 R0, P4, PT, R0, R90, RZ ;  /* 0x0000005a00007210 */ /* 0x000fc60007f9e0ff */
[----:B------:R0:W-:Y:S04]  /*1aa10*/  STL [R1+0x1670], R4 ;  /* 0x0016700401007387 */ /* 0x0001e80000100800 */
[----:B-1----:R-:W4:Y:S04]  /*1aa20*/  LDL.LU R17, [R1+0x1660] ;  /* 0x0016600001117983 */ /* 0x002f280000300800 */
[----:B------:R1:W-:Y:S04]  /*1aa30*/  STL [R1+0x1684], R2 ;  /* 0x0016840201007387 */ /* 0x0003e80000100800 */
[----:B--2---:R-:W2:Y:S04]  /*1aa40*/  LDL.LU R16, [R1+0x1674] ;  /* 0x0016740001107983 */ /* 0x004ea80000300800 */
[----:B------:R0:W-:Y:S04]  /*1aa50*/  STL [R1+0x1668], R0 ;  /* 0x0016680001007387 */ /* 0x0001e80000100800 */
[----:B---3--:R-:W3:Y:S04]  /*1aa60*/  LDL.LU R15, [R1+0x1658] ;  /* 0x00165800010f7983 */ /* 0x008ee80000300800 */
[----:B----4-:R-:W4:Y:S04]  /*1aa70*/  LDL.LU R14, [R1+0x166c] ;  /* 0x00166c00010e7983 */ /* 0x010f280000300800 */
        /* <DEDUP_REMOVED lines=10> */
[----:B-1----:R-:W4:Y:S04]  /*1ab20*/  LDL.LU R2, [R1+0x1628] ;  /* 0x0016280001027983 */ /* 0x002f280000300800 */
[----:B------:R-:W4:Y:S01]  /*1ab30*/  LDL.LU R0, [R1+0x163c] ;  /* 0x00163c0001007983 */ /* 0x000f220000300800 */
[----:B------:R-:W-:Y:S01]  /*1ab40*/  IMAD.X R19, R19, 0x1, R3, P1 ;  /* 0x0000000113137824 */ /* 0x000fe200008e0603 */
[----:B------:R-:W-:-:S04]  /*1ab50*/  IADD3 R17, P1, PT, R17, R90, RZ ;  /* 0x0000005a11117210 */ /* 0x000fc80007f3e0ff */
[----:B------:R0:W-:Y:S01]  /*1ab60*/  STL [R1+0x167c], R19 ;  /* 0x00167c1301007387 */ /* 0x0001e20000100800 */
[----:B--2---:R-:W-:-:S03]  /*1ab70*/  IMAD.X R16, R16, 0x1, R3, P2 ;  /* 0x0000000110107824 */ /* 0x004fc600010e0603 */
        /* <DEDUP_REMOVED lines=19> */
[----:B------:R-:W-:-:S03]  /*1acb0*/  IADD3.X R6, PT, PT, R6, R3, RZ, P5, !PT ;  /* 0x0000000306067210 */ /* 0x000fc60002ffe4ff */
        /* <DEDUP_REMOVED lines=27> */
[----:B------:R-:W-:Y:S01]  /*1ae70*/  IADD3 R19, P1, PT, R19, R90, RZ ;  /* 0x0000005a13137210 */ /* 0x000fe20007f3e0ff */
[----:B------:R-:W-:-:S04]  /*1ae80*/  IMAD.X R17, R17, 0x1, R3, P2 ;  /* 0x0000000111117824 */ /* 0x000fc800010e0603 */
[----:B------:R0:W-:Y:S01]  /*1ae90*/  STL [R1+0x1620], R19 ;  /* 0x0016201301007387 */ /* 0x0001e20000100800 */
[----:B--2---:R-:W-:-:S03]  /*1aea0*/  IADD3 R16, P2, PT, R16, R90, RZ ;  /* 0x0000005a10107210 */ /* 0x004fc60007f5e0ff */
[----:B------:R1:W-:Y:S01]  /*1aeb0*/  STL [R1+0x1634], R17 ;  /* 0x0016341101007387 */ /* 0x0003e20000100800 */
[----:B---3--:R-:W-:-:S03]  /*1aec0*/  IMAD.X R15, R15, 0x1, R3, P5 ;  /* 0x000000010f0f7824 */ /* 0x008fc600028e0603 */
[----:B------:R2:W-:Y:S01]  /*1aed0*/  STL [R1+0x1618], R16 ;  /* 0x0016181001007387 */ /* 0x0005e20000100800 */
[----:B----4-:R-:W-:-:S03]  /*1aee0*/  IADD3 R14, P5, PT, R14, R90, RZ ;  /* 0x0000005a0e0e7210 */ /* 0x010fc60007fbe0ff */
        /* <DEDUP_REMOVED lines=43> */
[----:B------:R-:W-:-:S05]  /*1b1a0*/  IMAD.X R19, R19, 0x1, R3, P2 ;  /* 0x0000000113137824 */ /* 0x000fca00010e0603 */
[----:B------:R0:W-:Y:S01]  /*1b1b0*/  STL [R1+0x15f4], R19 ;  /* 0x0015f41301007387 */ /* 0x0001e20000100800 */
[----:B------:R-:W-:-:S03]  /*1b1c0*/  IADD3 R17, P2, PT, R17, R90, RZ ;  /* 0x0000005a11117210 */ /* 0x000fc60007f5e0ff */
[----:B0-----:R0:W5:Y:S01]  /*1b1d0*/  LDL.LU R19, [R1+0x1f8c] ;  /* 0x001f8c0001137983 */ /* 0x0011620000300800 */
        /* <DEDUP_REMOVED lines=27> */
[----:B-1----:R-:W4:Y:S01]  /*1b390*/  LDL.LU R17, [R1+0x15ac] ;  /* 0x0015ac0001117983 */ /* 0x002f220000300800 */
[----:B------:R-:W-:-:S03]  /*1b3a0*/  IMAD.X R0, R0, 0x1, R3, P2 ;  /* 0x0000000100007824 */ /* 0x000fc600010e0603 */
[----:B------:R1:W-:Y:S01]  /*1b3b0*/  STL [R1+0x15bc], R4 ;  /* 0x0015bc0401007387 */ /* 0x0003e20000100800 */
[----:B------:R0:W1:Y:S03]  /*1b3c0*/  SYNCS.PHASECHK.TRANS64.TRYWAIT P2, [UR4], R18 ;  /* 0x00000012ff0075a7 */ /* 0x0000660008041104 */
[----:B--2---:R-:W2:Y:S04]  /*1b3d0*/  LDL.LU R16, [R1+0x1598] ;  /* 0x0015980001107983 */ /* 0x004ea80000300800 */
[----:B------:R0:W-:Y:S04]  /*1b3e0*/  STL [R1+0x15a0], R2 ;  /* 0x0015a00201007387 */ /* 0x0001e80000100800 */
[----:B---3--:R-:W3:Y:S04]  /*1b3f0*/  LDL.LU R15, [R1+0x15a4] ;  /* 0x0015a400010f7983 */ /* 0x008ee80000300800 */
[----:B------:R1:W-:Y:S04]  /*1b400*/  STL [R1+0x15b4], R0 ;  /* 0x0015b40001007387 */ /* 0x0003e80000100800 */
[----:B----4-:R-:W4:Y:S04]  /*1b410*/  LDL.LU R14, [R1+0x1590] ;  /* 0x00159000010e7983 */ /* 0x010f280000300800 */
        /* <DEDUP_REMOVED lines=9> */
[----:B-1----:R-:W4:Y:S04]  /*1b4b0*/  LDL.LU R4, [R1+0x1568] ;  /* 0x0015680001047983 */ /* 0x002f280000300800 */
[----:B------:R-:W4:Y:S04]  /*1b4c0*/  LDL.LU R2, [R1+0x1574] ;  /* 0x0015740001027983 */ /* 0x000f280000300800 */
[----:B------:R-:W4:Y:S01]  /*1b4d0*/  LDL.LU R0, [R1+0x1560] ;  /* 0x0015600001007983 */ /* 0x000f220000300800 */
[----:B------:R-:W-:Y:S01]  /*1b4e0*/  IMAD.X R17, R17, 0x1, R3, P5 ;  /* 0x0000000111117824 */ /* 0x000fe200028e0603 */
[----:B--2---:R-:W-:-:S04]  /*1b4f0*/  IADD3 R16, P5, PT, R16, R90, RZ ;  /* 0x0000005a10107210 */ /* 0x004fc80007fbe0ff */
        /* <DEDUP_REMOVED lines=26> */
[----:B------:R-:W4:Y:S01]  /*1b6a0*/  LDL.LU R18, [R1+0x156c] ;  /* 0x00156c0001127983 */ /* 0x000f220000300800 */
[----:B------:R-:W-:-:S03]  /*1b6b0*/  IADD3 R0, P4, PT, R0, R90, RZ ;  /* 0x0000005a00007210 */ /* 0x000fc60007f9e0ff */
[----:B------:R1:W-:Y:S04]  /*1b6c0*/  STL [R1+0x1568], R4 ;  /* 0x0015680401007387 */ /* 0x0003e80000100800 */
[----:B0-----:R-:W4:Y:S04]  /*1b6d0*/  LDL.LU R17, [R1+0x1558] ;  /* 0x0015580001117983 */ /* 0x001f280000300800 */
[----:B------:R0:W-:Y:S04]  /*1b6e0*/  STL [R1+0x1574], R2 ;  /* 0x0015740201007387 */ /* 0x0001e80000100800 */
[----:B-1----:R-:W4:Y:S04]  /*1b6f0*/  LDL.LU R16, [R1+0x1564] ;  /* 0x0015640001107983 */ /* 0x002f280000300800 */
[----:B------:R1:W-:Y:S04]  /*1b700*/  STL [R1+0x1560], R0 ;  /* 0x0015600001007387 */ /* 0x0003e80000100800 */
[----:B--2---:R-:W2:Y:S04]  /*1b710*/  LDL.LU R15, [R1+0x1550] ;  /* 0x00155000010f7983 */ /* 0x004ea80000300800 */
        /* <DEDUP_REMOVED lines=12> */
[----:B-1----:R-:W4:Y:S01]  /*1b7e0*/  LDL.LU R0, [R1+0x1524] ;  /* 0x0015240001007983 */ /* 0x002f220000300800 */
[----:B------:R-:W-:-:S05]  /*1b7f0*/  IMAD.X R18, R18, 0x1, R3, P1 ;  /* 0x0000000112127824 */ /* 0x000fca00008e0603 */
[----:B------:R0:W-:Y:S01]  /*1b800*/  STL [R1+0x156c], R18 ;  /* 0x00156c1201007387 */ /* 0x0001e20000100800 */
[----:B------:R-:W-:-:S03]  /*1b810*/  IADD3 R17, P1, PT, R17, R90, RZ ;  /* 0x0000005a11117210 */ /* 0x000fc60007f3e0ff */
[----:B0-----:R0:W5:Y:S01]  /*1b820*/  LDL.LU R18, [R1+0x1f88] ;  /* 0x001f880001127983 */ /* 0x0011620000300800 */
[----:B------:R-:W-:-:S03]  /*1b830*/  IMAD.X R16, R16, 0x1, R3, P5 ;  /* 0x0000000110107824 */ /* 0x000fc600028e0603 */
[----:B------:R1:W-:Y:S01]  /*1b840*/  STL [R1+0x1558], R17 ;  /* 0x0015581101007387 */ /* 0x0003e20000100800 */
[-C--:B--2---:R-:W-:Y:S01]  /*1b850*/  IADD3 R15, P5, PT, R15, R90.reuse, RZ ;  /* 0x0000005a0f0f7210 */ /* 0x084fe20007fbe0ff */
[----:B---3--:R-:W-:Y:S02]  /*1b860*/  IMAD.X R14, R14, 0x1, R3, P4 ;  /* 0x000000010e0e7824 */ /* 0x008fe400020e0603 */
[----:B-1----:R0:W5:Y:S01]  /*1b870*/  LDL.LU R17, [R1+0x1f84] ;  /* 0x001f840001117983 */ /* 0x0021620000300800 */
[----:B----4-:R-:W-:-:S03]  /*1b880*/  IADD3 R13, P4, PT, R13, R90, RZ ;  /* 0x0000005a0d0d7210 */ /* 0x010fc60007f9e0ff */
[----:B------:R1:W-:Y:S01]  /*1b890*/  STL [R1+0x1564], R16 ;  /* 0x0015641001007387 */ /* 0x0003e20000100800 */
[----:B------:R-:W-:-:S03]  /*1b8a0*/  IADD3.X R12, PT, PT, R12, R3, RZ, P1, !PT ;  /* 0x000000030c0c7210 */ /* 0x000fc60000ffe4ff */
[----:B-1----:R0:W5:Y:S01]  /*1b8b0*/  LDL.LU R16, [R1+0x1f80] ;  /* 0x001f800001107983 */ /* 0x0021620000300800 */
[----:B------:R-:W-:-:S03]  /*1b8c0*/  IADD3 R11, P1, PT, R11, R90, RZ ;  /* 0x0000005a0b0b7210 */ /* 0x000fc60007f3e0ff */
[----:B------:R1:W-:Y:S01]  /*1b8d0*/  STL [R1+0x1550], R15 ;  /* 0x0015500f01007387 */ /* 0x0003e20000100800 */
[--C-:B------:R-:W-:Y:S01]  /*1b8e0*/  IMAD.X R10, R10, 0x1, R3.reuse, P5 ;  /* 0x000000010a0a7824 */ /* 0x100fe200028e0603 */
[-C--:B------:R-:W-:Y:S02]  /*1b8f0*/  IADD3 R9, P5, PT, R9, R90.reuse, RZ ;  /* 0x0000005a09097210 */ /* 0x080fe40007fbe0ff */
[----:B-1----:R0:W5:Y:S04]  /*1b900*/  LDL.LU R15, [R1+0x1f7c] ;  /* 0x001f7c00010f7983 */ /* 0x0021680000300800 */
[----:B------:R1:W-:Y:S01]  /*1b910*/  STL [R1+0x155c], R14 ;  /* 0x00155c0e01007387 */ /* 0x0003e20000100800 */
[----:B------:R-:W-:Y:S01]  /*1b920*/  IMAD.X R8, R8, 0x1, R3, P4 ;  /* 0x0000000108087824 */ /* 0x000fe200020e0603 */
[----:B------:R-:W-:-:S02]  /*1b930*/  IADD3 R7, P4, PT, R7, R90, RZ ;  /* 0x0000005a07077210 */ /* 0x000fc40007f9e0ff */
[----:B-1----:R0:W5:Y:S04]  /*1b940*/  LDL.LU R14, [R1+0x1f78] ;  /* 0x001f7800010e7983 */ /* 0x0021680000300800 */
[----:B------:R1:W-:Y:S01]  /*1b950*/  STL [R1+0x1548], R13 ;  /* 0x0015480d01007387 */ /* 0x0003e20000100800 */
[----:B------:R-:W-:-:S03]  /*1b960*/  IMAD.X R6, R6, 0x1, R3, P1 ;  /* 0x0000000106067824 */ /* 0x000fc600008e0603 */
[----:B-1----:R0:W5:Y:S04]  /*1b970*/  LDL.LU R13, [R1+0x1f74] ;  /* 0x001f7400010d7983 */ /* 0x0021680000300800 */
[----:B------:R1:W-:Y:S01]  /*1b980*/  STL [R1+0x1554], R12 ;  /* 0x0015540c01007387 */ /* 0x0003e20000100800 */
[----:B------:R-:W-:-:S03]  /*1b990*/  IADD3 R5, P1, PT, R5, R90, RZ ;  /* 0x0000005a05057210 */ /* 0x000fc60007f3e0ff */
[----:B-1----:R0:W5:Y:S04]  /*1b9a0*/  LDL.LU R12, [R1+0x1f70] ;  /* 0x001f7000010c7983 */ /* 0x0021680000300800 */
[----:B------:R1:W-:Y:S01]  /*1b9b0*/  STL [R1+0x1540], R11 ;  /* 0x0015400b01007387 */ /* 0x0003e20000100800 */
[----:B------:R-:W-:-:S03]  /*1b9c0*/  IMAD.X R4, R4, 0x1, R3, P5 ;  /* 0x0000000104047824 */ /* 0x000fc600028e0603 */
[----:B-1----:R0:W5:Y:S04]  /*1b9d0*/  LDL.LU R11, [R1+0x1f6c] ;  /* 0x001f6c00010b7983 */ /* 0x0021680000300800 */
[----:B------:R1:W-:Y:S01]  /*1b9e0*/  STL [R1+0x154c], R10 ;  /* 0x00154c0a01007387 */ /* 0x0003e20000100800 */
[----:B------:R-:W-:-:S03]  /*1b9f0*/  IMAD.X R2, R2, 0x1, R3, P4 ;  /* 0x0000000102027824 */ /* 0x000fc600020e0603 */
[----:B-1----:R0:W5:Y:S04]  /*1ba00*/  LDL.LU R10, [R1+0x1f68] ;  /* 0x001f6800010a7983 */ /* 0x0021680000300800 */
[----:B------:R1:W-:Y:S01]  /*1ba10*/  STL [R1+0x1538], R9 ;  /* 0x0015380901007387 */ /* 0x0003e20000100800 */
[----:B------:R-:W-:-:S03]  /*1ba20*/  IMAD.X R0, R0, 0x1, R3, P1 ;  /* 0x0000000100007824 */ /* 0x000fc600008e0603 */
[----:B-1----:R0:W5:Y:S04]  /*1ba30*/  LDL.LU R9, [R1+0x1f64] ;  /* 0x001f640001097983 */ /* 0x0021680000300800 */
[----:B------:R1:W-:Y:S04]  /*1ba40*/  STL [R1+0x1544], R8 ;  /* 0x0015440801007387 */ /* 0x0003e80000100800 */
        /* <DEDUP_REMOVED lines=12> */
[----:B-1----:R0:W5:Y:S01]  /*1bb10*/  LDL.LU R0, [R1+0x1f48] ;  /* 0x001f480001007983 */ /* 0x0021620000300800 */
[----:B------:R-:W-:Y:S05]  /*1bb20*/  @!P2 BRA `(.L_x_8) ;  /* 0x000003500070a947 */ /* 0x000fea0003800000 */
.L_x_16:
[----:B------:R1:W-:Y:S04]  /*1bb30*/  STL.64 [R1+0x3918], R82 ;  /* 0x0039185201007387 */ /* 0x0003e80000100a00 */
[----:B------:R-:W-:Y:S04]  /*1bb40*/  STL.64 [R1+0x3910], R84 ;  /* 0x0039105401007387 */ /* 0x000fe80000100a00 */
[----:B------:R-:W-:Y:S04]  /*1bb50*/  STL.64 [R1+0x3908], R86 ;  /* 0x0039085601007387 */ /* 0x000fe80000100a00 */
[----:B------:R-:W-:Y:S01]  /*1bb60*/  STL.64 [R1+0x3900], R88 ;  /* 0x0039005801007387 */ /* 0x000fe20000100a00 */
[----:B-1---5:R-:W-:-:S03]  /*1bb70*/  IADD3 R82, P1, PT, R4, R92, RZ ;  /* 0x0000005c04527210 */ /* 0x022fc60007f3e0ff */
[----:B------:R1:W-:Y:S04]  /*1bb80*/  STL [R1+0x21bc], R0 ;  /* 0x0021bc0001007387 */ /* 0x0003e80000100800 */
[----:B------:R-:W-:Y:S04]  /*1bb90*/  STL [R1+0x2048], R2 ;  /* 0x0020480201007387 */ /* 0x000fe80000100800 */
[----:B------:R2:W-:Y:S01]  /*1bba0*/  STL [R1+0x21c0], R2 ;  /* 0x0021c00201007387 */ /* 0x0005e20000100800 */
[----:B-1----:R-:W-:-:S03]  /*1bbb0*/  IMAD.X R0, R5, 0x1, R91, P1 ;  /* 0x0000000105007824 */ /* 0x002fc600008e065b */
[----:B------:R-:W-:Y:S04]  /*1bbc0*/  STL [R1+0x1f50], R93 ;  /* 0x001f505d01007387 */ /* 0x000fe80000100800 */
[----:B------:R-:W-:Y:S01]  /*1bbd0*/  STL [R1+0x20e0], R93 ;  /* 0x0020e05d01007387 */ /* 0x000fe20000100800 */
[----:B--2---:R-:W-:-:S03]  /*1bbe0*/  IADD3 R2, P2, PT, R6, R92, RZ ;  /* 0x0000005c06027210 */ /* 0x004fc60007f5e0ff */
        /* <DEDUP_REMOVED lines=157> */
[----:B------:R2:W-:Y:S01]  /*1c5c0*/  STL [R1+0x1ec0], R0 ;  /* 0x001ec00001007387 */ /* 0x0005e20000100800 */
[----:B-1----:R-:W-:Y:S01]  /*1c5d0*/  IMAD.X R2, R7, 0x1, R91, P2 ;  /* 0x0000000107027824 */ /* 0x002fe200010e065b */
[----:B------:R-:W-:-:S02]  /*1c5e0*/  IADD3 R5, P2, PT, R10, R92, RZ ;  /* 0x0000005c0a057210 */ /* 0x000fc40007f5e0ff */
        /* <DEDUP_REMOVED lines=222> */
[----:B------:R2:W-:Y:S04]  /*1d3d0*/  STL [R1+0x1ef8], R0 ;  /* 0x001ef80001007387 */ /* 0x0005e80000100800 */
[----:B------:R3:W-:Y:S01]  /*1d3e0*/  STL [R1+0x1efc], R5 ;  /* 0x001efc0501007387 */ /* 0x0007e20000100800 */
[----:B-1----:R-:W-:Y:S01]  /*1d3f0*/  IADD3 R2, P4, PT, R12, R92, RZ ;  /* 0x0000005c0c027210 */ /* 0x002fe20007f9e0ff */
[----:B--2---:R-:W-:-:S04]  /*1d400*/  IMAD.X R0, R9, 0x1, R91, P1 ;  /* 0x0000000109007824 */ /* 0x004fc800008e065b */
[----:B------:R1:W-:Y:S01]  /*1d410*/  STL [R1+0x1f00], R2 ;  /* 0x001f000201007387 */ /* 0x0003e20000100800 */
[----:B---3--:R-:W-:-:S03]  /*1d420*/  IMAD.X R5, R11, 0x1, R91, P2 ;  /* 0x000000010b057824 */ /* 0x008fc600010e065b */
[----:B------:R2:W-:Y:S04]  /*1d430*/  STL [R1+0x1ec8], R0 ;  /* 0x001ec80001007387 */ /* 0x0005e80000100800 */
[----:B------:R3:W-:Y:S01]  /*1d440*/  STL [R1+0x1ecc], R5 ;  /* 0x001ecc0501007387 */ /* 0x0007e20000100800 */
[----:B-1----:R-:W-:Y:S01]  /*1d450*/  IMAD.X R2, R13, 0x1, R91, P4 ;  /* 0x000000010d027824 */ /* 0x002fe200020e065b */
[----:B--2---:R-:W-:-:S04]  /*1d460*/  IADD3 R0, P1, PT, R14, R92, RZ ;  /* 0x0000005c0e007210 */ /* 0x004fc80007f3e0ff */
[----:B------:R1:W-:Y:S01]  /*1d470*/  STL [R1+0x1ed0], R2 ;  /* 0x001ed00201007387 */ /* 0x0003e20000100800 */
[----:B---3--:R-:W-:-:S03]  /*1d480*/  IADD3 R5, P2, PT, R16, R92, RZ ;  /* 0x0000005c10057210 */ /* 0x008fc60007f5e0ff */
        /* <DEDUP_REMOVED lines=18> */
[----:B------:R2:W-:Y:S01]  /*1d5b0*/  STL [R1+0x1ee0], R0 ;  /* 0x001ee00001007387 */ /* 0x0005e20000100800 */
[----:B------:R-:W-:-:S03]  /*1d5c0*/  IADD3 R6, P2, PT, R28, R92, RZ ;  /* 0x0000005c1c067210 */ /* 0x000fc60007f5e0ff */
[----:B------:R3:W-:Y:S01]  /*1d5d0*/  STL [R1+0x1ee4], R5 ;  /* 0x001ee40501007387 */ /* 0x0007e20000100800 */
[--C-:B-1----:R-:W-:Y:S02]  /*1d5e0*/  IMAD.X R2, R25, 0x1, R91.reuse, P4 ;  /* 0x0000000119027824 */ /* 0x102fe400020e065b */
[----:B------:R-:W-:Y:S01]  /*1d5f0*/  IMAD.X R28, R29, 0x1, R91, P2 ;  /* 0x000000011d1c7824 */ /* 0x000fe200010e065b */
[-C--:B--2---:R-:W-:Y:S02]  /*1d600*/  IADD3 R0, P1, PT, R26, R92.reuse, RZ ;  /* 0x0000005c1a007210 */ /* 0x084fe40007f3e0ff */
[----:B---3--:R-:W-:-:S03]  /*1d610*/  IADD3 R5, P4, PT, R30, R92, RZ ;  /* 0x0000005c1e057210 */ /* 0x008fc60007f9e0ff */
[----:B------:R-:W-:Y:S04]  /*1d620*/  STL [R1+0x2248], R0 ;  /* 0x0022480001007387 */ /* 0x000fe80000100800 */
[----:B------:R1:W-:Y:S01]  /*1d630*/  STL [R1+0x1ee8], R2 ;  /* 0x001ee80201007387 */ /* 0x0003e20000100800 */
[----:B------:R-:W-:-:S03]  /*1d640*/  IMAD.X R30, R31, 0x1, R91, P4 ;  /* 0x000000011f1e7824 */ /* 0x000fc600020e065b */
[----:B------:R-:W-:Y:S04]  /*1d650*/  STL [R1+0x22c8], R0 ;  /* 0x0022c80001007387 */ /* 0x000fe80000100800 */
[----:B------:R-:W-:Y:S01]  /*1d660*/  STL [R1+0x22d8], R0 ;  /* 0x0022d80001007387 */ /* 0x000fe20000100800 */
[----:B-1----:R-:W-:-:S03]  /*1d670*/  IMAD.X R2, R27, 0x1, R91, P1 ;  /* 0x000000011b027824 */ /* 0x002fc600008e065b */
        /* <DEDUP_REMOVED lines=12> */
[----:B------:R-:W-:Y:S01]  /*1d740*/  STL [R1+0x22e8], R2 ;  /* 0x0022e80201007387 */ /* 0x000fe20000100800 */
[----:B-1----:R-:W-:-:S03]  /*1d750*/  IADD3 R5, P1, PT, R32, R92, RZ ;  /* 0x0000005c20057210 */ /* 0x002fc60007f3e0ff */
[----:B------:R-:W-:Y:S02]  /*1d760*/  STL [R1+0x2328], R2 ;  /* 0x0023280201007387 */ /* 0x000fe40000100800 */
[----:B------:R-:W-:Y:S02]  /*1d770*/  IMAD.X R32, R33, 0x1, R91, P1 ;  /* 0x0000000121207824 */ /* 0x000fe400008e065b */
[----:B------:R-:W-:Y:S04]  /*1d780*/  STL [R1+0x2368], R2 ;  /* 0x0023680201007387 */ /* 0x000fe80000100800 */
[----:B------:R-:W-:Y:S04]  /*1d790*/  STL [R1+0x23a8], R2 ;  /* 0x0023a80201007387 */ /* 0x000fe80000100800 */
[----:B------:R-:W-:Y:S04]  /*1d7a0*/  STL [R1+0x23e8], R2 ;  /* 0x0023e80201007387 */ /* 0x000fe80000100800 */
[----:B------:R-:W-:Y:S04]  /*1d7b0*/  STL [R1+0x2428], R2 ;  /* 0x0024280201007387 */ /* 0x000fe80000100800 */
[----:B------:R-:W-:Y:S04]  /*1d7c0*/  STL [R1+0x245c], R2 ;  /* 0x00245c0201007387 */ /* 0x000fe80000100800 */
[----:B------:R-:W-:Y:S04]  /*1d7d0*/  STL [R1+0x2478], R2 ;  /* 0x0024780201007387 */ /* 0x000fe80000100800 */
[----:B------:R-:W-:Y:S04]  /*1d7e0*/  STL [R1+0x24b8], R2 ;  /* 0x0024b80201007387 */ /* 0x000fe80000100800 */
[----:B------:R1:W-:Y:S04]  /*1d7f0*/  STL.64 [R1+0x3920], R2 ;  /* 0x0039200201007387 */ /* 0x0003e80000100a00 */
[----:B------:R-:W-:Y:S04]  /*1d800*/  STL.64 [R1+0x3928], R28 ;  /* 0x0039281c01007387 */ /* 0x000fe80000100a00 */
[----:B------:R-:W-:Y:S01]  /*1d810*/  STL.64 [R1+0x3930], R30 ;  /* 0x0039301e01007387 */ /* 0x000fe20000100a00 */
[----:B-1----:R-:W-:-:S03]  /*1d820*/  IADD3 R3, P2, PT, R34, R92, RZ ;  /* 0x0000005c22037210 */ /* 0x002fc60007f5e0ff */
[----:B------:R1:W-:Y:S01]  /*1d830*/  STL [R1+0xea8], R5 ;  /* 0x000ea80501007387 */ /* 0x0003e20000100800 */
[-C--:B------:R-:W-:Y:S01]  /*1d840*/  IADD3 R2, P4, PT, R36, R92.reuse, RZ ;  /* 0x0000005c24027210 */ /* 0x080fe20007f9e0ff */
[--C-:B------:R-:W-:Y:S02]  /*1d850*/  IMAD.X R34, R35, 0x1, R91.reuse, P2 ;  /* 0x0000000123227824 */ /* 0x100fe400010e065b */
[----:B------:R2:W-:Y:S02]  /*1d860*/  STL [R1+0xeac], R3 ;  /* 0x000eac0301007387 */ /* 0x0005e40000100800 */
[----:B------:R-:W-:Y:S02]  /*1d870*/  IMAD.X R36, R37, 0x1, R91, P4 ;  /* 0x0000000125247824 */ /* 0x000fe400020e065b */
[----:B------:R-:W-:Y:S01]  /*1d880*/  STL.64 [R1+0x3938], R32 ;  /* 0x0039382001007387 */ /* 0x000fe20000100a00 */
[----:B-1----:R-:W-:-:S03]  /*1d890*/  IADD3 R5, P1, PT, R38, R92, RZ ;  /* 0x0000005c26057210 */ /* 0x002fc60007f3e0ff */
[----:B------:R1:W-:Y:S01]  /*1d8a0*/  STL [R1+0xec8], R2 ;  /* 0x000ec80201007387 */ /* 0x0003e20000100800 */
[-C--:B--2---:R-:W-:Y:S01]  /*1d8b0*/  IADD3 R3, P2, PT, R40, R92.reuse, RZ ;  /* 0x0000005c28037210 */ /* 0x084fe20007f5e0ff */
[--C-:B------:R-:W-:Y:S02]  /*1d8c0*/  IMAD.X R38, R39, 0x1, R91.reuse, P1 ;  /* 0x0000000127267824 */ /* 0x100fe400008e065b */
[----:B------:R-:W-:Y:S02]  /*1d8d0*/  STL.64 [R1+0x3940], R34 ;  /* 0x0039402201007387 */ /* 0x000fe40000100a00 */
[----:B------:R-:W-:Y:S02]  /*1d8e0*/  IMAD.X R40, R41, 0x1, R91, P2 ;  /* 0x0000000129287824 */ /* 0x000fe400010e065b */
[----:B------:R2:W-:Y:S01]  /*1d8f0*/  STL [R1+0xecc], R5 ;  /* 0x000ecc0501007387 */ /* 0x0005e20000100800 */
[----:B-1----:R-:W-:-:S03]  /*1d900*/  IADD3 R2, P4, PT, R42, R92, RZ ;  /* 0x0000005c2a027210 */ /* 0x002fc60007f9e0ff */
[----:B------:R1:W-:Y:S02]  /*1d910*/  STL [R1+0xed0], R3 ;  /* 0x000ed00301007387 */ /* 0x0003e40000100800 */
[----:B------:R-:W-:Y:S02]  /*1d920*/  IMAD.X R42, R43, 0x1, R91, P4 ;  /* 0x000000012b2a7824 */ /* 0x000fe400020e065b */
[----:B------:R3:W-:Y:S01]  /*1d930*/  STL [R1+0xed4], R2 ;  /* 0x000ed40201007387 */ /* 0x0007e20000100800 */
[-C--:B--2---:R-:W-:Y:S02]  /*1d940*/  IADD3 R5, P1, PT, R58, R92.reuse, RZ ;  /* 0x0000005c3a057210 */ /* 0x084fe40007f3e0ff */
[----:B-1----:R-:W-:-:S03]  /*1d950*/  IADD3 R3, P2, PT, R60, R92, RZ ;  /* 0x0000005c3c037210 */ /* 0x002fc60007f5e0ff */
[----:B------:R1:W-:Y:S01]  /*1d960*/  STL [R1+0xed8], R5 ;  /* 0x000ed80501007387 */ /* 0x0003e20000100800 */
[--C-:B------:R-:W-:Y:S01]  /*1d970*/  IMAD.X R58, R59, 0x1, R91.reuse, P1 ;  /* 0x000000013b3a7824 */ /* 0x100fe200008e065b */
[----:B---3--:R-:W-:Y:S02]  /*1d980*/  IADD3 R2, P4, PT, R62, R92, RZ ;  /* 0x0000005c3e027210 */ /* 0x008fe40007f9e0ff */
[----:B------:R2:W-:Y:S01]  /*1d990*/  STL [R1+0xedc], R3 ;  /* 0x000edc0301007387 */ /* 0x0005e20000100800 */
[----:B------:R-:W-:-:S03]  /*1d9a0*/  IMAD.X R60, R61, 0x1, R91, P2 ;  /* 0x000000013d3c7824 */ /* 0x000fc600010e065b */
[----:B------:R3:W-:Y:S01]  /*1d9b0*/  STL [R1+0xee0], R2 ;  /* 0x000ee00201007387 */ /* 0x0007e20000100800 */
[----:B------:R-:W-:Y:S01]  /*1d9c0*/  IMAD.X R62, R63, 0x1, R91, P4 ;  /* 0x000000013f3e7824 */ /* 0x000fe200020e065b */
[-C--:B-1----:R-:W-:Y:S02]  /*1d9d0*/  IADD3 R5, P1, PT, R64, R92.reuse, RZ ;  /* 0x0000005c40057210 */ /* 0x082fe40007f3e0ff */
[----:B--2---:R-:W-:-:S03]  /*1d9e0*/  IADD3 R3, P2, PT, R66, R92, RZ ;  /* 0x0000005c42037210 */ /* 0x004fc60007f5e0ff */
[----:B------:R1:W-:Y:S01]  /*1d9f0*/  STL [R1+0xee4], R5 ;  /* 0x000ee40501007387 */ /* 0x0003e20000100800 */
[----:B------:R-:W-:Y:S01]  /*1da00*/  IMAD.X R64, R65, 0x1, R91, P1 ;  /* 0x0000000141407824 */ /* 0x000fe200008e065b */
[----:B---3--:R-:W-:Y:S02]  /*1da10*/  IADD3 R2, P4, PT, R68, R92, RZ ;  /* 0x0000005c44027210 */ /* 0x008fe40007f9e0ff */
[----:B------:R2:W-:Y:S01]  /*1da20*/  STL [R1+0xee8], R3 ;  /* 0x000ee80301007387 */ /* 0x0005e20000100800 */
[----:B------:R-:W-:-:S03]  /*1da30*/  IADD3.X R66, PT, PT, R67, R91, RZ, P2, !PT ;  /* 0x0000005b43427210 */ /* 0x000fc600017fe4ff */
[----:B------:R3:W-:Y:S01]  /*1da40*/  STL [R1+0xeec], R2 ;  /* 0x000eec0201007387 */ /* 0x0007e20000100800 */
[----:B------:R-:W-:Y:S01]  /*1da50*/  IMAD.X R68, R69, 0x1, R91, P4 ;  /* 0x0000000145447824 */ /* 0x000fe200020e065b */
[-C--:B-1----:R-:W-:Y:S02]  /*1da60*/  IADD3 R5, P1, PT, R70, R92.reuse, RZ ;  /* 0x0000005c46057210 */ /* 0x082fe40007f3e0ff */
[----:B--2---:R-:W-:-:S03]  /*1da70*/  IADD3 R3, P2, PT, R72, R92, RZ ;  /* 0x0000005c48037210 */ /* 0x004fc60007f5e0ff */
[----:B------:R-:W-:Y:S01]  /*1da80*/  STL [R1+0xef0], R5 ;  /* 0x000ef00501007387 */ /* 0x000fe20000100800 */
[----:B---3--:R-:W-:-:S03]  /*1da90*/  IADD3 R2, P4, PT, R74, R92, RZ ;  /* 0x0000005c4a027210 */ /* 0x008fc60007f9e0ff */
[----:B------:R-:W2:Y:S04]  /*1daa0*/  LDL.LU.64 R14, [R1] ;  /* 0x00000000010e7983 */ /* 0x000ea80000300a00 */
[----:B------:R-:W-:Y:S04]  /*1dab0*/  STL [R1+0xef4], R3 ;  /* 0x000ef40301007387 */ /* 0x000fe80000100800 */
[----:B------:R-:W3:Y:S01]  /*1dac0*/  LDL.LU.64 R6, [R1+0x8] ;  /* 0x0000080001067983 */ /* 0x000ee20000300a00 */
[--C-:B------:R-:W-:Y:S02]  /*1dad0*/  IMAD.X R70, R71, 0x1, R91.reuse, P1 ;  /* 0x0000000147467824 */ /* 0x100fe400008e065b */
[--C-:B------:R-:W-:Y:S01]  /*1dae0*/  IMAD.X R72, R73, 0x1, R91.reuse, P2 ;  /* 0x0000000149487824 */ /* 0x100fe200010e065b */
[----:B------:R1:W-:Y:S01]  /*1daf0*/  STL [R1+0xef8], R2 ;  /* 0x000ef80201007387 */ /* 0x0003e20000100800 */
[----:B------:R-:W-:-:S03]  /*1db00*/  IMAD.X R74, R75, 0x1, R91, P4 ;  /* 0x000000014b4a7824 */ /* 0x000fc600020e065b */
[----:B------:R-:W4:Y:S04]  /*1db10*/  LDL.LU.64 R16, [R1+0x10] ;  /* 0x0000100001107983 */ /* 0x000f280000300a00 */
[----:B------:R-:W4:Y:S01]  /*1db20*/  LDL.LU.64 R8, [R1+0x18] ;  /* 0x0000180001087983 */ /* 0x000f220000300a00 */
[----:B-1----:R-:W-:-:S05]  /*1db30*/  IADD3 R2, P1, PT, R76, R92, RZ ;  /* 0x0000005c4c027210 */ /* 0x002fca0007f3e0ff */
[----:B------:R1:W-:Y:S04]  /*1db40*/  STL [R1+0xefc], R2 ;  /* 0x000efc0201007387 */ /* 0x0003e80000100800 */
[----:B------:R-:W4:Y:S01]  /*1db50*/  LDL.LU.64 R10, [R1+0x20] ;  /* 0x00002000010a7983 */ /* 0x000f220000300a00 */
[-C--:B------:R-:W-:Y:S01]  /*1db60*/  IADD3 R3, P2, PT, R78, R92.reuse, RZ ;  /* 0x0000005c4e037210 */ /* 0x080fe20007f5e0ff */
[--C-:B------:R-:W-:Y:S01]  /*1db70*/  IMAD.X R76, R77, 0x1, R91.reuse, P1 ;  /* 0x000000014d4c7824 */ /* 0x100fe200008e065b */
[-C--:B------:R-:W-:Y:S02]  /*1db80*/  IADD3 R5, P1, PT, R44, R92.reuse, RZ ;  /* 0x0000005c2c057210 */ /* 0x080fe40007f3e0ff */
[-C--:B-1----:R-:W-:Y:S01]  /*1db90*/  IADD3 R2, P4, PT, R80, R92.reuse, RZ ;  /* 0x0000005c50027210 */ /* 0x082fe20007f9e0ff */
[----:B------:R-:W-:Y:S01]  /*1dba0*/  STL [R1+0xf00], R3 ;  /* 0x000f000301007387 */ /* 0x000fe20000100800 */
[----:B------:R-:W-:Y:S01]  /*1dbb0*/  IMAD.X R78, R79, 0x1, R91, P2 ;  /* 0x000000014f4e7824 */ /* 0x000fe200010e065b */
[----:B------:R-:W-:-:S02]  /*1dbc0*/  IADD3 R12, P2, PT, R46, R92, RZ ;  /* 0x0000005c2e0c7210 */ /* 0x000fc40007f5e0ff */
[----:B------:R1:W-:Y:S01]  /*1dbd0*/  STL [R1+0xf04], R2 ;  /* 0x000f040201007387 */ /* 0x0003e20000100800 */
[----:B------:R-:W-:-:S03]  /*1dbe0*/  IMAD.X R80, R81, 0x1, R91, P4 ;  /* 0x0000000151507824 */ /* 0x000fc600020e065b */
[----:B-1----:R-:W4:Y:S04]  /*1dbf0*/  LDL.LU.64 R2, [R1+0x28] ;  /* 0x0000280001027983 */ /* 0x002f280000300a00 */
[----:B------:R1:W-:Y:S01]  /*1dc00*/  STL [R1+0xf08], R5 ;  /* 0x000f080501007387 */ /* 0x0003e20000100800 */
[----:B------:R-:W-:-:S03]  /*1dc10*/  IMAD.X R44, R45, 0x1, R91, P1 ;  /* 0x000000012d2c7824 */ /* 0x000fc600008e065b */
[----:B------:R-:W-:Y:S01]  /*1dc20*/  STL [R1+0xf0c], R12 ;  /* 0x000f0c0c01007387 */ /* 0x000fe20000100800 */
[----:B-1----:R-:W-:-:S05]  /*1dc30*/  IADD3 R5, P4, PT, R48, R92, RZ ;  /* 0x0000005c30057210 */ /* 0x002fca0007f9e0ff */
[----:B------:R1:W-:Y:S04]  /*1dc40*/  STL [R1+0xf10], R5 ;  /* 0x000f100501007387 */ /* 0x0003e80000100800 */
[----:B------:R-:W4:Y:S01]  /*1dc50*/  LDL.LU.64 R20, [R1+0x30] ;  /* 0x0000300001147983 */ /* 0x000f220000300a00 */
[--C-:B------:R-:W-:Y:S01]  /*1dc60*/  IMAD.X R46, R47, 0x1, R91.reuse, P2 ;  /* 0x000000012f2e7824 */ /* 0x100fe200010e065b */
[-C--:B-1----:R-:W-:Y:S01]  /*1dc70*/  IADD3 R5, P1, PT, R50, R92.reuse, RZ ;  /* 0x0000005c32057210 */ /* 0x082fe20007f3e0ff */
[----:B------:R-:W-:Y:S01]  /*1dc80*/  IMAD.X R48, R49, 0x1, R91, P4 ;  /* 0x0000000131307824 */ /* 0x000fe200020e065b */
[----:B------:R-:W-:-:S03]  /*1dc90*/  IADD3 R18, P2, PT, R52, R92, RZ ;  /* 0x0000005c34127210 */ /* 0x000fc60007f5e0ff */
[----:B------:R1:W-:Y:S04]  /*1dca0*/  STL [R1+0xf14], R5 ;  /* 0x000f140501007387 */ /* 0x0003e80000100800 */
[----:B------:R-:W4:Y:S01]  /*1dcb0*/  LDL.LU.64 R12, [R1+0x38] ;  /* 0x00003800010c7983 */ /* 0x000f220000300a00 */
[--C-:B------:R-:W-:Y:S01]  /*1dcc0*/  IMAD.X R50, R51, 0x1, R91.reuse, P1 ;  /* 0x0000000133327824 */ /* 0x100fe200008e065b */
[-C--:B-1----:R-:W-:Y:S02]  /*1dcd0*/  IADD3 R5, P4, PT, R54, R92.reuse, RZ ;  /* 0x0000005c36057210 */ /* 0x082fe40007f9e0ff */
[----:B------:R-:W-:Y:S01]  /*1dce0*/  STL [R1+0xf18], R18 ;  /* 0x000f181201007387 */ /* 0x000fe20000100800 */
[----:B------:R-:W-:Y:S01]  /*1dcf0*/  IMAD.X R52, R53, 0x1, R91, P2 ;  /* 0x0000000135347824 */ /* 0x000fe200010e065b */
[----:B------:R-:W-:-:S02]  /*1dd00*/  IADD3 R19, P1, PT, R56, R92, RZ ;  /* 0x0000005c38137210 */ /* 0x000fc40007f3e0ff */
[----:B------:R2:W-:Y:S01]  /*1dd10*/  STL [R1+0xf1c], R5 ;  /* 0x000f1c0501007387 */ /* 0x0005e20000100800 */
[----:B------:R-:W-:-:S03]  /*1dd20*/  IMAD.X R54, R55, 0x1, R91, P4 ;  /* 0x0000000137367824 */ /* 0x000fc600020e065b */
[----:B------:R-:W-:Y:S01]  /*1dd30*/  STL [R1+0xf20], R19 ;  /* 0x000f201301007387 */ /* 0x000fe20000100800 */
[----:B------:R-:W-:Y:S01]  /*1dd40*/  IMAD.X R56, R57, 0x1, R91, P1 ;  /* 0x0000000139387824 */ /* 0x000fe200008e065b */
[-C--:B--2---:R-:W-:Y:S02]  /*1dd50*/  IADD3 R5, P2, PT, R14, R92.reuse, RZ ;  /* 0x0000005c0e057210 */ /* 0x084fe40007f5e0ff */
[----:B---3--:R-:W-:-:S03]  /*1dd60*/  IADD3 R18, P4, PT, R6, R92, RZ ;  /* 0x0000005c06127210 */ /* 0x008fc60007f9e0ff */
[----:B------:R1:W-:Y:S04]  /*1dd70*/  STL [R1], R5 ;  /* 0x0000000501007387 */ /* 0x0003e80000100800 */
[----:B------:R4:W-:Y:S04]  /*1dd80*/  STL [R1+0x8], R18 ;  /* 0x0000081201007387 */ /* 0x0009e80000100800 */
[----:B------:R-:W2:Y:S01]  /*1dd90*/  LDL.LU.64 R24, [R1+0x40] ;  /* 0x0000400001187983 */ /* 0x000ea20000300a00 */
[----:B-1----:R-:W-:-:S03]  /*1dda0*/  IMAD.X R5, R15, 0x1, R91, P2 ;  /* 0x000000010f057824 */ /* 0x002fc600010e065b */
[----:B------:R-:W3:Y:S01]  /*1ddb0*/  LDL.LU.64 R14, [R1+0x48] ;  /* 0x00004800010e7983 */ /* 0x000ee20000300a00 */
[----:B------:R-:W-:Y:S01]  /*1ddc0*/  IMAD.X R6, R7, 0x1, R91, P4 ;  /* 0x0000000107067824 */ /* 0x000fe200020e065b */
[-C--:B----4-:R-:W-:Y:S02]  /*1ddd0*/  IADD3 R18, P1, PT, R16, R92.reuse, RZ ;  /* 0x0000005c10127210 */ /* 0x090fe40007f3e0ff */
[----:B------:R-:W-:-:S03]  /*1dde0*/  IADD3 R7, P2, PT, R8, R92, RZ ;  /* 0x0000005c08077210 */ /* 0x000fc60007f5e0ff */
[----:B------:R1:W-:Y:S04]  /*1ddf0*/  STL [R1+0x10], R18 ;  /* 0x0000101201007387 */ /* 0x0003e80000100800 */
[----:B------:R4:W-:Y:S04]  /*1de00*/  STL [R1+0x18], R7 ;  /* 0x0000180701007387 */ /* 0x0009e80000100800 */
[----:B------:R-:W3:Y:S01]  /*1de10*/  LDL.LU.64 R22, [R1+0x50] ;  /* 0x0000500001167983 */ /* 0x000ee20000300a00 */
[----:B-1----:R-:W-:Y:S01]  /*1de20*/  IADD3 R18, P4, PT, R10, R92, RZ ;  /* 0x0000005c0a127210 */ /* 0x002fe20007f9e0ff */
[----:B----4-:R-:W-:-:S04]  /*1de30*/  IMAD.X R7, R17, 0x1, R91, P1 ;  /* 0x0000000111077824 */ /* 0x010fc800008e065b */
[----:B------:R1:W-:Y:S04]  /*1de40*/  STL [R1+0x20], R18 ;  /* 0x0000201201007387 */ /* 0x0003e80000100800 */
[----:B------:R-:W4:Y:S01]  /*1de50*/  LDL.LU.64 R16, [R1+0x58] ;  /* 0x0000580001107983 */ /* 0x000f220000300a00 */
[--C-:B------:R-:W-:Y:S02]  /*1de60*/  IMAD.X R8, R9, 0x1, R91.reuse, P2 ;  /* 0x0000000109087824 */ /* 0x100fe400010e065b */
[----:B------:R-:W-:Y:S01]  /*1de70*/  IMAD.X R9, R11, 0x1, R91, P4 ;  /* 0x000000010b097824 */ /* 0x000fe200020e065b */
[----:B------:R-:W-:-:S05]  /*1de80*/  IADD3 R11, P1, PT, R2, R92, RZ ;  /* 0x0000005c020b7210 */ /* 0x000fca0007f3e0ff */
[----:B------:R-:W-:Y:S04]  /*1de90*/  STL [R1+0x28], R11 ;  /* 0x0000280b01007387 */ /* 0x000fe80000100800 */
[----:B-1----:R-:W4:Y:S01]  /*1dea0*/  LDL.LU.64 R18, [R1+0x60] ;  /* 0x0000600001127983 */ /* 0x002f220000300a00 */
[----:B------:R-:W-:-:S05]  /*1deb0*/  IADD3 R10, P2, PT, R20, R92, RZ ;  /* 0x0000005c140a7210 */ /* 0x000fca0007f5e0ff */
[----:B------:R1:W-:Y:S02]  /*1dec0*/  STL [R1+0x30], R10 ;  /* 0x0000300a01007387 */ /* 0x0003e40000100800 */
[--C-:B-1----:R-:W-:Y:S01]  /*1ded0*/  IMAD.X R10, R3, 0x1, R91.reuse, P1 ;  /* 0x00000001030a7824 */ /* 0x102fe200008e065b */
[----:B------:R-:W-:Y:S01]  /*1dee0*/  IADD3 R11, P4, PT, R12, R92, RZ ;  /* 0x0000005c0c0b7210 */ /* 0x000fe20007f9e0ff */
[----:B------:R-:W4:Y:S04]  /*1def0*/  LDL.LU.64 R2, [R1+0x68] ;  /* 0x0000680001027983 */ /* 0x000f280000300a00 */
[----:B------:R1:W-:Y:S04]  /*1df00*/  STL [R1+0x38], R11 ;  /* 0x0000380b01007387 */ /* 0x0003e80000100800 */
[----:B------:R-:W4:Y:S01]  /*1df10*/  LDL.LU.64 R32, [R1+0x70] ;  /* 0x0000700001207983 */ /* 0x000f220000300a00 */
[----:B------:R-:W-:-:S02]  /*1df20*/  IMAD.X R12, R13, 0x1, R91, P4 ;  /* 0x000000010d0c7824 */ /* 0x000fc400020e065b */
[----:B-1----:R-:W-:Y:S01]  /*1df30*/  IMAD.X R11, R21, 0x1, R91, P2 ;  /* 0x00000001150b7824 */ /* 0x002fe200010e065b */
[-C--:B--2---:R-:W-:Y:S02]  /*1df40*/  IADD3 R20, P1, PT, R24, R92.reuse, RZ ;  /* 0x0000005c18147210 */ /* 0x084fe40007f3e0ff */
[----:B---3--:R-:W-:-:S03]  /*1df50*/  IADD3 R13, P2, PT, R14, R92, RZ ;  /* 0x0000005c0e0d7210 */ /* 0x008fc60007f5e0ff */
[----:B------:R1:W-:Y:S04]  /*1df60*/  STL [R1+0x40], R20 ;  /* 0x0000401401007387 */ /* 0x0003e80000100800 */
[----:B-1----:R-:W2:Y:S04]  /*1df70*/  LDL.LU.64 R20, [R1+0x78] ;  /* 0x0000780001147983 */ /* 0x002ea80000300a00 */
[----:B------:R1:W-:Y:S01]  /*1df80*/  STL [R1+0x48], R13 ;  /* 0x0000480d01007387 */ /* 0x0003e20000100800 */
[----:B------:R-:W-:-:S03]  /*1df90*/  IADD3 R26, P4, PT, R22, R92, RZ ;  /* 0x0000005c161a7210 */ /* 0x000fc60007f9e0ff */
[----:B------:R-:W3:Y:S01]  /*1dfa0*/  LDL.LU.64 R30, [R1+0x80] ;  /* 0x00008000011e7983 */ /* 0x000ee20000300a00 */
[--C-:B------:R-:W-:Y:S02]  /*1dfb0*/  IMAD.X R14, R15, 0x1, R91.reuse, P2 ;  /* 0x000000010f0e7824 */ /* 0x100fe400010e065b */
[--C-:B------:R-:W-:Y:S01]  /*1dfc0*/  IMAD.X R15, R23, 0x1, R91.reuse, P4 ;  /* 0x00000001170f7824 */ /* 0x100fe200020e065b */
[----:B------:R-:W-:Y:S01]  /*1dfd0*/  STL [R1+0x50], R26 ;  /* 0x0000501a01007387 */ /* 0x000fe20000100800 */
[----:B-1----:R-:W-:Y:S01]  /*1dfe0*/  IMAD.X R13, R25, 0x1, R91, P1 ;  /* 0x00000001190d7824 */ /* 0x002fe200008e065b */
[-C--:B----4-:R-:W-:Y:S02]  /*1dff0*/  IADD3 R25, P1, PT, R16, R92.reuse, RZ ;  /* 0x0000005c10197210 */ /* 0x090fe40007f3e0ff */
[----:B------:R-:W4:Y:S04]  /*1e000*/  LDL.LU.64 R22, [R1+0x88] ;  /* 0x0000880001167983 */ /* 0x000f280000300a00 */
[----:B------:R-:W-:Y:S04]  /*1e010*/  STL [R1+0x58], R25 ;  /* 0x0000581901007387 */ /* 0x000fe80000100800 */
[----:B------:R-:W4:Y:S01]  /*1e020*/  LDL.LU.64 R28, [R1+0x90] ;  /* 0x00009000011c7983 */ /* 0x000f220000300a00 */
[----:B------:R-:W-:-:S05]  /*1e030*/  IADD3 R24, P2, PT, R18, R92, RZ ;  /* 0x0000005c12187210 */ /* 0x000fca0007f5e0ff */
[----:B------:R1:W-:Y:S01]  /*1e040*/  STL [R1+0x60], R24 ;  /* 0x0000601801007387 */ /* 0x0003e20000100800 */
[----:B------:R-:W-:-:S03]  /*1e050*/  IMAD.X R16, R17, 0x1, R91, P1 ;  /* 0x0000000111107824 */ /* 0x000fc600008e065b */
[----:B-1----:R-:W4:Y:S01]  /*1e060*/  LDL.LU.64 R24, [R1+0x98] ;  /* 0x0000980001187983 */ /* 0x002f220000300a00 */
[----:B------:R-:W-:-:S05]  /*1e070*/  IADD3 R26, P4, PT, R2, R92, RZ ;  /* 0x0000005c021a7210 */ /* 0x000fca0007f9e0ff */
[----:B------:R1:W-:Y:S01]  /*1e080*/  STL [R1+0x68], R26 ;  /* 0x0000681a01007387 */ /* 0x0003e20000100800 */
[----:B------:R-:W-:-:S03]  /*1e090*/  IMAD.X R18, R3, 0x1, R91, P4 ;  /* 0x0000000103127824 */ /* 0x000fc600020e065b */
[----:B------:R-:W4:Y:S01]  /*1e0a0*/  LDL.LU.64 R2, [R1+0xa0] ;  /* 0x0000a00001027983 */ /* 0x000f220000300a00 */
[----:B-1----:R-:W-:-:S05]  /*1e0b0*/  IADD3 R26, P1, PT, R32, R92, RZ ;  /* 0x0000005c201a7210 */ /* 0x002fca0007f3e0ff */
[----:B------:R1:W-:Y:S01]  /*1e0c0*/  STL [R1+0x70], R26 ;  /* 0x0000701a01007387 */ /* 0x0003e20000100800 */
[----:B------:R-:W-:-:S03]  /*1e0d0*/  IMAD.X R17, R19, 0x1, R91, P2 ;  /* 0x0000000113117824 */ /* 0x000fc600010e065b */
[----:B-1----:R-:W4:Y:S01]  /*1e0e0*/  LDL.LU.64 R26, [R1+0xa8] ;  /* 0x0000a800011a7983 */ /* 0x002f220000300a00 */
[----:B--2---:R-:W-:-:S05]  /*1e0f0*/  IADD3 R19, P2, PT, R20, R92, RZ ;  /* 0x0000005c14137210 */ /* 0x004fca0007f5e0ff */
[----:B------:R1:W-:Y:S01]  /*1e100*/  STL [R1+0x78], R19 ;  /* 0x0000781301007387 */ /* 0x0003e20000100800 */
[----:B---3--:R-:W-:-:S03]  /*1e110*/  IADD3 R45, P4, PT, R30, R92, RZ ;  /* 0x0000005c1e2d7210 */ /* 0x008fc60007f9e0ff */
[----:B------:R-:W2:Y:S01]  /*1e120*/  LDL.LU.64 R34, [R1+0xb0] ;  /* 0x0000b00001227983 */ /* 0x000ea20000300a00 */
[----:B------:R-:W-:-:S03]  /*1e130*/  IMAD.X R20, R21, 0x1, R91, P2 ;  /* 0x0000000115147824 */ /* 0x000fc600010e065b */
[----:B------:R-:W-:Y:S01]  /*1e140*/  STL [R1+0x80], R45 ;  /* 0x0000802d01007387 */ /* 0x000fe20000100800 */
[----:B-1----:R-:W-:Y:S01]  /*1e150*/  IMAD.X R19, R33, 0x1, R91, P1 ;  /* 0x0000000121137824 */ /* 0x002fe200008e065b */
[----:B------:R-:W-:Y:S02]  /*1e160*/  IADD3.X R21, PT, PT, R31, R91, RZ, P4, !PT ;  /* 0x0000005b1f157210 */ /* 0x000fe400027fe4ff */
[----:B------:R-:W3:Y:S01]  /*1e170*/  LDL.LU.64 R32, [R1+0xb8] ;  /* 0x0000b80001207983 */ /* 0x000ee20000300a00 */
[----:B----4-:R-:W-:-:S05]  /*1e180*/  IADD3 R31, P1, PT, R22, R92, RZ ;  /* 0x0000005c161f7210 */ /* 0x010fca0007f3e0ff */
[----:B------:R-:W-:Y:S01]  /*1e190*/  STL [R1+0x88], R31 ;  /* 0x0000881f01007387 */ /* 0x000fe20000100800 */
[----:B------:R-:W-:-:S03]  /*1e1a0*/  IADD3 R30, P2, PT, R28, R92, RZ ;  /* 0x0000005c1c1e7210 */ /* 0x000fc60007f5e0ff */
[----:B------:R-:W4:Y:S04]  /*1e1b0*/  LDL.LU.64 R82, [R1+0xc0] ;  /* 0x0000c00001527983 */ /* 0x000f280000300a00 */
[----:B------:R1:W-:Y:S04]  /*1e1c0*/  STL [R1+0x90], R30 ;  /* 0x0000901e01007387 */ /* 0x0003e80000100800 */
[----:B-1----:R-:W4:Y:S01]  /*1e1d0*/  LDL.LU.64 R30, [R1+0xc8] ;  /* 0x0000c800011e7983 */ /* 0x002f220000300a00 */
[----:B------:R-:W-:Y:S01]  /*1e1e0*/  IADD3 R45, P4, PT, R24, R92, RZ ;  /* 0x0000005c182d7210 */ /* 0x000fe20007f9e0ff */
[----:B------:R-:W-:-:S02]  /*1e1f0*/  IMAD.X R22, R23, 0x1, R91, P1 ;  /* 0x0000000117167824 */ /* 0x000fc400008e065b */
[--C-:B------:R-:W-:Y:S02]  /*1e200*/  IMAD.X R23, R29, 0x1, R91.reuse, P2 ;  /* 0x000000011d177824 */ /* 0x100fe400010e065b */
[----:B------:R1:W-:Y:S04]  /*1e210*/  STL [R1+0x98], R45 ;  /* 0x0000982d01007387 */ /* 0x0003e80000100800 */
[----:B------:R-:W4:Y:S01]  /*1e220*/  LDL.LU.64 R28, [R1+0xd0] ;  /* 0x0000d000011c7983 */ /* 0x000f220000300a00 */
[----:B------:R-:W-:Y:S01]  /*1e230*/  IMAD.X R24, R25, 0x1, R91, P4 ;  /* 0x0000000119187824 */ /* 0x000fe200020e065b */
[----:B-1----:R-:W-:-:S05]  /*1e240*/  IADD3 R45, P1, PT, R2, R92, RZ ;  /* 0x0000005c022d7210 */ /* 0x002fca0007f3e0ff */
[----:B------:R-:W-:Y:S04]  /*1e250*/  STL [R1+0xa0], R45 ;  /* 0x0000a02d01007387 */ /* 0x000fe80000100800 */
[----:B------:R-:W4:Y:S01]  /*1e260*/  LDL.LU.64 R86, [R1+0xd8] ;  /* 0x0000d80001567983 */ /* 0x000f220000300a00 */
[----:B------:R-:W-:-:S05]  /*1e270*/  IADD3 R25, P2, PT, R26, R92, RZ ;  /* 0x0000005c1a197210 */ /* 0x000fca0007f5e0ff */
[----:B------:R1:W-:Y:S02]  /*1e280*/  STL [R1+0xa8], R25 ;  /* 0x0000a81901007387 */ /* 0x0003e40000100800 */
[--C-:B-1----:R-:W-:Y:S02]  /*1e290*/  IMAD.X R25, R3, 0x1, R91.reuse, P1 ;  /* 0x0000000103197824 */ /* 0x102fe400008e065b */
[----:B------:R-:W4:Y:S01]  /*1e2a0*/  LDL.LU.64 R2, [R1+0xe0] ;  /* 0x0000e00001027983 */ /* 0x000f220000300a00 */
[----:B------:R-:W-:Y:S01]  /*1e2b0*/  IMAD.X R26, R27, 0x1, R91, P2 ;  /* 0x000000011b1a7824 */ /* 0x000fe200010e065b */
[----:B--2---:R-:W-:-:S05]  /*1e2c0*/  IADD3 R45, P4, PT, R34, R92, RZ ;  /* 0x0000005c222d7210 */ /* 0x004fca0007f9e0ff */
[----:B------:R4:W-:Y:S01]  /*1e2d0*/  STL [R1+0xb0], R45 ;  /* 0x0000b02d01007387 */ /* 0x0009e20000100800 */
[----:B------:R-:W-:Y:S01]  /*1e2e0*/  IMAD.X R27, R35, 0x1, R91, P4 ;  /* 0x00000001231b7824 */ /* 0x000fe200020e065b */
[-C--:B---3--:R-:W-:Y:S02]  /*1e2f0*/  IADD3 R84, P1, PT, R32, R92.reuse, RZ ;  /* 0x0000005c20547210 */ /* 0x088fe40007f3e0ff */
[----:B------:R-:W2:Y:S04]  /*1e300*/  LDL.LU.64 R34, [R1+0xe8] ;  /* 0x0000e80001227983 */ /* 0x000ea80000300a00 */
[----:B------:R1:W-:Y:S01]  /*1e310*/  STL [R1+0xf24], R84 ;  /* 0x000f245401007387 */ /* 0x0003e20000100800 */
[----:B----4-:R-:W-:-:S03]  /*1e320*/  IADD3 R45, P2, PT, R82, R92, RZ ;  /* 0x0000005c522d7210 */ /* 0x010fc60007f5e0ff */
[----:B-1----:R-:W3:Y:S01]  /*1e330*/  LDL.LU.64 R84, [R1+0xf0] ;  /* 0x0000f00001547983 */ /* 0x002ee20000300a00 */
[----:B------:R-:W-:-:S03]  /*1e340*/  IMAD.X R88, R33, 0x1, R91, P1 ;  /* 0x0000000121587824 */ /* 0x000fc600008e065b */
[----:B------:R1:W-:Y:S04]  /*1e350*/  STL [R1+0xf28], R45 ;  /* 0x000f282d01007387 */ /* 0x0003e80000100800 */
[----:B------:R-:W4:Y:S01]  /*1e360*/  LDL.LU.64 R32, [R1+0xf8] ;  /* 0x0000f80001207983 */ /* 0x000f220000300a00 */
[----:B-1----:R-:W-:-:S05]  /*1e370*/  IADD3 R45, P4, PT, R30, R92, RZ ;  /* 0x0000005c1e2d7210 */ /* 0x002fca0007f9e0ff */
[----:B------:R1:W-:Y:S01]  /*1e380*/  STL [R1+0xf2c], R45 ;  /* 0x000f2c2d01007387 */ /* 0x0003e20000100800 */
[----:B------:R-:W-:-:S03]  /*1e390*/  IMAD.X R30, R31, 0x1, R91, P4 ;  /* 0x000000011f1e7824 */ /* 0x000fc600020e065b */
[----:B------:R-:W-:Y:S01]  /*1e3a0*/  STL [R1+0xb8], R88 ;  /* 0x0000b85801007387 */ /* 0x000fe20000100800 */
[----:B-1----:R-:W-:-:S05]  /*1e3b0*/  IMAD.X R45, R83, 0x1, R91, P2 ;  /* 0x00000001532d7824 */ /* 0x002fca00010e065b */
[----:B------:R-:W-:Y:S04]  /*1e3c0*/  STL [R1+0xc0], R45 ;  /* 0x0000c02d01007387 */ /* 0x000fe80000100800 */
[----:B------:R1:W-:Y:S04]  /*1e3d0*/  STL [R1+0xc8], R30 ;  /* 0x0000c81e01007387 */ /* 0x0003e80000100800 */
[----:B-1----:R-:W4:Y:S01]  /*1e3e0*/  LDL.LU.64 R30, [R1+0x100] ;  /* 0x00010000011e7983 */ /* 0x002f220000300a00 */
[-C--:B------:R-:W-:Y:S02]  /*1e3f0*/  IADD3 R82, P1, PT, R28, R92.reuse, RZ ;  /* 0x0000005c1c527210 */ /* 0x080fe40007f3e0ff */
[----:B------:R-:W-:-:S03]  /*1e400*/  IADD3 R45, P2, PT, R86, R92, RZ ;  /* 0x0000005c562d7210 */ /* 0x000fc60007f5e0ff */
[----:B------:R1:W-:Y:S01]  /*1e410*/  STL [R1+0xf30], R82 ;  /* 0x000f305201007387 */ /* 0x0003e20000100800 */
[----:B------:R-:W-:-:S03]  /*1e420*/  IMAD.X R88, R29, 0x1, R91, P1 ;  /* 0x000000011d587824 */ /* 0x000fc600008e065b */
[----:B-1----:R-:W4:Y:S04]  /*1e430*/  LDL.LU.64 R82, [R1+0x108] ;  /* 0x0001080001527983 */ /* 0x002f280000300a00 */
        /* <DEDUP_REMOVED lines=10> */
[----:B--2---:R-:W-:-:S05]  /*1e4e0*/  IADD3 R86, P1, PT, R34, R92, RZ ;  /* 0x0000005c22567210 */ /* 0x004fca0007f3e0ff */
[----:B------:R1:W-:Y:S01]  /*1e4f0*/  STL [R1+0xf3c], R86 ;  /* 0x000f3c5601007387 */ /* 0x0003e20000100800 */
[----:B------:R-:W-:Y:S01]  /*1e500*/  IMAD.X R88, R35, 0x1, R91, P1 ;  /* 0x0000000123587824 */ /* 0x000fe200008e065b */
[-C--:B---3--:R-:W-:Y:S02]  /*1e510*/  IADD3 R45, P2, PT, R84, R92.reuse, RZ ;  /* 0x0000005c542d7210 */ /* 0x088fe40007f5e0ff */
[----:B-1----:R-:W2:Y:S04]  /*1e520*/  LDL.LU.64 R86, [R1+0x120] ;  /* 0x0001200001567983 */ /* 0x002ea80000300a00 */
[----:B------:R4:W-:Y:S04]  /*1e530*/  STL [R1+0xf40], R45 ;  /* 0x000f402d01007387 */ /* 0x0009e80000100800 */
[----:B------:R-:W3:Y:S01]  /*1e540*/  LDL.LU.64 R34, [R1+0x128] ;  /* 0x0001280001227983 */ /* 0x000ee20000300a00 */
[----:B----4-:R-:W-:-:S05]  /*1e550*/  IADD3 R45, P4, PT, R32, R92, RZ ;  /* 0x0000005c202d7210 */ /* 0x010fca0007f9e0ff */
[----:B------:R1:W-:Y:S01]  /*1e560*/  STL [R1+0xf44], R45 ;  /* 0x000f442d01007387 */ /* 0x0003e20000100800 */
[----:B------:R-:W-:-:S03]  /*1e570*/  IMAD.X R32, R33, 0x1, R91, P4 ;  /* 0x0000000121207824 */ /* 0x000fc600020e065b */
[----:B------:R-:W-:Y:S01]  /*1e580*/  STL [R1+0xe8], R88 ;  /* 0x0000e85801007387 */ /* 0x000fe20000100800 */
[----:B-1----:R-:W-:-:S05]  /*1e590*/  IMAD.X R45, R85, 0x1, R91, P2 ;  /* 0x00000001552d7824 */ /* 0x002fca00010e065b */
[----:B------:R-:W-:Y:S04]  /*1e5a0*/  STL [R1+0xf0], R45 ;  /* 0x0000f02d01007387 */ /* 0x000fe80000100800 */
[----:B------:R1:W-:Y:S01]  /*1e5b0*/  STL [R1+0xf8], R32 ;  /* 0x0000f82001007387 */ /* 0x0003e20000100800 */
[----:B------:R-:W-:-:S03]  /*1e5c0*/  IADD3 R84, P1, PT, R30, R92, RZ ;  /* 0x0000005c1e547210 */ /* 0x000fc60007f3e0ff */
[----:B-1----:R-:W4:Y:S04]  /*1e5d0*/  LDL.LU.64 R32, [R1+0x130] ;  /* 0x0001300001207983 */ /* 0x002f280000300a00 */
[----:B------:R1:W-:Y:S04]  /*1e5e0*/  STL [R1+0xf48], R84 ;  /* 0x000f485401007387 */ /* 0x0003e80000100800 */
[----:B-1----:R-:W4:Y:S01]  /*1e5f0*/  LDL.LU.64 R84, [R1+0x138] ;  /* 0x0001380001547983 */ /* 0x002f220000300a00 */
[----:B------:R-:W-:Y:S01]  /*1e600*/  IADD3 R45, P2, PT, R82, R92, RZ ;  /* 0x0000005c522d7210 */ /* 0x000fe20007f5e0ff */
[----:B------:R-:W-:-:S04]  /*1e610*/  IMAD.X R88, R31, 0x1, R91, P1 ;  /* 0x000000011f587824 */ /* 0x000fc800008e065b */
        /* <DEDUP_REMOVED lines=11> */
[----:B------:R1:W-:Y:S01]  /*1e6d0*/  STL [R1+0xf54], R82 ;  /* 0x000f545201007387 */ /* 0x0003e20000100800 */
[----:B------:R-:W-:-:S03]  /*1e6e0*/  IMAD.X R88, R3, 0x1, R91, P1 ;  /* 0x0000000103587824 */ /* 0x000fc600008e065b */
[----:B-1----:R-:W4:Y:S01]  /*1e6f0*/  LDL.LU.64 R82, [R1+0x150] ;  /* 0x0001500001527983 */ /* 0x002f220000300a00 */
[----:B--2---:R-:W-:-:S05]  /*1e700*/  IADD3 R45, P2, PT, R86, R92, RZ ;  /* 0x0000005c562d7210 */ /* 0x004fca0007f5e0ff */
[----:B------:R3:W-:Y:S04]  /*1e710*/  STL [R1+0xf58], R45 ;  /* 0x000f582d01007387 */ /* 0x0007e80000100800 */
[----:B------:R-:W2:Y:S01]  /*1e720*/  LDL.LU.64 R2, [R1+0x158] ;  /* 0x0001580001027983 */ /* 0x000ea20000300a00 */
[----:B---3--:R-:W-:-:S05]  /*1e730*/  IADD3 R45, P4, PT, R34, R92, RZ ;  /* 0x0000005c222d7210 */ /* 0x008fca0007f9e0ff */
[----:B------:R1:W-:Y:S01]  /*1e740*/  STL [R1+0xf5c], R45 ;  /* 0x000f5c2d01007387 */ /* 0x0003e20000100800 */
[----:B------:R-:W-:-:S03]  /*1e750*/  IMAD.X R34, R35, 0x1, R91, P4 ;  /* 0x0000000123227824 */ /* 0x000fc600020e065b */
[----:B------:R-:W-:Y:S01]  /*1e760*/  STL [R1+0x118], R88 ;  /* 0x0001185801007387 */ /* 0x000fe20000100800 */
[----:B-1----:R-:W-:-:S05]  /*1e770*/  IMAD.X R45, R87, 0x1, R91, P2 ;  /* 0x00000001572d7824 */ /* 0x002fca00010e065b */
[----:B------:R-:W-:Y:S04]  /*1e780*/  STL [R1+0x120], R45 ;  /* 0x0001202d01007387 */ /* 0x000fe80000100800 */
[----:B------:R1:W-:Y:S04]  /*1e790*/  STL [R1+0x128], R34 ;  /* 0x0001282201007387 */ /* 0x0003e80000100800 */
[----:B-1----:R-:W3:Y:S01]  /*1e7a0*/  LDL.LU.64 R34, [R1+0x160] ;  /* 0x0001600001227983 */ /* 0x002ee20000300a00 */
[----:B----4-:R-:W-:-:S05]  /*1e7b0*/  IADD3 R86, P1, PT, R32, R92, RZ ;  /* 0x0000005c20567210 */ /* 0x010fca0007f3e0ff */
[----:B------:R1:W-:Y:S01]  /*1e7c0*/  STL [R1+0xf60], R86 ;  /* 0x000f605601007387 */ /* 0x0003e20000100800 */
[----:B------:R-:W-:Y:S01]  /*1e7d0*/  IMAD.X R88, R33, 0x1, R91, P1 ;  /* 0x0000000121587824 */ /* 0x000fe200008e065b */
[-C--:B------:R-:W-:Y:S02]  /*1e7e0*/  IADD3 R45, P2, PT, R84, R92.reuse, RZ ;  /* 0x0000005c542d7210 */ /* 0x080fe40007f5e0ff */
        /* <DEDUP_REMOVED lines=13> */
[----:B------:R-:W-:Y:S01]  /*1e8c0*/  IMAD.X R88, R29, 0x1, R91, P1 ;  /* 0x000000011d587824 */ /* 0x000fe200008e065b */
[-C--:B------:R-:W-:Y:S02]  /*1e8d0*/  IADD3 R45, P2, PT, R82, R92.reuse, RZ ;  /* 0x0000005c522d7210 */ /* 0x080fe40007f5e0ff */
[----:B-1----:R-:W4:Y:S04]  /*1e8e0*/  LDL.LU.64 R84, [R1+0x180] ;  /* 0x0001800001547983 */ /* 0x002f280000300a00 */
[----:B------:R2:W-:Y:S04]  /*1e8f0*/  STL [R1+0xf70], R45 ;  /* 0x000f702d01007387 */ /* 0x0005e80000100800 */
[----:B------:R-:W4:Y:S01]  /*1e900*/  LDL.LU.64 R28, [R1+0x188] ;  /* 0x00018800011c7983 */ /* 0x000f220000300a00 */
[----:B--2---:R-:W-:-:S05]  /*1e910*/  IADD3 R45, P4, PT, R2, R92, RZ ;  /* 0x0000005c022d7210 */ /* 0x004fca0007f9e0ff */
[----:B------:R1:W-:Y:S01]  /*1e920*/  STL [R1+0xf74], R45 ;  /* 0x000f742d01007387 */ /* 0x0003e20000100800 */
[----:B------:R-:W-:-:S03]  /*1e930*/  IMAD.X R2, R3, 0x1, R91, P4 ;  /* 0x0000000103027824 */ /* 0x000fc600020e065b */
[----:B------:R-:W-:Y:S01]  /*1e940*/  STL [R1+0x148], R88 ;  /* 0x0001485801007387 */ /* 0x000fe20000100800 */
[----:B-1----:R-:W-:-:S05]  /*1e950*/  IMAD.X R45, R83, 0x1, R91, P2 ;  /* 0x00000001532d7824 */ /* 0x002fca00010e065b */
[----:B------:R-:W-:Y:S04]  /*1e960*/  STL [R1+0x150], R45 ;  /* 0x0001502d01007387 */ /* 0x000fe80000100800 */
[----:B------:R1:W-:Y:S04]  /*1e970*/  STL [R1+0x158], R2 ;  /* 0x0001580201007387 */ /* 0x0003e80000100800 */
[----:B-1----:R-:W2:Y:S01]  /*1e980*/  LDL.LU.64 R2, [R1+0x190] ;  /* 0x0001900001027983 */ /* 0x002ea20000300a00 */
[----:B---3--:R-:W-:-:S05]  /*1e990*/  IADD3 R82, P1, PT, R34, R92, RZ ;  /* 0x0000005c22527210 */ /* 0x008fca0007f3e0ff */
[----:B------:R1:W-:Y:S01]  /*1e9a0*/  STL [R1+0xf78], R82 ;  /* 0x000f785201007387 */ /* 0x0003e20000100800 */
[----:B------:R-:W-:-:S03]  /*1e9b0*/  IMAD.X R88, R35, 0x1, R91, P1 ;  /* 0x0000000123587824 */ /* 0x000fc600008e065b */
[----:B-1----:R-:W3:Y:S01]  /*1e9c0*/  LDL.LU.64 R82, [R1+0x198] ;  /* 0x0001980001527983 */ /* 0x002ee20000300a00 */
[----:B----4-:R-:W-:-:S05]  /*1e9d0*/  IADD3 R45, P2, PT, R86, R92, RZ ;  /* 0x0000005c562d7210 */ /* 0x010fca0007f5e0ff */
        /* <DEDUP_REMOVED lines=10> */
[----:B------:R-:W-:-:S05]  /*1ea80*/  IADD3 R86, P1, PT, R30, R92, RZ ;  /* 0x0000005c1e567210 */ /* 0x000fca0007f3e0ff */
[----:B------:R1:W-:Y:S01]  /*1ea90*/  STL [R1+0xf84], R86 ;  /* 0x000f845601007387 */ /* 0x0003e20000100800 */
[----:B------:R-:W-:Y:S02]  /*1eaa0*/  IADD3.X R88, PT, PT, R31, R91, RZ, P1, !PT ;  /* 0x0000005b1f587210 */ /* 0x000fe40000ffe4ff */
[-C--:B------:R-:W-:Y:S01]  /*1eab0*/  IADD3 R45, P2, PT, R84, R92.reuse, RZ ;  /* 0x0000005c542d7210 */ /* 0x080fe20007f5e0ff */
        /* <DEDUP_REMOVED lines=13> */
[----:B------:R-:W-:-:S03]  /*1eb90*/  IMAD.X R88, R3, 0x1, R91, P1 ;  /* 0x0000000103587824 */ /* 0x000fc600008e065b */
[----:B-1----:R-:W2:Y:S01]  /*1eba0*/  LDL.LU.64 R84, [R1+0x1c8] ;  /* 0x0001c80001547983 */ /* 0x002ea20000300a00 */
[----:B---3--:R-:W-:-:S05]  /*1ebb0*/  IADD3 R45, P2, PT, R82, R92, RZ ;  /* 0x0000005c522d7210 */ /* 0x008fca0007f5e0ff */
        /* <DEDUP_REMOVED lines=42> */
[----:B------:R-:W-:-:S03]  /*1ee60*/  IMAD.X R88, R35, 0x1, R91, P1 ;  /* 0x0000000123587824 */ /* 0x000fc600008e065b */
[----:B-1----:R-:W4:Y:S01]  /*1ee70*/  LDL.LU.64 R84, [R1+0x210] ;  /* 0x0002100001547983 */ /* 0x002f220000300a00 */
[----:B------:R-:W-:-:S05]  /*1ee80*/  IADD3 R45, P2, PT, R82, R92, RZ ;  /* 0x0000005c522d7210 */ /* 0x000fca0007f5e0ff */
        /* <DEDUP_REMOVED lines=96> */
[----:B-1----:R-:W-:-:S05]  /*1f490*/  IADD3.X R45, PT, PT, R83, R91, RZ, P2, !PT ;  /* 0x0000005b532d7210 */ /* 0x002fca00017fe4ff */
        /* <DEDUP_REMOVED lines=81> */
[----:B------:R-:W-:Y:S01]  /*1f9b0*/  IMAD.X R88, R3, 0x1, R91, P1 ;  /* 0x0000000103587824 */ /* 0x000fe200008e065b */
        /* <DEDUP_REMOVED lines=65> */
[----:B------:R-:W-:-:S03]  /*1fdd0*/  IADD3.X R28, PT, PT, R29, R91, RZ, P4, !PT ;  /* 0x0000005b1d1c7210 */ /* 0x000fc600027fe4ff */
        /* <DEDUP_REMOVED lines=157> */
[----:B------:R-:W-:-:S03]  /*207b0*/  IADD3.X R88, PT, PT, R3, R91, RZ, P1, !PT ;  /* 0x0000005b03587210 */ /* 0x000fc60000ffe4ff */
        /* <DEDUP_REMOVED lines=158> */
[----:B-1----:R-:W-:-:S05]  /*211a0*/  IADD3.X R45, PT, PT, R87, R91, RZ, P2, !PT ;  /* 0x0000005b572d7210 */ /* 0x002fca00017fe4ff */
        /* <DEDUP_REMOVED lines=305> */
[----:B------:R-:W-:-:S03]  /*224c0*/  IADD3.X R88, PT, PT, R33, R91, RZ, P1, !PT ;  /* 0x0000005b21587210 */ /* 0x000fc60000ffe4ff */
        /* <DEDUP_REMOVED lines=306> */
[----:B------:R-:W-:-:S03]  /*237f0*/  IADD3.X R30, PT, PT, R31, R91, RZ, P4, !PT ;  /* 0x0000005b1f1e7210 */ /* 0x000fc600027fe4ff */
        /* <DEDUP_REMOVED lines=158> */
[----:B------:R-:W-:Y:S02]  /*241e0*/  IADD3.X R88, PT, PT, R29, R91, RZ, P1, !PT ;  /* 0x0000005b1d587210 */ /* 0x000fe40000ffe4ff */
        /* <DEDUP_REMOVED lines=157> */
[----:B-1----:R-:W-:-:S05]  /*24bc0*/  IADD3.X R45, PT, PT, R83, R91, RZ, P2, !PT ;  /* 0x0000005b532d7210 */ /* 0x002fca00017fe4ff */
        /* <DEDUP_REMOVED lines=343> */
[----:B------:R0:W-:Y:S01]  /*26140*/  STL [R1+0xd48], R88 ;  /* 0x000d485801007387 */ /* 0x0001e20000100800 */
[----:B-1----:R-:W-:-:S05]  /*26150*/  IMAD.X R45, R85, 0x1, R91, P2 ;  /* 0x00000001552d7824 */ /* 0x002fca00010e065b */
[----:B------:R-:W-:Y:S04]  /*26160*/  STL [R1+0xd50], R45 ;  /* 0x000d502d01007387 */ /* 0x000fe80000100800 */
[----:B------:R-:W-:Y:S04]  /*26170*/  STL [R1+0xd58], R35 ;  /* 0x000d582301007387 */ /* 0x000fe80000100800 */
[----:B------:R-:W4:Y:S01]  /*26180*/  LDL.LU.64 R84, [R1+0xd90] ;  /* 0x000d900001547983 */ /* 0x000f220000300a00 */
[----:B--2---:R-:W-:-:S05]  /*26190*/  IADD3 R34, P1, PT, R32, R92, RZ ;  /* 0x0000005c20227210 */ /* 0x004fca0007f3e0ff */
[----:B------:R1:W-:Y:S01]  /*261a0*/  STL [R1+0x1e08], R34 ;  /* 0x001e082201007387 */ /* 0x0003e20000100800 */
[----:B0-----:R-:W-:-:S03]  /*261b0*/  IMAD.X R88, R33, 0x1, R91, P1 ;  /* 0x0000000121587824 */ /* 0x001fc600008e065b */
        /* <DEDUP_REMOVED lines=8> */
[----:B0-----:R-:W-:-:S05]  /*26240*/  IMAD.X R45, R83, 0x1, R91, P2 ;  /* 0x00000001532d7824 */ /* 0x001fca00010e065b */
[----:B------:R-:W-:Y:S04]  /*26250*/  STL [R1+0xd68], R45 ;  /* 0x000d682d01007387 */ /* 0x000fe80000100800 */
[----:B------:R0:W-:Y:S04]  /*26260*/  STL [R1+0xd70], R30 ;  /* 0x000d701e01007387 */ /* 0x0001e80000100800 */
[----:B0-----:R-:W4:Y:S01]  /*26270*/  LDL.LU.64 R30, [R1+0xda8] ;  /* 0x000da800011e7983 */ /* 0x001f220000300a00 */
[----:B------:R-:W-:-:S05]  /*26280*/  IADD3 R82, P1, PT, R28, R92, RZ ;  /* 0x0000005c1c527210 */ /* 0x000fca0007f3e0ff */
[----:B------:R0:W-:Y:S04]  /*26290*/  STL [R1+0x1e14], R82 ;  /* 0x001e145201007387 */ /* 0x0001e80000100800 */
[----:B0-----:R-:W4:Y:S01]  /*262a0*/  LDL.LU.64 R82, [R1+0xdb0] ;  /* 0x000db00001527983 */ /* 0x001f220000300a00 */
[----:B------:R-:W-:Y:S01]  /*262b0*/  IADD3 R45, P2, PT, R86, R92, RZ ;  /* 0x0000005c562d7210 */ /* 0x000fe20007f5e0ff */
[----:B------:R-:W-:-:S04]  /*262c0*/  IMAD.X R88, R29, 0x1, R91, P1 ;  /* 0x000000011d587824 */ /* 0x000fc800008e065b */
[----:B------:R0:W-:Y:S04]  /*262d0*/  STL [R1+0x1e18], R45 ;  /* 0x001e182d01007387 */ /* 0x0001e80000100800 */
[----:B------:R-:W4:Y:S01]  /*262e0*/  LDL.LU.64 R28, [R1+0xdb8] ;  /* 0x000db800011c7983 */ /* 0x000f220000300a00 */
[----:B0-----:R-:W-:-:S05]  /*262f0*/  IADD3 R45, P4, PT, R2, R92, RZ ;  /* 0x0000005c022d7210 */ /* 0x001fca0007f9e0ff */
[----:B------:R0:W-:Y:S01]  /*26300*/  STL [R1+0x1e1c], R45 ;  /* 0x001e1c2d01007387 */ /* 0x0001e20000100800 */
[----:B------:R-:W-:-:S03]  /*26310*/  IMAD.X R2, R3, 0x1, R91, P4 ;  /* 0x0000000103027824 */ /* 0x000fc600020e065b */
[----:B------:R-:W-:Y:S01]  /*26320*/  STL [R1+0xd78], R88 ;  /* 0x000d785801007387 */ /* 0x000fe20000100800 */
[----:B0-----:R-:W-:-:S05]  /*26330*/  IMAD.X R45, R87, 0x1, R91, P2 ;  /* 0x00000001572d7824 */ /* 0x001fca00010e065b */
[----:B------:R-:W-:Y:S04]  /*26340*/  STL [R1+0xd80], R45 ;  /* 0x000d802d01007387 */ /* 0x000fe80000100800 */
[----:B------:R0:W-:Y:S01]  /*26350*/  STL [R1+0xd88], R2 ;  /* 0x000d880201007387 */ /* 0x0001e20000100800 */
[----:B------:R-:W-:-:S03]  /*26360*/  IADD3 R86, P1, PT, R84, R92, RZ ;  /* 0x0000005c54567210 */ /* 0x000fc60007f3e0ff */
[----:B0-----:R-:W4:Y:S04]  /*26370*/  LDL.LU.64 R2, [R1+0xdc0] ;  /* 0x000dc00001027983 */ /* 0x001f280000300a00 */
[----:B------:R0:W-:Y:S04]  /*26380*/  STL [R1+0x1e20], R86 ;  /* 0x001e205601007387 */ /* 0x0001e80000100800 */
[----:B0-----:R-:W4:Y:S01]  /*26390*/  LDL.LU.64 R86, [R1+0xdc8] ;  /* 0x000dc80001567983 */ /* 0x001f220000300a00 */
[----:B--2---:R-:W-:-:S05]  /*263a0*/  IADD3 R45, P2, PT, R34, R92, RZ ;  /* 0x0000005c222d7210 */ /* 0x004fca0007f5e0ff */
[----:B------:R0:W-:Y:S01]  /*263b0*/  STL [R1+0x1e24], R45 ;  /* 0x001e242d01007387 */ /* 0x0001e20000100800 */
[--C-:B------:R-:W-:Y:S01]  /*263c0*/  IMAD.X R34, R35, 0x1, R91.reuse, P2 ;  /* 0x0000000123227824 */ /* 0x100fe200010e065b */
[-C--:B---3--:R-:W-:Y:S01]  /*263d0*/  IADD3 R88, P4, PT, R32, R92.reuse, RZ ;  /* 0x0000005c20587210 */ /* 0x088fe20007f9e0ff */
[--C-:B0-----:R-:W-:Y:S02]  /*263e0*/  IMAD.X R45, R85, 0x1, R91.reuse, P1 ;  /* 0x00000001552d7824 */ /* 0x101fe400008e065b */
[----:B------:R-:W2:Y:S02]  /*263f0*/  LDL.LU.64 R84, [R1+0xdd0] ;  /* 0x000dd00001547983 */ /* 0x000ea40000300a00 */
[----:B------:R-:W-:Y:S02]  /*26400*/  IMAD.X R33, R33, 0x1, R91, P4 ;  /* 0x0000000121217824 */ /* 0x000fe400020e065b */
[----:B------:R-:W-:Y:S04]  /*26410*/  STL [R1+0x1e28], R88 ;  /* 0x001e285801007387 */ /* 0x000fe80000100800 */
[----:B------:R-:W-:Y:S04]  /*26420*/  STL [R1+0xd90], R45 ;  /* 0x000d902d01007387 */ /* 0x000fe80000100800 */
[----:B------:R0:W-:Y:S04]  /*26430*/  STL [R1+0xd98], R34 ;  /* 0x000d982201007387 */ /* 0x0001e80000100800 */
[----:B------:R-:W-:Y:S04]  /*26440*/  STL [R1+0xda0], R33 ;  /* 0x000da02101007387 */ /* 0x000fe80000100800 */
[----:B0-----:R-:W3:Y:S01]  /*26450*/  LDL.LU.64 R34, [R1+0xdd8] ;  /* 0x000dd80001227983 */ /* 0x001ee20000300a00 */
[----:B----4-:R-:W-:-:S05]  /*26460*/  IADD3 R32, P1, PT, R30, R92, RZ ;  /* 0x0000005c1e207210 */ /* 0x010fca0007f3e0ff */
[----:B------:R0:W-:Y:S01]  /*26470*/  STL [R1+0x1e2c], R32 ;  /* 0x001e2c2001007387 */ /* 0x0001e20000100800 */
[----:B------:R-:W-:-:S03]  /*26480*/  IMAD.X R88, R31, 0x1, R91, P1 ;  /* 0x000000011f587824 */ /* 0x000fc600008e065b */
[----:B0-----:R-:W4:Y:S01]  /*26490*/  LDL.LU.64 R32, [R1+0xde0] ;  /* 0x000de00001207983 */ /* 0x001f220000300a00 */
[----:B------:R-:W-:-:S05]  /*264a0*/  IADD3 R45, P2, PT, R82, R92, RZ ;  /* 0x0000005c522d7210 */ /* 0x000fca0007f5e0ff */
[----:B------:R0:W-:Y:S04]  /*264b0*/  STL [R1+0x1e30], R45 ;  /* 0x001e302d01007387 */ /* 0x0001e80000100800 */
[----:B------:R-:W4:Y:S01]  /*264c0*/  LDL.LU.64 R30, [R1+0xde8] ;  /* 0x000de800011e7983 */ /* 0x000f220000300a00 */
[----:B0-----:R-:W-:-:S05]  /*264d0*/  IADD3 R45, P4, PT, R28, R92, RZ ;  /* 0x0000005c1c2d7210 */ /* 0x001fca0007f9e0ff */
[----:B------:R0:W-:Y:S01]  /*264e0*/  STL [R1+0x1e34], R45 ;  /* 0x001e342d01007387 */ /* 0x0001e20000100800 */
[----:B------:R-:W-:-:S03]  /*264f0*/  IMAD.X R29, R29, 0x1, R91, P4 ;  /* 0x000000011d1d7824 */ /* 0x000fc600020e065b */
[----:B------:R-:W-:Y:S01]  /*26500*/  STL [R1+0xda8], R88 ;  /* 0x000da85801007387 */ /* 0x000fe20000100800 */
[----:B0-----:R-:W-:-:S05]  /*26510*/  IMAD.X R45, R83, 0x1, R91, P2 ;  /* 0x00000001532d7824 */ /* 0x001fca00010e065b */
[----:B------:R0:W-:Y:S04]  /*26520*/  STL [R1+0xdb0], R45 ;  /* 0x000db02d01007387 */ /* 0x0001e80000100800 */
[----:B------:R-:W-:Y:S04]  /*26530*/  STL [R1+0xdb8], R29 ;  /* 0x000db81d01007387 */ /* 0x000fe80000100800 */
[----:B------:R-:W4:Y:S01]  /*26540*/  LDL.LU.64 R82, [R1+0xdf0] ;  /* 0x000df00001527983 */ /* 0x000f220000300a00 */
[----:B------:R-:W-:-:S05]  /*26550*/  IADD3 R28, P1, PT, R2, R92, RZ ;  /* 0x0000005c021c7210 */ /* 0x000fca0007f3e0ff */
[----:B------:R1:W-:Y:S01]  /*26560*/  STL [R1+0x1e38], R28 ;  /* 0x001e381c01007387 */ /* 0x0003e20000100800 */
[----:B0-----:R-:W-:-:S03]  /*26570*/  IADD3 R45, P2, PT, R86, R92, RZ ;  /* 0x0000005c562d7210 */ /* 0x001fc60007f5e0ff */
[----:B-1----:R-:W4:Y:S04]  /*26580*/  LDL.LU.64 R28, [R1+0xdf8] ;  /* 0x000df800011c7983 */ /* 0x002f280000300a00 */
[----:B------:R2:W-:Y:S01]  /*26590*/  STL [R1+0x1e3c], R45 ;  /* 0x001e3c2d01007387 */ /* 0x0005e20000100800 */
[----:B------:R-:W-:-:S03]  /*265a0*/  IMAD.X R88, R3, 0x1, R91, P1 ;  /* 0x0000000103587824 */ /* 0x000fc600008e065b */
[----:B------:R-:W4:Y:S01]  /*265b0*/  LDL.LU.64 R2, [R1+0xe00] ;  /* 0x000e000001027983 */ /* 0x000f220000300a00 */
[----:B--2---:R-:W-:-:S05]  /*265c0*/  IADD3 R45, P4, PT, R84, R92, RZ ;  /* 0x0000005c542d7210 */ /* 0x004fca0007f9e0ff */
[----:B------:R0:W-:Y:S01]  /*265d0*/  STL [R1+0x1e40], R45 ;  /* 0x001e402d01007387 */ /* 0x0001e20000100800 */
[----:B------:R-:W-:-:S03]  /*265e0*/  IMAD.X R85, R85, 0x1, R91, P4 ;  /* 0x0000000155557824 */ /* 0x000fc600020e065b */
[----:B------:R1:W-:Y:S01]  /*265f0*/  STL [R1+0xdc0], R88 ;  /* 0x000dc05801007387 */ /* 0x0003e20000100800 */
[----:B0-----:R-:W-:-:S05]  /*26600*/  IMAD.X R45, R87, 0x1, R91, P2 ;  /* 0x00000001572d7824 */ /* 0x001fca00010e065b */
[----:B------:R4:W-:Y:S01]  /*26610*/  STL [R1+0xdc8], R45 ;  /* 0x000dc82d01007387 */ /* 0x0009e20000100800 */
[----:B---3--:R-:W-:-:S03]  /*26620*/  IADD3 R84, P1, PT, R34, R92, RZ ;  /* 0x0000005c22547210 */ /* 0x008fc60007f3e0ff */
[----:B------:R-:W-:Y:S04]  /*26630*/  STL [R1+0xdd0], R85 ;  /* 0x000dd05501007387 */ /* 0x000fe80000100800 */
[----:B-1----:R-:W2:Y:S04]  /*26640*/  LDL.LU.64 R88, [R1+0xe08] ;  /* 0x000e080001587983 */ /* 0x002ea80000300a00 */
[----:B------:R-:W-:Y:S04]  /*26650*/  STL [R1+0x1e44], R84 ;  /* 0x001e445401007387 */ /* 0x000fe80000100800 */
[----:B------:R-:W3:Y:S01]  /*26660*/  LDL.LU.64 R86, [R1+0xe10] ;  /* 0x000e100001567983 */ /* 0x000ee20000300a00 */
[----:B----4-:R-:W-:-:S05]  /*26670*/  IADD3 R45, P2, PT, R32, R92, RZ ;  /* 0x0000005c202d7210 */ /* 0x010fca0007f5e0ff */
[----:B------:R0:W-:Y:S02]  /*26680*/  STL [R1+0x1e48], R45 ;  /* 0x001e482d01007387 */ /* 0x0001e40000100800 */
[----:B0-----:R-:W-:-:S05]  /*26690*/  IADD3 R45, P4, PT, R30, R92, RZ ;  /* 0x0000005c1e2d7210 */ /* 0x001fca0007f9e0ff */
[----:B------:R-:W-:Y:S04]  /*266a0*/  STL [R1+0x1e4c], R45 ;  /* 0x001e4c2d01007387 */ /* 0x000fe80000100800 */
[----:B------:R-:W4:Y:S01]  /*266b0*/  LDL.LU.64 R84, [R1+0xe18] ;  /* 0x000e180001547983 */ /* 0x000f220000300a00 */
[--C-:B------:R-:W-:Y:S02]  /*266c0*/  IMAD.X R34, R35, 0x1, R91.reuse, P1 ;  /* 0x0000000123227824 */ /* 0x100fe400008e065b */
[--C-:B------:R-:W-:Y:S02]  /*266d0*/  IMAD.X R33, R33, 0x1, R91.reuse, P2 ;  /* 0x0000000121217824 */ /* 0x100fe400010e065b */
[----:B------:R-:W-:Y:S01]  /*266e0*/  IMAD.X R32, R31, 0x1, R91, P4 ;  /* 0x000000011f207824 */ /* 0x000fe200020e065b */
[----:B------:R0:W-:Y:S04]  /*266f0*/  STL [R1+0xdd8], R34 ;  /* 0x000dd82201007387 */ /* 0x0001e80000100800 */
[----:B------:R-:W-:Y:S04]  /*26700*/  STL [R1+0xde0], R33 ;  /* 0x000de02101007387 */ /* 0x000fe80000100800 */
[----:B------:R1:W-:Y:S04]  /*26710*/  STL [R1+0xde8], R32 ;  /* 0x000de82001007387 */ /* 0x0003e80000100800 */
[----:B0-----:R-:W4:Y:S01]  /*26720*/  LDL.LU.64 R34, [R1+0xe20] ;  /* 0x000e200001227983 */ /* 0x001f220000300a00 */
[----:B------:R-:W-:-:S05]  /*26730*/  IADD3 R31, P1, PT, R82, R92, RZ ;  /* 0x0000005c521f7210 */ /* 0x000fca0007f3e0ff */
[----:B------:R-:W-:Y:S04]  /*26740*/  STL [R1+0x1e50], R31 ;  /* 0x001e501f01007387 */ /* 0x000fe80000100800 */
[----:B-1----:R-:W4:Y:S01]  /*26750*/  LDL.LU.64 R32, [R1+0xe28] ;  /* 0x000e280001207983 */ /* 0x002f220000300a00 */
[----:B------:R-:W-:Y:S01]  /*26760*/  IMAD.X R45, R83, 0x1, R91, P1 ;  /* 0x00000001532d7824 */ /* 0x000fe200008e065b */
[----:B------:R-:W-:-:S05]  /*26770*/  IADD3 R30, P2, PT, R28, R92, RZ ;  /* 0x0000005c1c1e7210 */ /* 0x000fca0007f5e0ff */
[----:B------:R0:W-:Y:S01]  /*26780*/  STL [R1+0x1e54], R30 ;  /* 0x001e541e01007387 */ /* 0x0001e20000100800 */
[-C--:B------:R-:W-:Y:S01]  /*26790*/  IADD3 R93, P4, PT, R2, R92.reuse, RZ ;  /* 0x0000005c025d7210 */ /* 0x080fe20007f9e0ff */
[--C-:B------:R-:W-:Y:S02]  /*267a0*/  IMAD.X R29, R29, 0x1, R91.reuse, P2 ;  /* 0x000000011d1d7824 */ /* 0x100fe400010e065b */
[----:B0-----:R-:W4:Y:S02]  /*267b0*/  LDL.LU.64 R30, [R1+0xe30] ;  /* 0x000e3000011e7983 */ /* 0x001f240000300a00 */
[----:B------:R-:W-:Y:S02]  /*267c0*/  IMAD.X R28, R3, 0x1, R91, P4 ;  /* 0x00000001031c7824 */ /* 0x000fe400020e065b */
[----:B------:R-:W-:Y:S04]  /*267d0*/  STL [R1+0x1e58], R93 ;  /* 0x001e585d01007387 */ /* 0x000fe80000100800 */
[----:B------:R-:W-:Y:S04]  /*267e0*/  STL [R1+0xdf0], R45 ;  /* 0x000df02d01007387 */ /* 0x000fe80000100800 */
[----:B------:R-:W-:Y:S04]  /*267f0*/  STL [R1+0xdf8], R29 ;  /* 0x000df81d01007387 */ /* 0x000fe80000100800 */
[----:B------:R0:W-:Y:S04]  /*26800*/  STL [R1+0xe00], R28 ;  /* 0x000e001c01007387 */ /* 0x0001e80000100800 */
[----:B0-----:R-:W4:Y:S01]  /*26810*/  LDL.LU.64 R28, [R1+0xe38] ;  /* 0x000e3800011c7983 */ /* 0x001f220000300a00 */
[----:B--2---:R-:W-:-:S05]  /*26820*/  IADD3 R3, P1, PT, R88, R92, RZ ;  /* 0x0000005c58037210 */ /* 0x004fca0007f3e0ff */
[----:B------:R-:W-:Y:S01]  /*26830*/  STL [R1+0x1e5c], R3 ;  /* 0x001e5c0301007387 */ /* 0x000fe20000100800 */
[----:B---3--:R-:W-:-:S03]  /*26840*/  IADD3 R2, P2, PT, R86, R92, RZ ;  /* 0x0000005c56027210 */ /* 0x008fc60007f5e0ff */
[----:B------:R-:W2:Y:S04]  /*26850*/  LDL.LU.64 R82, [R1+0xe40] ;  /* 0x000e400001527983 */ /* 0x000ea80000300a00 */
[----:B------:R0:W-:Y:S04]  /*26860*/  STL [R1+0x1e60], R2 ;  /* 0x001e600201007387 */ /* 0x0001e80000100800 */
[----:B0-----:R-:W3:Y:S01]  /*26870*/  LDL.LU.64 R2, [R1+0xe48] ;  /* 0x000e480001027983 */ /* 0x001ee20000300a00 */
[----:B------:R-:W-:Y:S01]  /*26880*/  IMAD.X R45, R89, 0x1, R91, P1 ;  /* 0x00000001592d7824 */ /* 0x000fe200008e065b */
[----:B------:R-:W-:-:S02]  /*26890*/  IADD3.X R86, PT, PT, R87, R91, RZ, P2, !PT ;  /* 0x0000005b57567210 */ /* 0x000fc400017fe4ff */
[----:B----4-:R-:W-:-:S05]  /*268a0*/  IADD3 R93, P4, PT, R84, R92, RZ ;  /* 0x0000005c545d7210 */ /* 0x010fca0007f9e0ff */
[----:B------:R-:W-:Y:S01]  /*268b0*/  IMAD.X R85, R85, 0x1, R91, P4 ;  /* 0x0000000155557824 */ /* 0x000fe200020e065b */
[----:B------:R-:W-:Y:S04]  /*268c0*/  STL [R1+0x1e64], R93 ;  /* 0x001e645d01007387 */ /* 0x000fe80000100800 */
[----:B------:R-:W-:Y:S04]  /*268d0*/  STL [R1+0xe08], R45 ;  /* 0x000e082d01007387 */ /* 0x000fe80000100800 */
[----:B------:R0:W-:Y:S04]  /*268e0*/  STL [R1+0xe10], R86 ;  /* 0x000e105601007387 */ /* 0x0001e80000100800 */
[----:B------:R-:W-:Y:S04]  /*268f0*/  STL [R1+0xe18], R85 ;  /* 0x000e185501007387 */ /* 0x000fe80000100800 */
[----:B0-----:R-:W4:Y:S01]  /*26900*/  LDL.LU.64 R86, [R1+0xe50] ;  /* 0x000e500001567983 */ /* 0x001f220000300a00 */
[----:B------:R-:W-:-:S05]  /*26910*/  IADD3 R45, P1, PT, R34, R92, RZ ;  /* 0x0000005c222d7210 */ /* 0x000fca0007f3e0ff */
[----:B------:R0:W-:Y:S01]  /*26920*/  STL [R1+0x1e68], R45 ;  /* 0x001e682d01007387 */ /* 0x0001e20000100800 */
[----:B------:R-:W-:Y:S01]  /*26930*/  IADD3 R84, P2, PT, R32, R92, RZ ;  /* 0x0000005c20547210 */ /* 0x000fe20007f5e0ff */
[----:B------:R-:W-:-:S04]  /*26940*/  IMAD.X R34, R35, 0x1, R91, P1 ;  /* 0x0000000123227824 */ /* 0x000fc800008e065b */
[----:B------:R-:W-:Y:S01]  /*26950*/  STL [R1+0x1e6c], R84 ;  /* 0x001e6c5401007387 */ /* 0x000fe20000100800 */
[----:B------:R-:W-:Y:S01]  /*26960*/  IMAD.X R32, R33, 0x1, R91, P2 ;  /* 0x0000000121207824 */ /* 0x000fe200010e065b */
[----:B0-----:R-:W-:-:S05]  /*26970*/  IADD3 R45, P4, PT, R30, R92, RZ ;  /* 0x0000005c1e2d7210 */ /* 0x001fca0007f9e0ff */
[----:B------:R-:W-:Y:S04]  /*26980*/  STL [R1+0x1e70], R45 ;  /* 0x001e702d01007387 */ /* 0x000fe80000100800 */
[----:B------:R-:W4:Y:S04]  /*26990*/  LDL.LU.64 R88, [R1+0xe58] ;  /* 0x000e580001587983 */ /* 0x000f280000300a00 */
[----:B------:R0:W-:Y:S01]  /*269a0*/  STL [R1+0xe20], R34 ;  /* 0x000e202201007387 */ /* 0x0001e20000100800 */
[----:B------:R-:W-:-:S03]  /*269b0*/  IMAD.X R30, R31, 0x1, R91, P4 ;  /* 0x000000011f1e7824 */ /* 0x000fc600020e065b */
[----:B0-----:R-:W4:Y:S04]  /*269c0*/  LDL.LU.64 R34, [R1+0xe60] ;  /* 0x000e600001227983 */ /* 0x001f280000300a00 */
[----:B------:R0:W-:Y:S04]  /*269d0*/  STL [R1+0xe28], R32 ;  /* 0x000e282001007387 */ /* 0x0001e80000100800 */
[----:B------:R-:W-:Y:S01]  /*269e0*/  STL [R1+0xe30], R30 ;  /* 0x000e301e01007387 */ /* 0x000fe20000100800 */
[----:B0-----:R-:W-:-:S05]  /*269f0*/  IADD3 R32, P1, PT, R28, R92, RZ ;  /* 0x0000005c1c207210 */ /* 0x001fca0007f3e0ff */
[----:B------:R0:W-:Y:S01]  /*26a00*/  STL [R1+0x1e74], R32 ;  /* 0x001e742001007387 */ /* 0x0001e20000100800 */
[----:B------:R-:W-:Y:S01]  /*26a10*/  IMAD.X R28, R29, 0x1, R91, P1 ;  /* 0x000000011d1c7824 */ /* 0x000fe200008e065b */
[----:B--2---:R-:W-:-:S05]  /*26a20*/  IADD3 R31, P2, PT, R82, R92, RZ ;  /* 0x0000005c521f7210 */ /* 0x004fca0007f5e0ff */
[----:B------:R-:W-:Y:S04]  /*26a30*/  STL [R1+0x1e78], R31 ;  /* 0x001e781f01007387 */ /* 0x000fe80000100800 */
[----:B0-----:R-:W2:Y:S01]  /*26a40*/  LDL.LU.64 R32, [R1+0xe68] ;  /* 0x000e680001207983 */ /* 0x001ea20000300a00 */
[----:B---3--:R-:W-:-:S05]  /*26a50*/  IADD3 R30, P4, PT, R2, R92, RZ ;  /* 0x0000005c021e7210 */ /* 0x008fca0007f9e0ff */
[----:B------:R0:W-:Y:S01]  /*26a60*/  STL [R1+0x1e7c], R30 ;  /* 0x001e7c1e01007387 */ /* 0x0001e20000100800 */
[----:B------:R-:W-:-:S03]  /*26a70*/  IMAD.X R83, R83, 0x1, R91, P2 ;  /* 0x0000000153537824 */ /* 0x000fc600010e065b */
[----:B0-----:R-:W3:Y:S04]  /*26a80*/  LDL.LU.64 R30, [R1+0xe70] ;  /* 0x000e7000011e7983 */ /* 0x001ee80000300a00 */
[----:B------:R0:W-:Y:S01]  /*26a90*/  STL [R1+0xe38], R28 ;  /* 0x000e381c01007387 */ /* 0x0001e20000100800 */
[----:B------:R-:W-:-:S03]  /*26aa0*/  IMAD.X R82, R3, 0x1, R91, P4 ;  /* 0x0000000103527824 */ /* 0x000fc600020e065b */
[----:B0-----:R-:W3:Y:S04]  /*26ab0*/  LDL.LU.64 R28, [R1+0xe78] ;  /* 0x000e7800011c7983 */ /* 0x001ee80000300a00 */
[----:B------:R-:W-:Y:S04]  /*26ac0*/  STL [R1+0xe40], R83 ;  /* 0x000e405301007387 */ /* 0x000fe80000100800 */
[----:B------:R-:W3:Y:S04]  /*26ad0*/  LDL.LU.64 R2, [R1+0xe80] ;  /* 0x000e800001027983 */ /* 0x000ee80000300a00 */
[----:B------:R0:W-:Y:S01]  /*26ae0*/  STL [R1+0xe48], R82 ;  /* 0x000e485201007387 */ /* 0x0001e20000100800 */
[----:B----4-:R-:W-:-:S03]  /*26af0*/  IADD3 R45, P1, PT, R86, R92, RZ ;  /* 0x0000005c562d7210 */ /* 0x010fc60007f3e0ff */
[----:B0-----:R-:W4:Y:S04]  /*26b00*/  LDL.LU.64 R82, [R1+0xe88] ;  /* 0x000e880001527983 */ /* 0x001f280000300a00 */
[----:B------:R0:W-:Y:S04]  /*26b10*/  STL [R1+0x1e80], R45 ;  /* 0x001e802d01007387 */ /* 0x0001e80000100800 */
[----:B------:R-:W4:Y:S01]  /*26b20*/  LDL.LU.64 R84, [R1+0xe90] ;  /* 0x000e900001547983 */ /* 0x000f220000300a00 */
[----:B0-----:R-:W-:-:S05]  /*26b30*/  IADD3 R45, P2, PT, R88, R92, RZ ;  /* 0x0000005c582d7210 */ /* 0x001fca0007f5e0ff */
[----:B------:R0:W-:Y:S01]  /*26b40*/  STL [R1+0x1e84], R45 ;  /* 0x001e842d01007387 */ /* 0x0001e20000100800 */
[----:B------:R-:W-:Y:S01]  /*26b50*/  IADD3 R93, P4, PT, R34, R92, RZ ;  /* 0x0000005c225d7210 */ /* 0x000fe20007f9e0ff */
[--C-:B0-----:R-:W-:Y:S02]  /*26b60*/  IMAD.X R45, R87, 0x1, R91.reuse, P1 ;  /* 0x00000001572d7824 */ /* 0x101fe400008e065b */
[----:B------:R-:W4:Y:S04]  /*26b70*/  LDL.LU.64 R86, [R1+0xe98] ;  /* 0x000e980001567983 */ /* 0x000f280000300a00 */
[----:B------:R0:W-:Y:S04]  /*26b80*/  STL [R1+0x1e88], R93 ;  /* 0x001e885d01007387 */ /* 0x0001e80000100800 */
[----:B------:R1:W-:Y:S01]  /*26b90*/  STL [R1+0xe50], R45 ;  /* 0x000e502d01007387 */ /* 0x0003e20000100800 */
[----:B0-----:R-:W-:-:S03]  /*26ba0*/  IMAD.X R93, R89, 0x1, R91, P2 ;  /* 0x00000001595d7824 */ /* 0x001fc600010e065b */
[----:B------:R-:W4:Y:S01]  /*26bb0*/  LDL.LU.64 R88, [R1+0xea0] ;  /* 0x000ea00001587983 */ /* 0x000f220000300a00 */
[----:B-1----:R-:W-:-:S03]  /*26bc0*/  IMAD.X R45, R35, 0x1, R91, P4 ;  /* 0x00000001232d7824 */ /* 0x002fc600020e065b */
[----:B------:R2:W-:Y:S04]  /*26bd0*/  STL [R1+0xe58], R93 ;  /* 0x000e585d01007387 */ /* 0x0005e80000100800 */
[----:B------:R-:W4:Y:S04]  /*26be0*/  LDL.LU.64 R34, [R1+0x3940] ;  /* 0x0039400001227983 */ /* 0x000f280000300a00 */
[----:B------:R3:W-:Y:S01]  /*26bf0*/  STL [R1+0xe60], R45 ;  /* 0x000e602d01007387 */ /* 0x0007e20000100800 */
[----:B--2---:R-:W-:-:S05]  /*26c00*/  IADD3 R93, P1, PT, R32, R92, RZ ;  /* 0x0000005c205d7210 */ /* 0x004fca0007f3e0ff */
[----:B------:R0:W-:Y:S01]  /*26c10*/  STL [R1+0x1e8c], R93 ;  /* 0x001e8c5d01007387 */ /* 0x0001e20000100800 */
[----:B---3--:R-:W-:-:S05]  /*26c20*/  IADD3 R45, P2, PT, R30, R92, RZ ;  /* 0x0000005c1e2d7210 */ /* 0x008fca0007f5e0ff */
[----:B------:R1:W-:Y:S01]  /*26c30*/  STL [R1+0x1e90], R45 ;  /* 0x001e902d01007387 */ /* 0x0003e20000100800 */
[----:B0-----:R-:W-:Y:S01]  /*26c40*/  IADD3 R93, P4, PT, R28, R92, RZ ;  /* 0x0000005c1c5d7210 */ /* 0x001fe20007f9e0ff */
[--C-:B-1----:R-:W-:Y:S02]  /*26c50*/  IMAD.X R45, R33, 0x1, R91.reuse, P1 ;  /* 0x00000001212d7824 */ /* 0x102fe400008e065b */
[----:B------:R-:W2:Y:S04]  /*26c60*/  LDL.LU.64 R32, [R1+0x3938] ;  /* 0x0039380001207983 */ /* 0x000ea80000300a00 */
[----:B------:R0:W-:Y:S02]  /*26c70*/  STL [R1+0x1e94], R93 ;  /* 0x001e945d01007387 */ /* 0x0001e40000100800 */
[----:B0-----:R-:W-:-:S02]  /*26c80*/  IMAD.X R93, R31, 0x1, R91, P2 ;  /* 0x000000011f5d7824 */ /* 0x001fc400010e065b */
[----:B------:R-:W3:Y:S04]  /*26c90*/  LDL.LU.64 R30, [R1+0x3930] ;  /* 0x00393000011e7983 */ /* 0x000ee80000300a00 */
[----:B------:R0:W-:Y:S02]  /*26ca0*/  STL [R1+0xe68], R45 ;  /* 0x000e682d01007387 */ /* 0x0001e40000100800 */
[----:B0-----:R-:W-:Y:S02]  /*26cb0*/  IMAD.X R45, R29, 0x1, R91, P4 ;  /* 0x000000011d2d7824 */ /* 0x001fe400020e065b */
[----:B------:R-:W2:Y:S04]  /*26cc0*/  LDL.LU.64 R28, [R1+0x3928] ;  /* 0x00392800011c7983 */ /* 0x000ea80000300a00 */
[----:B------:R0:W-:Y:S04]  /*26cd0*/  STL [R1+0xe70], R93 ;  /* 0x000e705d01007387 */ /* 0x0001e80000100800 */
[----:B------:R4:W-:Y:S01]  /*26ce0*/  STL [R1+0xe78], R45 ;  /* 0x000e782d01007387 */ /* 0x0009e20000100800 */
[----:B0-----:R-:W-:-:S02]  /*26cf0*/  IADD3 R93, P1, PT, R2, R92, RZ ;  /* 0x0000005c025d7210 */ /* 0x001fc40007f3e0ff */
[----:B----4-:R-:W-:-:S03]  /*26d00*/  IADD3 R45, P2, PT, R82, R92, RZ ;  /* 0x0000005c522d7210 */ /* 0x010fc60007f5e0ff */
[----:B------:R0:W-:Y:S04]  /*26d10*/  STL [R1+0x1e98], R93 ;  /* 0x001e985d01007387 */ /* 0x0001e80000100800 */
[----:B------:R1:W-:Y:S01]  /*26d20*/  STL [R1+0x1e9c], R45 ;  /* 0x001e9c2d01007387 */ /* 0x0003e20000100800 */
[----:B0-----:R-:W-:Y:S01]  /*26d30*/  IADD3 R93, P4, PT, R84, R92, RZ ;  /* 0x0000005c545d7210 */ /* 0x001fe20007f9e0ff */
[--C-:B-1----:R-:W-:Y:S02]  /*26d40*/  IMAD.X R45, R3, 0x1, R91.reuse, P1 ;  /* 0x00000001032d7824 */ /* 0x102fe400008e065b */
[----:B------:R-:W4:Y:S04]  /*26d50*/  LDL.LU.64 R2, [R1+0x3920] ;  /* 0x0039200001027983 */ /* 0x000f280000300a00 */
[----:B------:R0:W-:Y:S02]  /*26d60*/  STL [R1+0x1ea0], R93 ;  /* 0x001ea05d01007387 */ /* 0x0001e40000100800 */
[----:B0-----:R-:W-:-:S02]  /*26d70*/  IMAD.X R93, R83, 0x1, R91, P2 ;  /* 0x00000001535d7824 */ /* 0x001fc400010e065b */
[----:B------:R-:W2:Y:S04]  /*26d80*/  LDL.LU.64 R82, [R1+0x3918] ;  /* 0x0039180001527983 */ /* 0x000ea80000300a00 */
[----:B------:R0:W-:Y:S02]  /*26d90*/  STL [R1+0xe80], R45 ;  /* 0x000e802d01007387 */ /* 0x0001e40000100800 */
[----:B0-----:R-:W-:Y:S02]  /*26da0*/  IMAD.X R45, R85, 0x1, R91, P4 ;  /* 0x00000001552d7824 */ /* 0x001fe400020e065b */
[----:B------:R-:W3:Y:S04]  /*26db0*/  LDL.LU.64 R84, [R1+0x3910] ;  /* 0x0039100001547983 */ /* 0x000ee80000300a00 */
[----:B------:R0:W-:Y:S04]  /*26dc0*/  STL [R1+0xe88], R93 ;  /* 0x000e885d01007387 */ /* 0x0001e80000100800 */
[----:B------:R1:W-:Y:S01]  /*26dd0*/  STL [R1+0xe90], R45 ;  /* 0x000e902d01007387 */ /* 0x0003e20000100800 */
[----:B0-----:R-:W-:-:S03]  /*26de0*/  IADD3 R93, P1, PT, R86, R92, RZ ;  /* 0x0000005c565d7210 */ /* 0x001fc60007f3e0ff */
[----:B-1----:R-:W4:Y:S04]  /*26df0*/  LDL.LU R45, [R1+0xeb4] ;  /* 0x000eb400012d7983 */ /* 0x002f280000300800 */
[----:B------:R0:W-:Y:S02]  /*26e00*/  STL [R1+0xe98], R93 ;  /* 0x000e985d01007387 */ /* 0x0001e40000100800 */
[----:B0-----:R-:W-:-:S05]  /*26e10*/  IADD3 R93, P2, PT, R88, R92, RZ ;  /* 0x0000005c585d7210 */ /* 0x001fca0007f5e0ff */
[----:B------:R2:W-:Y:S02]  /*26e20*/  STL [R1+0x1ea4], R93 ;  /* 0x001ea45d01007387 */ /* 0x0005e40000100800 */
[----:B--2---:R-:W-:Y:S01]  /*26e30*/  IADD3 R93, P4, PT, R82, R92, RZ ;  /* 0x0000005c525d7210 */ /* 0x004fe20007f9e0ff */
[--C-:B------:R-:W-:Y:S02]  /*26e40*/  IMAD.X R82, R87, 0x1, R91.reuse, P1 ;  /* 0x0000000157527824 */ /* 0x100fe400008e065b */
[----:B------:R-:W2:Y:S04]  /*26e50*/  LDL.LU.64 R86, [R1+0x3908] ;  /* 0x0039080001567983 */ /* 0x000ea80000300a00 */
[----:B------:R0:W-:Y:S02]  /*26e60*/  STL [R1+0x1ea8], R93 ;  /* 0x001ea85d01007387 */ /* 0x0001e40000100800 */
[----:B0-----:R-:W-:-:S02]  /*26e70*/  IMAD.X R93, R89, 0x1, R91, P2 ;  /* 0x00000001595d7824 */ /* 0x001fc400010e065b */
[----:B------:R-:W4:Y:S04]  /*26e80*/  LDL.LU.64 R88, [R1+0x3900] ;  /* 0x0039000001587983 */ /* 0x000f280000300a00 */
[----:B------:R3:W-:Y:S02]  /*26e90*/  STL [R1+0xea0], R93 ;  /* 0x000ea05d01007387 */ /* 0x0007e40000100800 */
[----:B---3--:R-:W-:-:S05]  /*26ea0*/  IADD3 R93, P1, PT, R84, R92, RZ ;  /* 0x0000005c545d7210 */ /* 0x008fca0007f3e0ff */
[----:B------:R2:W-:Y:S01]  /*26eb0*/  STL [R1+0x1eac], R93 ;  /* 0x001eac5d01007387 */ /* 0x0005e20000100800 */
[----:B------:R-:W-:Y:S01]  /*26ec0*/  IMAD.X R83, R83, 0x1, R91, P4 ;  /* 0x0000000153537824 */ /* 0x000fe200020e065b */
[----:B--2---:R-:W-:-:S05]  /*26ed0*/  IADD3 R93, P2, PT, R86, R92, RZ ;  /* 0x0000005c565d7210 */ /* 0x004fca0007f5e0ff */
[----:B------:R4:W-:Y:S02]  /*26ee0*/  STL [R1+0x1eb0], R93 ;  /* 0x001eb05d01007387 */ /* 0x0009e40000100800 */
[----:B----4-:R-:W-:-:S05]  /*26ef0*/  IADD3 R93, P4, PT, R88, R92, RZ ;  /* 0x0000005c585d7210 */ /* 0x010fca0007f9e0ff */
[----:B------:R0:W-:Y:S04]  /*26f00*/  STL [R1+0x1eb4], R93 ;  /* 0x001eb45d01007387 */ /* 0x0001e80000100800 */
[----:B0-----:R-:W2:Y:S04]  /*26f10*/  LDL.LU R93, [R1+0x38f8] ;  /* 0x0038f800015d7983 */ /* 0x001ea80000300800 */
[----:B------:R-:W-:Y:S04]  /*26f20*/  STL [R1+0x1f54], R92 ;  /* 0x001f545c01007387 */ /* 0x000fe80000100800 */
[----:B------:R-:W-:Y:S04]  /*26f30*/  STL [R1+0x20ec], R92 ;  /* 0x0020ec5c01007387 */ /* 0x000fe80000100800 */
[----:B------:R-:W-:Y:S04]  /*26f40*/  STL [R1+0x1f58], R91 ;  /* 0x001f585b01007387 */ /* 0x000fe80000100800 */
[----:B------:R-:W-:Y:S01]  /*26f50*/  STL [R1+0x20f0], R91 ;  /* 0x0020f05b01007387 */ /* 0x000fe20000100800 */
[----:B--2---:R-:W-:-:S05]  /*26f60*/  PRMT R93, RZ, 0x7610, R93 ;  /* 0x00007610ff5d7816 */ /* 0x004fca000000005d */
[----:B------:R0:W-:Y:S04]  /*26f70*/  STL.S16 [R1+0x14f8], R93 ;  /* 0x0014f85d01007387 */ /* 0x0001e80000100600 */
[----:B0-----:R-:W2:Y:S02]  /*26f80*/  LDL.LU R93, [R1+0x38f4] ;  /* 0x0038f400015d7983 */ /* 0x001ea40000300800 */
[----:B--2---:R-:W-:-:S05]  /*26f90*/  PRMT R93, RZ, 0x7610, R93 ;  /* 0x00007610ff5d7816 */ /* 0x004fca000000005d */
[----:B------:R0:W-:Y:S04]  /*26fa0*/  STL.S16 [R1+0x14f4], R93 ;  /* 0x0014f45d01007387 */ /* 0x0001e80000100600 */
[----:B0-----:R-:W2:Y:S01]  /*26fb0*/  LDL.LU R93, [R1+0x38f0] ;  /* 0x0038f000015d7983 */ /* 0x001ea20000300800 */
[----:B------:R-:W-:-:S05]  /*26fc0*/  VIADD R45, R45, 0x1 ;  /* 0x000000012d2d7836 */ /* 0x000fca0000000000 */
[----:B------:R-:W-:Y:S01]  /*26fd0*/  STL [R1+0xeb4], R45 ;  /* 0x000eb42d01007387 */ /* 0x000fe20000100800 */
[----:B--2---:R-:W-:-:S05]  /*26fe0*/  PRMT R93, RZ, 0x7610, R93 ;  /* 0x00007610ff5d7816 */ /* 0x004fca000000005d */
[----:B------:R0:W-:Y:S04]  /*26ff0*/  STL.S16 [R1+0x14f0], R93 ;  /* 0x0014f05d01007387 */ /* 0x0001e80000100600 */
[----:B0-----:R-:W2:Y:S02]  /*27000*/  LDL.LU R93, [R1+0x38ec] ;  /* 0x0038ec00015d7983 */ /* 0x001ea40000300800 */
        /* <DEDUP_REMOVED lines=350> */
[----:B0-----:R-:W2:Y:S01]  /*285f0*/  LDL.LU R93, [R1+0x3718] ;  /* 0x00371800015d7983 */ /* 0x001ea20000300800 */
[--C-:B------:R-:W-:Y:S02]  /*28600*/  IMAD.X R84, R85, 0x1, R91.reuse, P1 ;  /* 0x0000000155547824 */ /* 0x100fe400008e065b */
[--C-:B------:R-:W-:Y:S02]  /*28610*/  IMAD.X R86, R87, 0x1, R91.reuse, P2 ;  /* 0x0000000157567824 */ /* 0x100fe400010e065b */
[--C-:B------:R-:W-:Y:S01]  /*28620*/  IMAD.X R88, R89, 0x1, R91.reuse, P4 ;  /* 0x0000000159587824 */ /* 0x100fe200020e065b */
[----:B------:R-:W-:-:S02]  /*28630*/  PRMT R91, RZ, 0x7610, R91 ;  /* 0x00007610ff5b7816 */ /* 0x000fc4000000005b */
[----:B------:R-:W-:Y:S02]  /*28640*/  PRMT R92, RZ, 0x7610, R92 ;  /* 0x00007610ff5c7816 */ /* 0x000fe4000000005c */
[----:B------:R-:W-:Y:S02]  /*28650*/  PRMT R3, RZ, 0x7610, R3 ;  /* 0x00007610ff037816 */ /* 0x000fe40000000003 */
[----:B------:R-:W-:Y:S01]  /*28660*/  PRMT R90, RZ, 0x7610, R90 ;  /* 0x00007610ff5a7816 */ /* 0x000fe2000000005a */
        /* <DEDUP_REMOVED lines=88> */
[----:B------:R-:W-:Y:S02]  /*28bf0*/  PRMT R4, RZ, 0x7610, R4 ;  /* 0x00007610ff047816 */ /* 0x000fe40000000004 */
[----:B--2---:R-:W-:-:S05]  /*28c00*/  PRMT R93, RZ, 0x7610, R93 ;  /* 0x00007610ff5d7816 */ /* 0x004fca000000005d */
[----:B------:R-:W-:Y:S04]  /*28c10*/  STL [R1+0x2e10], R93 ;  /* 0x002e105d01007387 */ /* 0x000fe80000100800 */
        /* <DEDUP_REMOVED lines=685> */
[----:B--2---:R-:W-:-:S05]  /*2b6f0*/  PRMT R4, RZ, 0x7610, R4 ;  /* 0x00007610ff047816 */ /* 0x004fca0000000004 */
[----:B------:R-:W-:Y:S04]  /*2b700*/  STL.S16 [R1+0x1040], R4 ;  /* 0x0010400401007387 */ /* 0x000fe80000100600 */
        /* <DEDUP_REMOVED lines=17> */
[----:B------:R0:W-:Y:S01]  /*2b820*/  STL.S16 [R1+0x1018], R29 ;  /* 0x0010181d01007387 */ /* 0x0001e20000100600 */
        /* <DEDUP_REMOVED lines=8> */
[----:B------:R-:W-:Y:S01]  /*2b8b0*/  PRMT R43, RZ, 0x7610, R43 ;  /* 0x00007610ff2b7816 */ /* 0x000fe2000000002b */
[----:B0-----:R-:W2:Y:S04]  /*2b8c0*/  LDL.LU R29, [R1+0x1eb8] ;  /* 0x001eb800011d7983 */ /* 0x001ea80000300800 */
        /* <DEDUP_REMOVED lines=8> */
[----:B------:R-:W-:Y:S01]  /*2b950*/  PRMT R0, RZ, 0x7610, R0 ;  /* 0x00007610ff007816 */ /* 0x000fe20000000000 */
[----:B------:R-:W1:Y:S01]  /*2b960*/  LDC R4, c[0x0][0x3a0] ;  /* 0x0000e800ff047b82 */ /* 0x000e620000000800 */
[----:B0-----:R-:W3:Y:S04]  /*2b970*/  LDL.LU R31, [R1+0x1ebc] ;  /* 0x001ebc00011f7983 */ /* 0x001ee80000300800 */
[----:B------:R-:W-:Y:S04]  /*2b980*/  STL.S16 [R1+0x100c], R59 ;  /* 0x00100c3b01007387 */ /* 0x000fe80000100600 */
[----:B------:R0:W-:Y:S04]  /*2b990*/  STL.S16 [R1+0x1008], R33 ;  /* 0x0010082101007387 */ /* 0x0001e80000100600 */
[----:B0-----:R-:W4:Y:S04]  /*2b9a0*/  LDL.LU R33, [R1+0xea8] ;  /* 0x000ea80001217983 */ /* 0x001f280000300800 */
[----:B------:R0:W-:Y:S04]  /*2b9b0*/  STL.S16 [R1+0x1004], R35 ;  /* 0x0010042301007387 */ /* 0x0001e80000100600 */
[----:B0-----:R-:W4:Y:S04]  /*2b9c0*/  LDL.LU R35, [R1+0xeac] ;  /* 0x000eac0001237983 */ /* 0x001f280000300800 */
[----:B------:R-:W-:Y:S04]  /*2b9d0*/  STL.S16 [R1+0x1000], R57 ;  /* 0x0010003901007387 */ /* 0x000fe80000100600 */
[----:B------:R0:W-:Y:S04]  /*2b9e0*/  STL.S16 [R1+0xffc], R37 ;  /* 0x000ffc2501007387 */ /* 0x0001e80000100600 */
[----:B0-----:R-:W4:Y:S04]  /*2b9f0*/  LDL.LU R37, [R1+0xec8] ;  /* 0x000ec80001257983 */ /* 0x001f280000300800 */
[----:B------:R-:W-:Y:S04]  /*2ba00*/  STL.S16 [R1+0xff8], R55 ;  /* 0x000ff83701007387 */ /* 0x000fe80000100600 */
[----:B------:R0:W-:Y:S04]  /*2ba10*/  STL.S16 [R1+0xff4], R39 ;  /* 0x000ff42701007387 */ /* 0x0001e80000100600 */
[----:B0-----:R-:W4:Y:S04]  /*2ba20*/  LDL.LU R39, [R1+0xecc] ;  /* 0x000ecc0001277983 */ /* 0x001f280000300800 */
[----:B------:R0:W-:Y:S04]  /*2ba30*/  STL.S16 [R1+0xff0], R41 ;  /* 0x000ff02901007387 */ /* 0x0001e80000100600 */
[----:B0-----:R-:W4:Y:S04]  /*2ba40*/  LDL.LU R41, [R1+0xed0] ;  /* 0x000ed00001297983 */ /* 0x001f280000300800 */
[----:B------:R0:W-:Y:S04]  /*2ba50*/  STL.S16 [R1+0xfec], R43 ;  /* 0x000fec2b01007387 */ /* 0x0001e80000100600 */
[----:B0-----:R-:W4:Y:S04]  /*2ba60*/  LDL.LU R43, [R1+0xed4] ;  /* 0x000ed400012b7983 */ /* 0x001f280000300800 */
[----:B------:R-:W-:Y:S04]  /*2ba70*/  STL.S16 [R1+0xfe8], R53 ;  /* 0x000fe83501007387 */ /* 0x000fe80000100600 */
[----:B------:R-:W-:Y:S04]  /*2ba80*/  STL.S16 [R1+0xfe4], R51 ;  /* 0x000fe43301007387 */ /* 0x000fe80000100600 */
[----:B------:R-:W4:Y:S04]  /*2ba90*/  LDL.LU R59, [R1+0xed8] ;  /* 0x000ed800013b7983 */ /* 0x000f280000300800 */
[----:B------:R-:W-:Y:S04]  /*2baa0*/  STL.S16 [R1+0xfe0], R49 ;  /* 0x000fe03101007387 */ /* 0x000fe80000100600 */
[----:B------:R0:W-:Y:S04]  /*2bab0*/  STL.S16 [R1+0xfdc], R47 ;  /* 0x000fdc2f01007387 */ /* 0x0001e80000100600 */
[----:B------:R-:W4:Y:S04]  /*2bac0*/  LDL.LU R61, [R1+0xedc] ;  /* 0x000edc00013d7983 */ /* 0x000f280000300800 */
[----:B------:R-:W4:Y:S04]  /*2bad0*/  LDL.LU R63, [R1+0xee0] ;  /* 0x000ee000013f7983 */ /* 0x000f280000300800 */
[----:B------:R-:W-:Y:S04]  /*2bae0*/  STL.S16 [R1+0xfd8], R3 ;  /* 0x000fd80301007387 */ /* 0x000fe80000100600 */
[----:B------:R-:W4:Y:S04]  /*2baf0*/  LDL.LU R65, [R1+0xee4] ;  /* 0x000ee40001417983 */ /* 0x000f280000300800 */
[----:B------:R0:W-:Y:S04]  /*2bb00*/  STL [R1+0x24c8], R2 ;  /* 0x0024c80201007387 */ /* 0x0001e80000100800 */
[----:B------:R-:W-:Y:S04]  /*2bb10*/  STL [R1+0x24d8], R0 ;  /* 0x0024d80001007387 */ /* 0x000fe80000100800 */
[----:B------:R-:W4:Y:S01]  /*2bb20*/  LDL.LU R67, [R1+0xee8] ;  /* 0x000ee80001437983 */ /* 0x000f220000300800 */
[----:B--2---:R-:W-:-:S04]  /*2bb30*/  LOP3.LUT R29, R29, R28, RZ, 0x3c, !PT ;  /* 0x0000001c1d1d7212 */ /* 0x004fc800078e3cff */
[----:B------:R-:W-:Y:S02]  /*2bb40*/  LOP3.LUT R28, R29, R28, RZ, 0x3c, !PT ;  /* 0x0000001c1d1c7212 */ /* 0x000fe400078e3cff */
[----:B---3--:R-:W-:Y:S02]  /*2bb50*/  LOP3.LUT R31, R31, R30, RZ, 0x3c, !PT ;  /* 0x0000001e1f1f7212 */ /* 0x008fe400078e3cff */
[----:B------:R-:W-:Y:S02]  /*2bb60*/  LOP3.LUT R29, R29, R28, RZ, 0x3c, !PT ;  /* 0x0000001c1d1d7212 */ /* 0x000fe400078e3cff */
[----:B------:R-:W-:-:S04]  /*2bb70*/  LOP3.LUT R30, R31, R30, RZ, 0x3c, !PT ;  /* 0x0000001e1f1e7212 */ /* 0x000fc800078e3cff */
[----:B------:R-:W-:Y:S01]  /*2bb80*/  LOP3.LUT R31, R31, R30, RZ, 0x3c, !PT ;  /* 0x0000001e1f1f7212 */ /* 0x000fe200078e3cff */
[----:B------:R2:W-:Y:S04]  /*2bb90*/  STL.64 [R1+0x21c8], R28 ;  /* 0x0021c81c01007387 */ /* 0x0005e80000100a00 */
[----:B------:R3:W-:Y:S04]  /*2bba0*/  STL.64 [R1+0x21d0], R30 ;  /* 0x0021d01e01007387 */ /* 0x0007e80000100a00 */
[----:B------:R-:W2:Y:S01]  /*2bbb0*/  LDL.LU R69, [R1+0xeec] ;  /* 0x000eec0001457983 */ /* 0x000ea20000300800 */
[----:B----4-:R-:W-:-:S04]  /*2bbc0*/  LOP3.LUT R33, R33, R32, RZ, 0x3c, !PT ;  /* 0x0000002021217212 */ /* 0x010fc800078e3cff */
[----:B------:R-:W-:-:S04]  /*2bbd0*/  LOP3.LUT R32, R33, R32, RZ, 0x3c, !PT ;  /* 0x0000002021207212 */ /* 0x000fc800078e3cff */
[----:B------:R-:W-:Y:S02]  /*2bbe0*/  LOP3.LUT R33, R33, R32, RZ, 0x3c, !PT ;  /* 0x0000002021217212 */ /* 0x000fe400078e3cff */
[----:B------:R-:W-:-:S04]  /*2bbf0*/  LOP3.LUT R35, R35, R34, RZ, 0x3c, !PT ;  /* 0x0000002223237212 */ /* 0x000fc800078e3cff */
[----:B------:R-:W-:Y:S01]  /*2bc00*/  LOP3.LUT R34, R35, R34, RZ, 0x3c, !PT ;  /* 0x0000002223227212 */ /* 0x000fe200078e3cff */
[----:B------:R4:W-:Y:S04]  /*2bc10*/  STL.64 [R1+0x21d8], R32 ;  /* 0x0021d82001007387 */ /* 0x0009e80000100a00 */
[----:B------:R-:W3:Y:S01]  /*2bc20*/  LDL.LU R71, [R1+0xef0] ;  /* 0x000ef00001477983 */ /* 0x000ee20000300800 */
[----:B------:R-:W-:Y:S02]  /*2bc30*/  LOP3.LUT R37, R37, R36, RZ, 0x3c, !PT ;  /* 0x0000002425257212 */ /* 0x000fe400078e3cff */
[----:B------:R-:W-:Y:S02]  /*2bc40*/  LOP3.LUT R35, R35, R34, RZ, 0x3c, !PT ;  /* 0x0000002223237212 */ /* 0x000fe400078e3cff */
[----:B------:R-:W-:-:S02]  /*2bc50*/  LOP3.LUT R36, R37, R36, RZ, 0x3c, !PT ;  /* 0x0000002425247212 */ /* 0x000fc400078e3cff */
[----:B------:R-:W-:Y:S02]  /*2bc60*/  LOP3.LUT R39, R39, R38, RZ, 0x3c, !PT ;  /* 0x0000002627277212 */ /* 0x000fe400078e3cff */
[----:B------:R-:W-:Y:S02]  /*2bc70*/  LOP3.LUT R37, R37, R36, RZ, 0x3c, !PT ;  /* 0x0000002425257212 */ /* 0x000fe400078e3cff */
[----:B------:R-:W-:Y:S02]  /*2bc80*/  LOP3.LUT R38, R39, R38, RZ, 0x3c, !PT ;  /* 0x0000002627267212 */ /* 0x000fe400078e3cff */
[----:B------:R-:W-:Y:S02]  /*2bc90*/  LOP3.LUT R41, R41, R40, RZ, 0x3c, !PT ;  /* 0x0000002829297212 */ /* 0x000fe400078e3cff */
[----:B------:R-:W-:Y:S02]  /*2bca0*/  LOP3.LUT R39, R39, R38, RZ, 0x3c, !PT ;  /* 0x0000002627277212 */ /* 0x000fe400078e3cff */
[C---:B------:R-:W-:Y:S01]  /*2bcb0*/  LOP3.LUT R40, R41.reuse, R40, RZ, 0x3c, !PT ;  /* 0x0000002829287212 */ /* 0x040fe200078e3cff */
[----:B------:R0:W-:Y:S04]  /*2bcc0*/  STL.64 [R1+0x21e0], R34 ;  /* 0x0021e02201007387 */ /* 0x0001e80000100a00 */
[----:B------:R-:W-:Y:S01]  /*2bcd0*/  STL.64 [R1+0x21e8], R36 ;  /* 0x0021e82401007387 */ /* 0x000fe20000100a00 */
[----:B------:R-:W-:-:S02]  /*2bce0*/  LOP3.LUT R41, R41, R40, RZ, 0x3c, !PT ;  /* 0x0000002829297212 */ /* 0x000fc400078e3cff */
[----:B------:R-:W-:Y:S02]  /*2bcf0*/  LOP3.LUT R43, R43, R42, RZ, 0x3c, !PT ;  /* 0x0000002a2b2b7212 */ /* 0x000fe400078e3cff */
[----:B------:R-:W-:Y:S02]  /*2bd00*/  LOP3.LUT R59, R59, R58, RZ, 0x3c, !PT ;  /* 0x0000003a3b3b7212 */ /* 0x000fe400078e3cff */
[----:B------:R-:W-:Y:S02]  /*2bd10*/  LOP3.LUT R42, R43, R42, RZ, 0x3c, !PT ;  /* 0x0000002a2b2a7212 */ /* 0x000fe400078e3cff */
[----:B------:R-:W-:Y:S01]  /*2bd20*/  LOP3.LUT R61, R61, R60, RZ, 0x3c, !PT ;  /* 0x0000003c3d3d7212 */ /* 0x000fe200078e3cff */
[----:B------:R-:W-:Y:S01]  /*2bd30*/  STL.64 [R1+0x21f0], R38 ;  /* 0x0021f02601007387 */ /* 0x000fe20000100a00 */
[----:B------:R-:W-:-:S03]  /*2bd40*/  LOP3.LUT R58, R59, R58, RZ, 0x3c, !PT ;  /* 0x0000003a3b3a7212 */ /* 0x000fc600078e3cff */
[----:B------:R-:W4:Y:S04]  /*2bd50*/  LDL.LU R73, [R1+0xef4] ;  /* 0x000ef40001497983 */ /* 0x000f280000300800 */
[----:B------:R-:W-:Y:S01]  /*2bd60*/  STL.64 [R1+0x21f8], R40 ;  /* 0x0021f82801007387 */ /* 0x000fe20000100a00 */
[----:B------:R-:W-:Y:S02]  /*2bd70*/  LOP3.LUT R60, R61, R60, RZ, 0x3c, !PT ;  /* 0x0000003c3d3c7212 */ /* 0x000fe400078e3cff */
[----:B------:R-:W-:Y:S02]  /*2bd80*/  LOP3.LUT R63, R63, R62, RZ, 0x3c, !PT ;  /* 0x0000003e3f3f7212 */ /* 0x000fe400078e3cff */
[----:B------:R-:W-:Y:S01]  /*2bd90*/  LOP3.LUT R43, R43, R42, RZ, 0x3c, !PT ;  /* 0x0000002a2b2b7212 */ /* 0x000fe200078e3cff */
[----:B------:R-:W4:Y:S01]  /*2bda0*/  LDL.LU R75, [R1+0xef8] ;  /* 0x000ef800014b7983 */ /* 0x000f220000300800 */
[----:B------:R-:W-:-:S02]  /*2bdb0*/  LOP3.LUT R59, R59, R58, RZ, 0x3c, !PT ;  /* 0x0000003a3b3b7212 */ /* 0x000fc400078e3cff */
[----:B------:R-:W-:Y:S02]  /*2bdc0*/  LOP3.LUT R61, R61, R60, RZ, 0x3c, !PT ;  /* 0x0000003c3d3d7212 */ /* 0x000fe400078e3cff */
[----:B------:R-:W-:Y:S01]  /*2bdd0*/  LOP3.LUT R62, R63, R62, RZ, 0x3c, !PT ;  /* 0x0000003e3f3e7212 */ /* 0x000fe200078e3cff */
[----:B------:R-:W-:Y:S04]  /*2bde0*/  STL.64 [R1+0x2200], R42 ;  /* 0x0022002a01007387 */ /* 0x000fe80000100a00 */
[----:B------:R-:W-:Y:S01]  /*2bdf0*/  STL.64 [R1+0x2220], R58 ;  /* 0x0022203a01007387 */ /* 0x000fe20000100a00 */
[----:B------:R-:W-:-:S03]  /*2be00*/  LOP3.LUT R65, R65, R64, RZ, 0x3c, !PT ;  /* 0x0000004041417212 */ /* 0x000fc600078e3cff */
[----:B------:R-:W4:Y:S01]  /*2be10*/  LDL.LU R77, [R1+0xefc] ;  /* 0x000efc00014d7983 */ /* 0x000f220000300800 */
[----:B------:R-:W-:-:S03]  /*2be20*/  LOP3.LUT R63, R63, R62, RZ, 0x3c, !PT ;  /* 0x0000003e3f3f7212 */ /* 0x000fc600078e3cff */
[----:B------:R-:W-:Y:S04]  /*2be30*/  STL.64 [R1+0x2228], R60 ;  /* 0x0022283c01007387 */ /* 0x000fe80000100a00 */
[----:B------:R-:W4:Y:S01]  /*2be40*/  LDL.LU R79, [R1+0xf00] ;  /* 0x000f0000014f7983 */ /* 0x000f220000300800 */
[----:B------:R-:W-:Y:S02]  /*2be50*/  LOP3.LUT R67, R67, R66, RZ, 0x3c, !PT ;  /* 0x0000004243437212 */ /* 0x000fe400078e3cff */
[----:B------:R-:W-:Y:S01]  /*2be60*/  LOP3.LUT R64, R65, R64, RZ, 0x3c, !PT ;  /* 0x0000004041407212 */ /* 0x000fe200078e3cff */
[----:B------:R-:W-:Y:S04]  /*2be70*/  STL.64 [R1+0x2230], R62 ;  /* 0x0022303e01007387 */ /* 0x000fe80000100a00 */
[----:B------:R-:W4:Y:S01]  /*2be80*/  LDL.LU R81, [R1+0xf04] ;  /* 0x000f040001517983 */ /* 0x000f220000300800 */
[----:B------:R-:W-:-:S02]  /*2be90*/  LOP3.LUT R66, R67, R66, RZ, 0x3c, !PT ;  /* 0x0000004243427212 */ /* 0x000fc400078e3cff */
[----:B------:R-:W-:Y:S01]  /*2bea0*/  LOP3.LUT R65, R65, R64, RZ, 0x3c, !PT ;  /* 0x0000004041417212 */ /* 0x000fe200078e3cff */
[----:B-1----:R-:W-:Y:S01]  /*2beb0*/  IMAD R4, R45, -0x80, R4 ;  /* 0xffffff802d047824 */ /* 0x002fe200078e0204 */
[----:B------:R-:W-:-:S03]  /*2bec0*/  LOP3.LUT R67, R67, R66, RZ, 0x3c, !PT ;  /* 0x0000004243437212 */ /* 0x000fc600078e3cff */
[----:B------:R-:W-:Y:S04]  /*2bed0*/  STL.64 [R1+0x2238], R64 ;  /* 0x0022384001007387 */ /* 0x000fe80000100a00 */
[----:B------:R-:W4:Y:S04]  /*2bee0*/  LDL.LU R45, [R1+0xf08] ;  /* 0x000f0800012d7983 */ /* 0x000f280000300800 */
[----:B------:R-:W-:Y:S04]  /*2bef0*/  STL [R1+0x22d4], R66 ;  /* 0x0022d44201007387 */ /* 0x000fe80000100800 */
[----:B------:R-:W-:Y:S04]  /*2bf00*/  STL [R1+0x22d0], R67 ;  /* 0x0022d04301007387 */ /* 0x000fe80000100800 */
[----:B------:R-:W-:Y:S04]  /*2bf10*/  STL.64 [R1+0x22e0], R66 ;  /* 0x0022e04201007387 */ /* 0x000fe80000100a00 */
[----:B0-----:R-:W4:Y:S01]  /*2bf20*/  LDL.LU R47, [R1+0xf0c] ;  /* 0x000f0c00012f7983 */ /* 0x001f220000300800 */
[----:B--2---:R-:W-:-:S04]  /*2bf30*/  LOP3.LUT R69, R69, R68, RZ, 0x3c, !PT ;  /* 0x0000004445457212 */ /* 0x004fc800078e3cff */
[----:B------:R-:W-:-:S04]  /*2bf40*/  LOP3.LUT R68, R69, R68, RZ, 0x3c, !PT ;  /* 0x0000004445447212 */ /* 0x000fc800078e3cff */
[----:B------:R-:W-:-:S05]  /*2bf50*/  LOP3.LUT R69, R69, R68, RZ, 0x3c, !PT ;  /* 0x0000004445457212 */ /* 0x000fca00078e3cff */
[----:B------:R-:W-:Y:S04]  /*2bf60*/  STL.64 [R1+0x22f0], R68 ;  /* 0x0022f04401007387 */ /* 0x000fe80000100a00 */
[----:B------:R-:W2:Y:S04]  /*2bf70*/  LDL.LU R49, [R1+0xf10] ;  /* 0x000f100001317983 */ /* 0x000ea80000300800 */
[----:B------:R-:W2:Y:S04]  /*2bf80*/  LDL.LU R51, [R1+0xf14] ;  /* 0x000f140001337983 */ /* 0x000ea80000300800 */
[----:B------:R-:W2:Y:S04]  /*2bf90*/  LDL.LU R53, [R1+0xf18] ;  /* 0x000f180001357983 */ /* 0x000ea80000300800 */
[----:B------:R-:W2:Y:S01]  /*2bfa0*/  LDL.LU R55, [R1+0xf1c] ;  /* 0x000f1c0001377983 */ /* 0x000ea20000300800 */
[----:B---3--:R-:W-:-:S04]  /*2bfb0*/  LOP3.LUT R71, R71, R70, RZ, 0x3c, !PT ;  /* 0x0000004647477212 */ /* 0x008fc800078e3cff */
[----:B------:R-:W-:-:S04]  /*2bfc0*/  LOP3.LUT R70, R71, R70, RZ, 0x3c, !PT ;  /* 0x0000004647467212 */ /* 0x000fc800078e3cff */
[----:B------:R-:W-:Y:S01]  /*2bfd0*/  LOP3.LUT R71, R71, R70, RZ, 0x3c, !PT ;  /* 0x0000004647477212 */ /* 0x000fe200078e3cff */
[----:B------:R-:W-:Y:S04]  /*2bfe0*/  STL [R1+0x2308], R70 ;  /* 0x0023084601007387 */ /* 0x000fe80000100800 */
[----:B------:R-:W-:Y:S04]  /*2bff0*/  STL [R1+0x22f8], R71 ;  /* 0x0022f84701007387 */ /* 0x000fe80000100800 */
[----:B------:R-:W-:Y:S04]  /*2c000*/  STL.64 [R1+0x2320], R70 ;  /* 0x0023204601007387 */ /* 0x000fe80000100a00 */
[----:B------:R-:W3:Y:S01]  /*2c010*/  LDL.LU R57, [R1+0xf20] ;  /* 0x000f200001397983 */ /* 0x000ee20000300800 */
[----:B----4-:R-:W-:-:S02]  /*2c020*/  LOP3.LUT R73, R73, R72, RZ, 0x3c, !PT ;  /* 0x0000004849497212 */ /* 0x010fc400078e3cff */
[----:B------:R-:W-:Y:S02]  /*2c030*/  LOP3.LUT R75, R75, R74, RZ, 0x3c, !PT ;  /* 0x0000004a4b4b7212 */ /* 0x000fe400078e3cff */
[----:B------:R-:W-:Y:S02]  /*2c040*/  LOP3.LUT R72, R73, R72, RZ, 0x3c, !PT ;  /* 0x0000004849487212 */ /* 0x000fe400078e3cff */
[----:B------:R-:W-:Y:S02]  /*2c050*/  LOP3.LUT R74, R75, R74, RZ, 0x3c, !PT ;  /* 0x0000004a4b4a7212 */ /* 0x000fe400078e3cff */
[----:B------:R-:W-:Y:S02]  /*2c060*/  LOP3.LUT R73, R73, R72, RZ, 0x3c, !PT ;  /* 0x0000004849497212 */ /* 0x000fe400078e3cff */
[----:B------:R-:W-:Y:S02]  /*2c070*/  LOP3.LUT R77, R77, R76, RZ, 0x3c, !PT ;  /* 0x0000004c4d4d7212 */ /* 0x000fe400078e3cff */
[----:B------:R-:W-:-:S02]  /*2c080*/  LOP3.LUT R75, R75, R74, RZ, 0x3c, !PT ;  /* 0x0000004a4b4b7212 */ /* 0x000fc400078e3cff */
[----:B------:R-:W-:Y:S01]  /*2c090*/  LOP3.LUT R79, R79, R78, RZ, 0x3c, !PT ;  /* 0x0000004e4f4f7212 */ /* 0x000fe200078e3cff */
[----:B------:R-:W-:Y:S01]  /*2c0a0*/  STL.64 [R1+0x2300], R72 ;  /* 0x0023004801007387 */ /* 0x000fe20000100a00 */
[----:B------:R-:W-:-:S03]  /*2c0b0*/  LOP3.LUT R76, R77, R76, RZ, 0x3c, !PT ;  /* 0x0000004c4d4c7212 */ /* 0x000fc600078e3cff */
[----:B------:R-:W-:Y:S04]  /*2c0c0*/  STL [R1+0x2464], R74 ;  /* 0x0024644a01007387 */ /* 0x000fe80000100800 */
[----:B------:R-:W-:Y:S01]  /*2c0d0*/  STL [R1+0x2460], R75 ;  /* 0x0024604b01007387 */ /* 0x000fe20000100800 */
[----:B------:R-:W-:Y:S02]  /*2c0e0*/  LOP3.LUT R78, R79, R78, RZ, 0x3c, !PT ;  /* 0x0000004e4f4e7212 */ /* 0x000fe400078e3cff */
[----:B------:R-:W-:Y:S01]  /*2c0f0*/  LOP3.LUT R81, R81, R80, RZ, 0x3c, !PT ;  /* 0x0000005051517212 */ /* 0x000fe200078e3cff */
[----:B------:R-:W-:Y:S01]  /*2c100*/  STL.64 [R1+0x2470], R74 ;  /* 0x0024704a01007387 */ /* 0x000fe20000100a00 */
[----:B------:R-:W-:-:S03]  /*2c110*/  LOP3.LUT R77, R77, R76, RZ, 0x3c, !PT ;  /* 0x0000004c4d4d7212 */ /* 0x000fc600078e3cff */
[----:B------:R-:W4:Y:S01]  /*2c120*/  LDL.LU R2, [R1] ;  /* 0x0000000001027983 */ /* 0x000f220000300800 */
[----:B------:R-:W-:Y:S02]  /*2c130*/  LOP3.LUT R79, R79, R78, RZ, 0x3c, !PT ;  /* 0x0000004e4f4f7212 */ /* 0x000fe400078e3cff */
[C---:B------:R-:W-:Y:S01]  /*2c140*/  LOP3.LUT R80, R81.reuse, R80, RZ, 0x3c, !PT ;  /* 0x0000005051507212 */ /* 0x040fe200078e3cff */
[----:B------:R-:W-:Y:S04]  /*2c150*/  STL.64 [R1+0x2480], R76 ;  /* 0x0024804c01007387 */ /* 0x000fe80000100a00 */
[----:B------:R-:W-:Y:S01]  /*2c160*/  STL [R1+0x2498], R78 ;  /* 0x0024984e01007387 */ /* 0x000fe20000100800 */
[----:B------:R-:W-:-:S03]  /*2c170*/  LOP3.LUT R81, R81, R80, RZ, 0x3c, !PT ;  /* 0x0000005051517212 */ /* 0x000fc600078e3cff */
[----:B------:R-:W-:Y:S04]  /*2c180*/  STL [R1+0x2488], R79 ;  /* 0x0024884f01007387 */ /* 0x000fe80000100800 */
[----:B------:R-:W-:Y:S04]  /*2c190*/  STL.64 [R1+0x24b0], R78 ;  /* 0x0024b04e01007387 */ /* 0x000fe80000100a00 */
[----:B------:R-:W4:Y:S01]  /*2c1a0*/  LDL.LU R93, [R1+0x8] ;  /* 0x00000800015d7983 */ /* 0x000f220000300800 */
[----:B------:R-:W-:-:S03]  /*2c1b0*/  LOP3.LUT R45, R45, R44, RZ, 0x3c, !PT ;  /* 0x0000002c2d2d7212 */ /* 0x000fc600078e3cff */
[----:B------:R-:W4:Y:S01]  /*2c1c0*/  LDL.LU R90, [R1+0x10] ;  /* 0x00001000015a7983 */ /* 0x000f220000300800 */
[----:B------:R-:W-:-:S03]  /*2c1d0*/  LOP3.LUT R47, R47, R46, RZ, 0x3c, !PT ;  /* 0x0000002e2f2f7212 */ /* 0x000fc600078e3cff */
[----:B------:R-:W-:Y:S04]  /*2c1e0*/  STL.64 [R1+0x2490], R80 ;  /* 0x0024905001007387 */ /* 0x000fe80000100a00 */
[----:B------:R-:W4:Y:S01]  /*2c1f0*/  LDL.LU R87, [R1+0x18] ;  /* 0x0000180001577983 */ /* 0x000f220000300800 */
[----:B------:R-:W-:-:S03]  /*2c200*/  LOP3.LUT R44, R45, R44, RZ, 0x3c, !PT ;  /* 0x0000002c2d2c7212 */ /* 0x000fc600078e3cff */
[----:B------:R-:W4:Y:S01]  /*2c210*/  LDL.LU R85, [R1+0x20] ;  /* 0x0000200001557983 */ /* 0x000f220000300800 */
[----:B------:R-:W-:Y:S02]  /*2c220*/  LOP3.LUT R46, R47, R46, RZ, 0x3c, !PT ;  /* 0x0000002e2f2e7212 */ /* 0x000fe400078e3cff */
[----:B------:R-:W-:Y:S02]  /*2c230*/  LOP3.LUT R45, R45, R44, RZ, 0x3c, !PT ;  /* 0x0000002c2d2d7212 */ /* 0x000fe400078e3cff */
[----:B------:R-:W-:-:S03]  /*2c240*/  LOP3.LUT R47, R47, R46, RZ, 0x3c, !PT ;  /* 0x0000002e2f2f7212 */ /* 0x000fc600078e3cff */
[----:B------:R-:W-:Y:S04]  /*2c250*/  STL.64 [R1+0x2208], R44 ;  /* 0x0022082c01007387 */ /* 0x000fe80000100a00 */
[----:B------:R-:W-:Y:S01]  /*2c260*/  STL.64 [R1+0x2210], R46 ;  /* 0x0022102e01007387 */ /* 0x000fe20000100a00 */
[----:B--2---:R-:W-:Y:S02]  /*2c270*/  LOP3.LUT R49, R49, R48, RZ, 0x3c, !PT ;  /* 0x0000003031317212 */ /* 0x004fe400078e3cff */
        /* <DEDUP_REMOVED lines=8> */
[----:B------:R-:W-:-:S02]  /*2c300*/  LOP3.LUT R51, R51, R50, RZ, 0x3c, !PT ;  /* 0x0000003233337212 */ /* 0x000fc400078e3cff */
[----:B------:R-:W-:Y:S02]  /*2c310*/  LOP3.LUT R53, R53, R52, RZ, 0x3c, !PT ;  /* 0x0000003435357212 */ /* 0x000fe400078e3cff */
[----:B------:R-:W-:Y:S01]  /*2c320*/  LOP3.LUT R55, R55, R54, RZ, 0x3c, !PT ;  /* 0x0000003637377212 */ /* 0x000fe200078e3cff */
[----:B------:R-:W-:Y:S04]  /*2c330*/  STL.64 [R1+0x2218], R48 ;  /* 0x0022183001007387 */ /* 0x000fe80000100a00 */
[----:B------:R-:W-:Y:S04]  /*2c340*/  STL.64 [R1+0x2240], R50 ;  /* 0x0022403201007387 */ /* 0x000fe80000100a00 */
[----:B------:R-:W-:Y:S04]  /*2c350*/  STL.64 [R1+0x2250], R52 ;  /* 0x0022503401007387 */ /* 0x000fe80000100a00 */
        /* <DEDUP_REMOVED lines=8> */
[----:B------:R-:W-:Y:S01]  /*2c3e0*/  STL [R1+0x2278], R56 ;  /* 0x0022783801007387 */ /* 0x000fe20000100800 */
[----:B------:R-:W-:-:S03]  /*2c3f0*/  IMAD.MOV.U32 R29, RZ, RZ, R5 ;  /* 0x000000ffff1d7224 */ /* 0x000fc600078e0005 */
[----:B------:R-:W-:Y:S04]  /*2c400*/  STL [R1+0x2268], R57 ;  /* 0x0022683901007387 */ /* 0x000fe80000100800 */
[----:B------:R-:W-:Y:S04]  /*2c410*/  STL.64 [R1+0x2288], R56 ;  /* 0x0022883801007387 */ /* 0x000fe80000100a00 */
[----:B------:R-:W-:Y:S04]  /*2c420*/  STL [R1+0x2338], R5 ;  /* 0x0023380501007387 */ /* 0x000fe80000100800 */
[----:B------:R-:W-:Y:S01]  /*2c430*/  STL [R1+0x2378], R5 ;  /* 0x0023780501007387 */ /* 0x000fe20000100800 */
[----:B------:R-:W-:Y:S01]  /*2c440*/  IMAD.MOV.U32 R31, RZ, RZ, R7 ;  /* 0x000000ffff1f7224 */ /* 0x000fe200078e0007 */
[----:B------:R-:W-:Y:S01]  /*2c450*/  MOV R33, R8 ;  /* 0x0000000800217202 */ /* 0x000fe20000000f00 */
[----:B------:R-:W-:-:S02]  /*2c460*/  IMAD.MOV.U32 R35, RZ, RZ, R9 ;  /* 0x000000ffff237224 */ /* 0x000fc400078e0009 */
[----:B----4-:R-:W-:-:S05]  /*2c470*/  IMAD.MOV.U32 R28, RZ, RZ, R2 ;  /* 0x000000ffff1c7224 */ /* 0x010fca00078e0002 */
[----:B------:R0:W-:Y:S04]  /*2c480*/  STL.64 [R1], R28 ;  /* 0x0000001c01007387 */ /* 0x0001e80000100a00 */
[----:B------:R-:W-:Y:S04]  /*2c490*/  STL [R1+0x23b8], R5 ;  /* 0x0023b80501007387 */ /* 0x000fe80000100800 */
[----:B------:R-:W-:Y:S04]  /*2c4a0*/  STL [R1+0x23f8], R5 ;  /* 0x0023f80501007387 */ /* 0x000fe80000100800 */
[----:B------:R-:W-:Y:S04]  /*2c4b0*/  STL [R1+0x2438], R5 ;  /* 0x0024380501007387 */ /* 0x000fe80000100800 */
[----:B------:R-:W-:Y:S04]  /*2c4c0*/  STL [R1+0x24f0], R5 ;  /* 0x0024f00501007387 */ /* 0x000fe80000100800 */
[----:B------:R-:W-:Y:S01]  /*2c4d0*/  STL.64 [R1+0x2270], R6 ;  /* 0x0022700601007387 */ /* 0x000fe20000100a00 */
[----:B------:R-:W-:-:S02]  /*2c4e0*/  IMAD.MOV.U32 R30, RZ, RZ, R90 ;  /* 0x000000ffff1e7224 */ /* 0x000fc400078e005a */
[----:B------:R-:W-:Y:S02]  /*2c4f0*/  IMAD.MOV.U32 R32, RZ, RZ, R87 ;  /* 0x000000ffff207224 */ /* 0x000fe400078e0057 */
[----:B0-----:R-:W-:Y:S02]  /*2c500*/  IMAD.MOV.U32 R28, RZ, RZ, R93 ;  /* 0x000000ffff1c7224 */ /* 0x001fe400078e005d */
[----:B------:R-:W3:Y:S04]  /*2c510*/  LDL.LU R93, [R1+0x48] ;  /* 0x00004800015d7983 */ /* 0x000ee80000300800 */
[----:B------:R-:W4:Y:S01]  /*2c520*/  LDL.LU R90, [R1+0x50] ;  /* 0x00005000015a7983 */ /* 0x000f220000300800 */
[----:B------:R-:W-:-:S03]  /*2c530*/  IMAD.MOV.U32 R34, RZ, RZ, R85 ;  /* 0x000000ffff227224 */ /* 0x000fc600078e0055 */
[----:B------:R-:W4:Y:S04]  /*2c540*/  LDL.LU R87, [R1+0x58] ;  /* 0x0000580001577983 */ /* 0x000f280000300800 */
[----:B------:R-:W4:Y:S01]  /*2c550*/  LDL.LU R85, [R1+0x60] ;  /* 0x0000600001557983 */ /* 0x000f220000300800 */
[----:B------:R-:W-:-:S03]  /*2c560*/  IMAD.MOV.U32 R29, RZ, RZ, R6 ;  /* 0x000000ffff1d7224 */ /* 0x000fc600078e0006 */
        /* <DEDUP_REMOVED lines=10> */
[----:B--2---:R-:W-:-:S02]  /*2c610*/  IMAD.MOV.U32 R36, RZ, RZ, R3 ;  /* 0x000000ffff247224 */ /* 0x004fc400078e0003 */
[----:B------:R-:W-:Y:S01]  /*2c620*/  IMAD.MOV.U32 R38, RZ, RZ, R92 ;  /* 0x000000ffff267224 */ /* 0x000fe200078e005c */
[----:B------:R-:W2:Y:S01]  /*2c630*/  LDL.LU R3, [R1+0x68] ;  /* 0x0000680001037983 */ /* 0x000ea20000300800 */
[----:B------:R-:W-:-:S03]  /*2c640*/  IMAD.MOV.U32 R40, RZ, RZ, R91 ;  /* 0x000000ffff287224 */ /* 0x000fc600078e005b */
[----:B------:R-:W2:Y:S01]  /*2c650*/  LDL.LU R92, [R1+0x70] ;  /* 0x00007000015c7983 */ /* 0x000ea20000300800 */
[----:B------:R-:W-:-:S03]  /*2c660*/  IMAD.MOV.U32 R42, RZ, RZ, R89 ;  /* 0x000000ffff2a7224 */ /* 0x000fc600078e0059 */
[----:B------:R-:W2:Y:S04]  /*2c670*/  LDL.LU R91, [R1+0x78] ;  /* 0x00007800015b7983 */ /* 0x000ea80000300800 */
[----:B------:R-:W2:Y:S01]  /*2c680*/  LDL.LU R89, [R1+0x80] ;  /* 0x0000800001597983 */ /* 0x000ea20000300800 */
[----:B------:R-:W-:Y:S02]  /*2c690*/  IMAD.MOV.U32 R37, RZ, RZ, R10 ;  /* 0x000000ffff257224 */ /* 0x000fe400078e000a */
[----:B------:R-:W-:Y:S02]  /*2c6a0*/  IMAD.MOV.U32 R39, RZ, RZ, R11 ;  /* 0x000000ffff277224 */ /* 0x000fe400078e000b */
[----:B------:R-:W-:Y:S01]  /*2c6b0*/  IMAD.MOV.U32 R41, RZ, RZ, R12 ;  /* 0x000000ffff297224 */ /* 0x000fe200078e000c */
[----:B------:R-:W-:Y:S04]  /*2c6c0*/  STL.64 [R1+0x22b8], R12 ;  /* 0x0022b80c01007387 */ /* 0x000fe80000100a00 */
[----:B------:R-:W-:Y:S01]  /*2c6d0*/  STL.64 [R1+0x28], R36 ;  /* 0x0000282401007387 */ /* 0x000fe20000100a00 */
[----:B------:R-:W-:-:S03]  /*2c6e0*/  IMAD.MOV.U32 R43, RZ, RZ, R13 ;  /* 0x000000ffff2b7224 */ /* 0x000fc600078e000d */
[----:B------:R-:W-:Y:S04]  /*2c6f0*/  STL.64 [R1+0x22c0], R36 ;  /* 0x0022c02401007387 */ /* 0x000fe80000100a00 */
[----:B------:R-:W-:Y:S04]  /*2c700*/  STL.64 [R1+0x30], R38 ;  /* 0x0000302601007387 */ /* 0x000fe80000100a00 */
[----:B------:R0:W-:Y:S04]  /*2c710*/  STL.64 [R1+0x2310], R38 ;  /* 0x0023102601007387 */ /* 0x0001e80000100a00 */
[----:B------:R-:W-:Y:S04]  /*2c720*/  STL.64 [R1+0x38], R40 ;  /* 0x0000382801007387 */ /* 0x000fe80000100a00 */
[----:B------:R-:W-:Y:S04]  /*2c730*/  STL.64 [R1+0x2330], R40 ;  /* 0x0023302801007387 */ /* 0x000fe80000100a00 */
[----:B------:R-:W-:Y:S04]  /*2c740*/  STL.64 [R1+0x40], R42 ;  /* 0x0000402a01007387 */ /* 0x000fe80000100a00 */
[----:B------:R-:W-:Y:S04]  /*2c750*/  STL.64 [R1+0x2340], R42 ;  /* 0x0023402a01007387 */ /* 0x000fe80000100a00 */
[----:B------:R-:W-:Y:S04]  /*2c760*/  STL [R1+0x2348], R14 ;  /* 0x0023480e01007387 */ /* 0x000fe80000100800 */
[----:B------:R-:W-:Y:S04]  /*2c770*/  STL.64 [R1+0x2360], R14 ;  /* 0x0023600e01007387 */ /* 0x000fe80000100a00 */
[----:B------:R-:W2:Y:S01]  /*2c780*/  LDL.LU R0, [R1+0x88] ;  /* 0x0000880001007983 */ /* 0x000ea20000300800 */
[----:B------:R-:W-:-:S02]  /*2c790*/  IMAD.MOV.U32 R45, RZ, RZ, R14 ;  /* 0x000000ffff2d7224 */ /* 0x000fc400078e000e */
[----:B------:R-:W-:Y:S01]  /*2c7a0*/  IMAD.MOV.U32 R49, RZ, RZ, R16 ;  /* 0x000000ffff317224 */ /* 0x000fe200078e0010 */
[----:B------:R-:W2:Y:S01]  /*2c7b0*/  LDL.LU R2, [R1+0x90] ;  /* 0x0000900001027983 */ /* 0x000ea20000300800 */
[----:B------:R-:W-:Y:S02]  /*2c7c0*/  IMAD.MOV.U32 R47, RZ, RZ, R15 ;  /* 0x000000ffff2f7224 */ /* 0x000fe400078e000f */
[----:B------:R-:W-:Y:S02]  /*2c7d0*/  IMAD.MOV.U32 R63, RZ, RZ, R20 ;  /* 0x000000ffff3f7224 */ /* 0x000fe400078e0014 */
[----:B---3--:R-:W-:Y:S02]  /*2c7e0*/  IMAD.MOV.U32 R44, RZ, RZ, R93 ;  /* 0x000000ffff2c7224 */ /* 0x008fe400078e005d */
[----:B----4-:R-:W-:Y:S02]  /*2c7f0*/  IMAD.MOV.U32 R46, RZ, RZ, R90 ;  /* 0x000000ffff2e7224 */ /* 0x010fe400078e005a */
[----:B------:R-:W-:-:S02]  /*2c800*/  IMAD.MOV.U32 R48, RZ, RZ, R87 ;  /* 0x000000ffff307224 */ /* 0x000fc400078e0057 */
[----:B------:R-:W-:Y:S01]  /*2c810*/  IMAD.MOV.U32 R16, RZ, RZ, R85 ;  /* 0x000000ffff107224 */ /* 0x000fe200078e0055 */
[----:B------:R-:W3:Y:S04]  /*2c820*/  LDL.LU R87, [R1+0x98] ;  /* 0x0000980001577983 */ /* 0x000ee80000300800 */
[----:B------:R-:W4:Y:S04]  /*2c830*/  LDL.LU R85, [R1+0xa0] ;  /* 0x0000a00001557983 */ /* 0x000f280000300800 */
        /* <DEDUP_REMOVED lines=10> */
[----:B------:R-:W4:Y:S04]  /*2c8e0*/  LDL.LU R93, [R1+0xa8] ;  /* 0x0000a800015d7983 */ /* 0x000f280000300800 */
[----:B------:R-:W4:Y:S01]  /*2c8f0*/  LDL.LU R90, [R1+0xb0] ;  /* 0x0000b000015a7983 */ /* 0x000f220000300800 */
        /* <DEDUP_REMOVED lines=9> */
[----:B------:R-:W-:-:S03]  /*2c990*/  IMAD.MOV.U32 R61, RZ, RZ, R19 ;  /* 0x000000ffff3d7224 */ /* 0x000fc600078e0013 */
        /* <DEDUP_REMOVED lines=10> */
[----:B------:R-:W2:Y:S04]  /*2ca40*/  LDL.LU R78, [R1+0xc8] ;  /* 0x0000c800014e7983 */ /* 0x000ea80000300800 */
[----:B------:R-:W2:Y:S04]  /*2ca50*/  LDL.LU R79, [R1+0xf2c] ;  /* 0x000f2c00014f7983 */ /* 0x000ea80000300800 */
[----:B------:R-:W2:Y:S04]  /*2ca60*/  LDL.LU R70, [R1+0xd0] ;  /* 0x0000d00001467983 */ /* 0x000ea80000300800 */
[----:B------:R-:W2:Y:S04]  /*2ca70*/  LDL.LU R71, [R1+0xf30] ;  /* 0x000f300001477983 */ /* 0x000ea80000300800 */
[----:B------:R-:W2:Y:S04]  /*2ca80*/  LDL.LU R64, [R1+0xd8] ;  /* 0x0000d80001407983 */ /* 0x000ea80000300800 */
[----:B------:R-:W2:Y:S01]  /*2ca90*/  LDL.LU R65, [R1+0xf34] ;  /* 0x000f340001417983 */ /* 0x000ea20000300800 */
[----:B------:R-:W-:-:S02]  /*2caa0*/  IMAD.MOV.U32 R66, RZ, RZ, R0 ;  /* 0x000000ffff427224 */ /* 0x000fc400078e0000 */
[----:B------:R-:W-:Y:S02]  /*2cab0*/  IMAD.MOV.U32 R67, RZ, RZ, R22 ;  /* 0x000000ffff437224 */ /* 0x000fe400078e0016 */
[----:B------:R-:W-:Y:S02]  /*2cac0*/  IMAD.MOV.U32 R68, RZ, RZ, R2 ;  /* 0x000000ffff447224 */ /* 0x000fe400078e0002 */
[----:B------:R-:W-:Y:S02]  /*2cad0*/  IMAD.MOV.U32 R69, RZ, RZ, R23 ;  /* 0x000000ffff457224 */ /* 0x000fe400078e0017 */
[----:B------:R-:W-:Y:S02]  /*2cae0*/  IMAD.MOV.U32 R73, RZ, RZ, R24 ;  /* 0x000000ffff497224 */ /* 0x000fe400078e0018 */
[----:B0-----:R-:W-:Y:S02]  /*2caf0*/  IMAD.MOV.U32 R39, RZ, RZ, R25 ;  /* 0x000000ffff277224 */ /* 0x001fe400078e0019 */
[----:B---3--:R-:W-:Y:S01]  /*2cb00*/  IMAD.MOV.U32 R72, RZ, RZ, R87 ;  /* 0x000000ffff487224 */ /* 0x008fe200078e0057 */
[----:B----4-:R-:W-:Y:S01]  /*2cb10*/  MOV R38, R85 ;  /* 0x0000005500267202 */ /* 0x010fe20000000f00 */
[----:B------:R-:W3:Y:S04]  /*2cb20*/  LDL.LU R87, [R1+0xe0] ;  /* 0x0000e00001577983 */ /* 0x000ee80000300800 */
[----:B------:R-:W4:Y:S04]  /*2cb30*/  LDL.LU R85, [R1+0xf38] ;  /* 0x000f380001557983 */ /* 0x000f280000300800 */
        /* <DEDUP_REMOVED lines=9> */
[----:B------:R-:W4:Y:S04]  /*2cbd0*/  LDL.LU R0, [R1+0xe8] ;  /* 0x0000e80001007983 */ /* 0x000f280000300800 */
[----:B------:R-:W4:Y:S01]  /*2cbe0*/  LDL.LU R2, [R1+0xf3c] ;  /* 0x000f3c0001027983 */ /* 0x000f220000300800 */
[----:B------:R-:W-:-:S02]  /*2cbf0*/  IMAD.MOV.U32 R74, RZ, RZ, R93 ;  /* 0x000000ffff4a7224 */ /* 0x000fc400078e005d */
[----:B------:R-:W-:Y:S02]  /*2cc00*/  IMAD.MOV.U32 R76, RZ, RZ, R90 ;  /* 0x000000ffff4c7224 */ /* 0x000fe400078e005a */
[----:B--2---:R-:W-:Y:S02]  /*2cc10*/  IMAD.MOV.U32 R7, RZ, RZ, R91 ;  /* 0x000000ffff077224 */ /* 0x004fe400078e005b */
[----:B------:R-:W-:Y:S02]  /*2cc20*/  IMAD.MOV.U32 R6, RZ, RZ, R89 ;  /* 0x000000ffff067224 */ /* 0x000fe400078e0059 */
[----:B------:R-:W-:Y:S02]  /*2cc30*/  IMAD.MOV.U32 R81, RZ, RZ, R3 ;  /* 0x000000ffff517224 */ /* 0x000fe400078e0003 */
[----:B------:R-:W-:Y:S01]  /*2cc40*/  IMAD.MOV.U32 R80, RZ, RZ, R92 ;  /* 0x000000ffff507224 */ /* 0x000fe200078e005c */
[----:B------:R0:W-:Y:S04]  /*2cc50*/  STL.64 [R1+0xc0], R6 ;  /* 0x0000c00601007387 */ /* 0x0001e80000100a00 */
[----:B------:R-:W2:Y:S04]  /*2cc60*/  LDL.LU R93, [R1+0xf0] ;  /* 0x0000f000015d7983 */ /* 0x000ea80000300800 */
[----:B------:R-:W2:Y:S04]  /*2cc70*/  LDL.LU R90, [R1+0xf40] ;  /* 0x000f4000015a7983 */ /* 0x000ea80000300800 */
[----:B------:R-:W0:Y:S04]  /*2cc80*/  LDL.LU R3, [R1+0xf8] ;  /* 0x0000f80001037983 */ /* 0x000e280000300800 */
[----:B------:R-:W2:Y:S04]  /*2cc90*/  LDL.LU R92, [R1+0xf44] ;  /* 0x000f4400015c7983 */ /* 0x000ea80000300800 */
[----:B------:R-:W2:Y:S04]  /*2cca0*/  LDL.LU R91, [R1+0x100] ;  /* 0x00010000015b7983 */ /* 0x000ea80000300800 */
[----:B------:R-:W2:Y:S01]  /*2ccb0*/  LDL.LU R89, [R1+0xf48] ;  /* 0x000f480001597983 */ /* 0x000ea20000300800 */
[----:B------:R-:W-:-:S02]  /*2ccc0*/  IMAD.MOV.U32 R75, RZ, RZ, R26 ;  /* 0x000000ffff4b7224 */ /* 0x000fc400078e001a */
[----:B------:R-:W-:-:S03]  /*2ccd0*/  IMAD.MOV.U32 R77, RZ, RZ, R27 ;  /* 0x000000ffff4d7224 */ /* 0x000fc600078e001b */
[----:B------:R-:W-:Y:S04]  /*2cce0*/  STL.64 [R1+0xa8], R74 ;  /* 0x0000a84a01007387 */ /* 0x000fe80000100a00 */
[----:B------:R-:W-:Y:S04]  /*2ccf0*/  STL.64 [R1+0x24a0], R74 ;  /* 0x0024a04a01007387 */ /* 0x000fe80000100a00 */
[----:B------:R-:W-:Y:S04]  /*2cd00*/  STL.64 [R1+0xb0], R76 ;  /* 0x0000b04c01007387 */ /* 0x000fe80000100a00 */
[----:B------:R1:W-:Y:S04]  /*2cd10*/  STL.64 [R1+0x24c0], R76 ;  /* 0x0024c04c01007387 */ /* 0x0003e80000100a00 */
[----:B------:R-:W-:Y:S04]  /*2cd20*/  STL.64 [R1+0xb8], R80 ;  /* 0x0000b85001007387 */ /* 0x000fe80000100a00 */
[----:B------:R0:W-:Y:S04]  /*2cd30*/  STL.64 [R1+0x24d0], R80 ;  /* 0x0024d05001007387 */ /* 0x0001e80000100a00 */
[----:B------:R-:W2:Y:S01]  /*2cd40*/  LDL.LU R56, [R1+0x108] ;  /* 0x0001080001387983 */ /* 0x000ea20000300800 */
[----:B------:R-:W-:-:S03]  /*2cd50*/  IMAD.MOV.U32 R25, RZ, RZ, R78 ;  /* 0x000000ffff197224 */ /* 0x000fc600078e004e */
[----:B------:R-:W2:Y:S01]  /*2cd60*/  LDL.LU R57, [R1+0xf4c] ;  /* 0x000f4c0001397983 */ /* 0x000ea20000300800 */
[----:B------:R-:W-:-:S03]  /*2cd70*/  IMAD.MOV.U32 R24, RZ, RZ, R79 ;  /* 0x000000ffff187224 */ /* 0x000fc600078e004f */
[----:B------:R-:W2:Y:S01]  /*2cd80*/  LDL.LU R78, [R1+0x110] ;  /* 0x00011000014e7983 */ /* 0x000ea20000300800 */
[----:B------:R-:W-:-:S03]  /*2cd90*/  IMAD.MOV.U32 R27, RZ, RZ, R70 ;  /* 0x000000ffff1b7224 */ /* 0x000fc600078e0046 */
[----:B------:R-:W2:Y:S01]  /*2cda0*/  LDL.LU R79, [R1+0xf50] ;  /* 0x000f5000014f7983 */ /* 0x000ea20000300800 */
[----:B------:R-:W-:-:S03]  /*2cdb0*/  IMAD.MOV.U32 R26, RZ, RZ, R71 ;  /* 0x000000ffff1a7224 */ /* 0x000fc600078e0047 */
[----:B------:R-:W2:Y:S04]  /*2cdc0*/  LDL.LU R70, [R1+0x118] ;  /* 0x0001180001467983 */ /* 0x000ea80000300800 */
[----:B------:R-:W2:Y:S01]  /*2cdd0*/  LDL.LU R71, [R1+0xf54] ;  /* 0x000f540001477983 */ /* 0x000ea20000300800 */
[----:B------:R-:W-:-:S04]  /*2cde0*/  LOP3.LUT R65, R65, R64, RZ, 0x3c, !PT ;  /* 0x0000004041417212 */ /* 0x000fc800078e3cff */
[----:B------:R-:W-:-:S04]  /*2cdf0*/  LOP3.LUT R64, R65, R64, RZ, 0x3c, !PT ;  /* 0x0000004041407212 */ /* 0x000fc800078e3cff */
[----:B------:R-:W-:Y:S01]  /*2ce00*/  LOP3.LUT R65, R65, R64, RZ, 0x3c, !PT ;  /* 0x0000004041417212 */ /* 0x000fe200078e3cff */
[----:B---3--:R-:W-:Y:S02]  /*2ce10*/  IMAD.MOV.U32 R51, RZ, RZ, R87 ;  /* 0x000000ffff337224 */ /* 0x008fe400078e0057 */
[----:B----4-:R-:W-:Y:S01]  /*2ce20*/  IMAD.MOV.U32 R50, RZ, RZ, R85 ;  /* 0x000000ffff327224 */ /* 0x010fe200078e0055 */
[----:B------:R-:W3:Y:S04]  /*2ce30*/  LDL.LU R87, [R1+0x120] ;  /* 0x0001200001577983 */ /* 0x000ee80000300800 */
[----:B------:R-:W4:Y:S04]  /*2ce40*/  LDL.LU R85, [R1+0xf58] ;  /* 0x000f580001557983 */ /* 0x000f280000300800 */
[----:B------:R-:W-:Y:S04]  /*2ce50*/  STL.64 [R1+0xc8], R24 ;  /* 0x0000c81801007387 */ /* 0x000fe80000100a00 */
[----:B------:R-:W-:Y:S04]  /*2ce60*/  STL.64 [R1+0x2440], R24 ;  /* 0x0024401801007387 */ /* 0x000fe80000100a00 */
[----:B------:R-:W-:Y:S04]  /*2ce70*/  STL.64 [R1+0xd0], R26 ;  /* 0x0000d01a01007387 */ /* 0x000fe80000100a00 */
[----:B------:R-:W-:Y:S04]  /*2ce80*/  STL [R1+0x2448], R27 ;  /* 0x0024481b01007387 */ /* 0x000fe80000100800 */
[----:B------:R0:W-:Y:S04]  /*2ce90*/  STL.64 [R1+0x24e0], R26 ;  /* 0x0024e01a01007387 */ /* 0x0001e80000100a00 */
[----:B------:R-:W-:Y:S04]  /*2cea0*/  STL.64 [R1+0xd8], R64 ;  /* 0x0000d84001007387 */ /* 0x000fe80000100a00 */
[----:B------:R-:W-:Y:S04]  /*2ceb0*/  STL.64 [R1+0x2450], R64 ;  /* 0x0024504001007387 */ /* 0x000fe80000100a00 */
[----:B------:R-:W-:Y:S04]  /*2cec0*/  STL.64 [R1+0xe0], R50 ;  /* 0x0000e03201007387 */ /* 0x000fe80000100a00 */
[----:B------:R0:W-:Y:S01]  /*2ced0*/  STL.64 [R1+0x24e8], R50 ;  /* 0x0024e83201007387 */ /* 0x0001e20000100a00 */
[----:B------:R-:W-:-:S02]  /*2cee0*/  IMAD.MOV.U32 R53, RZ, RZ, R0 ;  /* 0x000000ffff357224 */ /* 0x000fc400078e0000 */
[----:B------:R-:W-:Y:S01]  /*2cef0*/  IMAD.MOV.U32 R52, RZ, RZ, R2 ;  /* 0x000000ffff347224 */ /* 0x000fe200078e0002 */
[----:B------:R-:W4:Y:S04]  /*2cf00*/  LDL.LU R0, [R1+0x128] ;  /* 0x0001280001007983 */ /* 0x000f280000300800 */
[----:B------:R-:W4:Y:S01]  /*2cf10*/  LDL.LU R2, [R1+0xf5c] ;  /* 0x000f5c0001027983 */ /* 0x000f220000300800 */
[----:B--2---:R-:W-:Y:S02]  /*2cf20*/  IMAD.MOV.U32 R55, RZ, RZ, R93 ;  /* 0x000000ffff377224 */ /* 0x004fe400078e005d */
[----:B------:R-:W-:Y:S01]  /*2cf30*/  IMAD.MOV.U32 R54, RZ, RZ, R90 ;  /* 0x000000ffff367224 */ /* 0x000fe200078e005a */
[----:B------:R-:W2:Y:S01]  /*2cf40*/  LDL.LU R93, [R1+0x130] ;  /* 0x00013000015d7983 */ /* 0x000ea20000300800 */
[----:B0-----:R-:W-:-:S03]  /*2cf50*/  IMAD.MOV.U32 R7, RZ, RZ, R3 ;  /* 0x000000ffff077224 */ /* 0x001fc600078e0003 */
[----:B------:R-:W2:Y:S01]  /*2cf60*/  LDL.LU R90, [R1+0xf60] ;  /* 0x000f6000015a7983 */ /* 0x000ea20000300800 */
[----:B------:R-:W-:-:S03]  /*2cf70*/  IMAD.MOV.U32 R6, RZ, RZ, R92 ;  /* 0x000000ffff067224 */ /* 0x000fc600078e005c */
[----:B------:R-:W2:Y:S01]  /*2cf80*/  LDL.LU R3, [R1+0x138] ;  /* 0x0001380001037983 */ /* 0x000ea20000300800 */
[----:B------:R-:W-:-:S03]  /*2cf90*/  IMAD.MOV.U32 R9, RZ, RZ, R91 ;  /* 0x000000ffff097224 */ /* 0x000fc600078e005b */
[----:B------:R-:W2:Y:S01]  /*2cfa0*/  LDL.LU R92, [R1+0xf64] ;  /* 0x000f6400015c7983 */ /* 0x000ea20000300800 */
[----:B------:R-:W-:-:S03]  /*2cfb0*/  IMAD.MOV.U32 R8, RZ, RZ, R89 ;  /* 0x000000ffff087224 */ /* 0x000fc600078e0059 */
[----:B------:R-:W2:Y:S04]  /*2cfc0*/  LDL.LU R91, [R1+0x140] ;  /* 0x00014000015b7983 */ /* 0x000ea80000300800 */
[----:B------:R-:W2:Y:S04]  /*2cfd0*/  LDL.LU R89, [R1+0xf68] ;  /* 0x000f680001597983 */ /* 0x000ea80000300800 */
[----:B------:R-:W-:Y:S04]  /*2cfe0*/  STL.64 [R1+0xe8], R52 ;  /* 0x0000e83401007387 */ /* 0x000fe80000100a00 */
[----:B------:R0:W-:Y:S04]  /*2cff0*/  STL.64 [R1+0x24f8], R52 ;  /* 0x0024f83401007387 */ /* 0x0001e80000100a00 */
[----:B------:R-:W-:Y:S04]  /*2d000*/  STL.64 [R1+0xf0], R54 ;  /* 0x0000f03601007387 */ /* 0x000fe80000100a00 */
[----:B------:R-:W-:Y:S04]  /*2d010*/  STL [R1+0x2510], R54 ;  /* 0x0025103601007387 */ /* 0x000fe80000100800 */
[----:B------:R-:W-:Y:S04]  /*2d020*/  STL [R1+0x2500], R55 ;  /* 0x0025003701007387 */ /* 0x000fe80000100800 */
[----:B------:R-:W-:Y:S04]  /*2d030*/  STL.64 [R1+0xf8], R6 ;  /* 0x0000f80601007387 */ /* 0x000fe80000100a00 */
[----:B------:R-:W-:Y:S04]  /*2d040*/  STL.64 [R1+0x2508], R6 ;  /* 0x0025080601007387 */ /* 0x000fe80000100a00 */
[----:B------:R-:W-:Y:S04]  /*2d050*/  STL.64 [R1+0x100], R8 ;  /* 0x0001000801007387 */ /* 0x000fe80000100a00 */
[----:B------:R-:W-:Y:S01]  /*2d060*/  STL.64 [R1+0x2518], R8 ;  /* 0x0025180801007387 */ /* 0x000fe20000100a00 */
[----:B------:R-:W-:-:S02]  /*2d070*/  IMAD.MOV.U32 R29, RZ, RZ, R78 ;  /* 0x000000ffff1d7224 */ /* 0x000fc400078e004e */
[----:B------:R-:W-:Y:S02]  /*2d080*/  IMAD.MOV.U32 R31, RZ, RZ, R70 ;  /* 0x000000ffff1f7224 */ /* 0x000fe400078e0046 */
[----:B------:R-:W-:Y:S01]  /*2d090*/  IMAD.MOV.U32 R30, RZ, RZ, R71 ;  /* 0x000000ffff1e7224 */ /* 0x000fe200078e0047 */
[----:B------:R-:W2:Y:S04]  /*2d0a0*/  LDL.LU R70, [R1+0x148] ;  /* 0x0001480001467983 */ /* 0x000ea80000300800 */
[----:B------:R-:W2:Y:S04]  /*2d0b0*/  LDL.LU R71, [R1+0xf6c] ;  /* 0x000f6c0001477983 */ /* 0x000ea80000300800 */
[----:B------:R-:W2:Y:S04]  /*2d0c0*/  LDL.LU R41, [R1+0x150] ;  /* 0x0001500001297983 */ /* 0x000ea80000300800 */
[----:B------:R-:W2:Y:S01]  /*2d0d0*/  LDL.LU R5, [R1+0xf70] ;  /* 0x000f700001057983 */ /* 0x000ea20000300800 */
[----:B------:R-:W-:-:S03]  /*2d0e0*/  IMAD.MOV.U32 R28, RZ, RZ, R79 ;  /* 0x000000ffff1c7224 */ /* 0x000fc600078e004f */
[----:B------:R-:W2:Y:S01]  /*2d0f0*/  LDL.LU R78, [R1+0x158] ;  /* 0x00015800014e7983 */ /* 0x000ea20000300800 */
[----:B------:R-:W-:-:S03]  /*2d100*/  LOP3.LUT R57, R57, R56, RZ, 0x3c, !PT ;  /* 0x0000003839397212 */ /* 0x000fc600078e3cff */
[----:B------:R-:W2:Y:S01]  /*2d110*/  LDL.LU R79, [R1+0xf74] ;  /* 0x000f7400014f7983 */ /* 0x000ea20000300800 */
[----:B------:R-:W-:-:S04]  /*2d120*/  LOP3.LUT R56, R57, R56, RZ, 0x3c, !PT ;  /* 0x0000003839387212 */ /* 0x000fc800078e3cff */
[----:B------:R-:W-:Y:S01]  /*2d130*/  LOP3.LUT R57, R57, R56, RZ, 0x3c, !PT ;  /* 0x0000003839397212 */ /* 0x000fe200078e3cff */
[----:B---3--:R-:W-:Y:S02]  /*2d140*/  IMAD.MOV.U32 R33, RZ, RZ, R87 ;  /* 0x000000ffff217224 */ /* 0x008fe400078e0057 */
[----:B----4-:R-:W-:Y:S01]  /*2d150*/  IMAD.MOV.U32 R32, RZ, RZ, R85 ;  /* 0x000000ffff207224 */ /* 0x010fe200078e0055 */
[----:B------:R-:W3:Y:S04]  /*2d160*/  LDL.LU R87, [R1+0x160] ;  /* 0x0001600001577983 */ /* 0x000ee80000300800 */
[----:B------:R-:W4:Y:S04]  /*2d170*/  LDL.LU R85, [R1+0xf78] ;  /* 0x000f780001557983 */ /* 0x000f280000300800 */
[----:B------:R-:W-:Y:S04]  /*2d180*/  STL.64 [R1+0x108], R56 ;  /* 0x0001083801007387 */ /* 0x000fe80000100a00 */
[----:B------:R0:W-:Y:S04]  /*2d190*/  STL [R1+0x2530], R56 ;  /* 0x0025303801007387 */ /* 0x0001e80000100800 */
[----:B------:R-:W-:Y:S04]  /*2d1a0*/  STL [R1+0x2520], R57 ;  /* 0x0025203901007387 */ /* 0x000fe80000100800 */
[----:B------:R-:W-:Y:S04]  /*2d1b0*/  STL.64 [R1+0x110], R28 ;  /* 0x0001101c01007387 */ /* 0x000fe80000100a00 */
[----:B------:R0:W-:Y:S04]  /*2d1c0*/  STL.64 [R1+0x2528], R28 ;  /* 0x0025281c01007387 */ /* 0x0001e80000100a00 */
[----:B------:R-:W-:Y:S04]  /*2d1d0*/  STL.64 [R1+0x118], R30 ;  /* 0x0001181e01007387 */ /* 0x000fe80000100a00 */
[----:B------:R0:W-:Y:S04]  /*2d1e0*/  STL.64 [R1+0x2538], R30 ;  /* 0x0025381e01007387 */ /* 0x0001e80000100a00 */
[----:B------:R-:W-:Y:S04]  /*2d1f0*/  STL.64 [R1+0x120], R32 ;  /* 0x0001202001007387 */ /* 0x000fe80000100a00 */
[----:B------:R-:W-:Y:S04]  /*2d200*/  STL [R1+0x2550], R32 ;  /* 0x0025502001007387 */ /* 0x000fe80000100800 */
[----:B------:R-:W-:Y:S01]  /*2d210*/  STL [R1+0x2540], R33 ;  /* 0x0025402101007387 */ /* 0x000fe20000100800 */
[----:B------:R-:W-:Y:S01]  /*2d220*/  MOV R35, R0 ;  /* 0x0000000000237202 */ /* 0x000fe20000000f00 */
[----:B------:R-:W-:-:S02]  /*2d230*/  IMAD.MOV.U32 R34, RZ, RZ, R2 ;  /* 0x000000ffff227224 */ /* 0x000fc400078e0002 */
[----:B------:R-:W4:Y:S04]  /*2d240*/  LDL.LU R0, [R1+0x168] ;  /* 0x0001680001007983 */ /* 0x000f280000300800 */
[----:B------:R-:W4:Y:S01]  /*2d250*/  LDL.LU R2, [R1+0xf7c] ;  /* 0x000f7c0001027983 */ /* 0x000f220000300800 */
[----:B--2---:R-:W-:Y:S02]  /*2d260*/  IMAD.MOV.U32 R11, RZ, RZ, R93 ;  /* 0x000000ffff0b7224 */ /* 0x004fe400078e005d */
[----:B------:R-:W-:Y:S01]  /*2d270*/  IMAD.MOV.U32 R10, RZ, RZ, R90 ;  /* 0x000000ffff0a7224 */ /* 0x000fe200078e005a */
        /* <DEDUP_REMOVED lines=13> */
[----:B------:R0:W-:Y:S04]  /*2d350*/  STL.64 [R1+0x2558], R10 ;  /* 0x0025580a01007387 */ /* 0x0001e80000100a00 */
[----:B------:R-:W-:Y:S04]  /*2d360*/  STL.64 [R1+0x138], R12 ;  /* 0x0001380c01007387 */ /* 0x000fe80000100a00 */
[----:B------:R-:W-:Y:S04]  /*2d370*/  STL [R1+0x2570], R12 ;  /* 0x0025700c01007387 */ /* 0x000fe80000100800 */
[----:B------:R-:W-:Y:S04]  /*2d380*/  STL [R1+0x2560], R13 ;  /* 0x0025600d01007387 */ /* 0x000fe80000100800 */
[----:B------:R-:W-:Y:S04]  /*2d390*/  STL.64 [R1+0x140], R36 ;  /* 0x0001402401007387 */ /* 0x000fe80000100a00 */
[----:B------:R0:W-:Y:S04]  /*2d3a0*/  STL.64 [R1+0x2568], R36 ;  /* 0x0025682401007387 */ /* 0x0001e80000100a00 */
[----:B------:R-:W2:Y:S04]  /*2d3b0*/  LDL.LU R16, [R1+0x188] ;  /* 0x0001880001107983 */ /* 0x000ea80000300800 */
[----:B------:R-:W2:Y:S04]  /*2d3c0*/  LDL.LU R17, [R1+0xf8c] ;  /* 0x000f8c0001117983 */ /* 0x000ea80000300800 */
[----:B------:R-:W2:Y:S01]  /*2d3d0*/  LDL.LU R59, [R1+0x190] ;  /* 0x00019000013b7983 */ /* 0x000ea20000300800 */
[----:B------:R-:W-:-:S02]  /*2d3e0*/  IMAD.MOV.U32 R40, RZ, RZ, R5 ;  /* 0x000000ffff287224 */ /* 0x000fc400078e0005 */
[----:B------:R-:W-:Y:S01]  /*2d3f0*/  IMAD.MOV.U32 R43, RZ, RZ, R78 ;  /* 0x000000ffff2b7224 */ /* 0x000fe200078e004e */
        /* <DEDUP_REMOVED lines=12> */
[----:B------:R0:W-:Y:S04]  /*2d4c0*/  STL.64 [R1+0x2578], R70 ;  /* 0x0025784601007387 */ /* 0x0001e80000100a00 */
[----:B------:R-:W-:Y:S04]  /*2d4d0*/  STL.64 [R1+0x150], R40 ;  /* 0x0001502801007387 */ /* 0x000fe80000100a00 */
[----:B------:R-:W-:Y:S04]  /*2d4e0*/  STL [R1+0x2590], R40 ;  /* 0x0025902801007387 */ /* 0x000fe80000100800 */
[----:B------:R-:W-:Y:S04]  /*2d4f0*/  STL [R1+0x2580], R41 ;  /* 0x0025802901007387 */ /* 0x000fe80000100800 */
[----:B------:R-:W-:Y:S04]  /*2d500*/  STL.64 [R1+0x158], R42 ;  /* 0x0001582a01007387 */ /* 0x000fe80000100a00 */
[----:B------:R0:W-:Y:S04]  /*2d510*/  STL.64 [R1+0x2588], R42 ;  /* 0x0025882a01007387 */ /* 0x0001e80000100a00 */
        /* <DEDUP_REMOVED lines=8> */
[----:B------:R-:W1:Y:S01]  /*2d5a0*/  LDL.LU R93, [R1+0x1b0] ;  /* 0x0001b000015d7983 */ /* 0x000e620000300800 */
        /* <DEDUP_REMOVED lines=10> */
[----:B------:R-:W-:Y:S04]  /*2d650*/  STL [R1+0x25b0], R14 ;  /* 0x0025b00e01007387 */ /* 0x000fe80000100800 */
[----:B------:R-:W-:Y:S04]  /*2d660*/  STL [R1+0x25a0], R15 ;  /* 0x0025a00f01007387 */ /* 0x000fe80000100800 */
[----:B------:R-:W-:Y:S04]  /*2d670*/  STL.64 [R1+0x170], R46 ;  /* 0x0001702e01007387 */ /* 0x000fe80000100a00 */
[----:B------:R0:W-:Y:S04]  /*2d680*/  STL.64 [R1+0x25a8], R46 ;  /* 0x0025a82e01007387 */ /* 0x0001e80000100a00 */
[----:B------:R-:W-:Y:S04]  /*2d690*/  STL.64 [R1+0x178], R48 ;  /* 0x0001783001007387 */ /* 0x000fe80000100a00 */
[----:B------:R0:W-:Y:S04]  /*2d6a0*/  STL.64 [R1+0x25b8], R48 ;  /* 0x0025b83001007387 */ /* 0x0001e80000100a00 */
[----:B------:R-:W-:Y:S04]  /*2d6b0*/  STL.64 [R1+0x180], R18 ;  /* 0x0001801201007387 */ /* 0x000fe80000100a00 */
[----:B------:R-:W-:Y:S04]  /*2d6c0*/  STL [R1+0x25d0], R18 ;  /* 0x0025d01201007387 */ /* 0x000fe80000100800 */
[----:B------:R-:W-:Y:S04]  /*2d6d0*/  STL [R1+0x25c0], R19 ;  /* 0x0025c01301007387 */ /* 0x000fe80000100800 */
[----:B------:R-:W2:Y:S04]  /*2d6e0*/  LDL.LU R62, [R1+0x1c8] ;  /* 0x0001c800013e7983 */ /* 0x000ea80000300800 */
[----:B------:R-:W2:Y:S04]  /*2d6f0*/  LDL.LU R63, [R1+0xfac] ;  /* 0x000fac00013f7983 */ /* 0x000ea80000300800 */
[----:B------:R-:W2:Y:S04]  /*2d700*/  LDL.LU R22, [R1+0x1d0] ;  /* 0x0001d00001167983 */ /* 0x000ea80000300800 */
[----:B------:R-:W2:Y:S01]  /*2d710*/  LDL.LU R23, [R1+0xfb0] ;  /* 0x000fb00001177983 */ /* 0x000ea20000300800 */
[----:B------:R-:W-:-:S03]  /*2d720*/  IMAD.MOV.U32 R58, RZ, RZ, R5 ;  /* 0x000000ffff3a7224 */ /* 0x000fc600078e0005 */
[----:B------:R-:W2:Y:S04]  /*2d730*/  LDL.LU R67, [R1+0x1d8] ;  /* 0x0001d80001437983 */ /* 0x000ea80000300800 */
[----:B------:R-:W2:Y:S01]  /*2d740*/  LDL.LU R5, [R1+0xfb4] ;  /* 0x000fb40001057983 */ /* 0x000ea20000300800 */
[----:B------:R-:W-:-:S04]  /*2d750*/  LOP3.LUT R17, R17, R16, RZ, 0x3c, !PT ;  /* 0x0000001011117212 */ /* 0x000fc800078e3cff */
[----:B------:R-:W-:-:S04]  /*2d760*/  LOP3.LUT R16, R17, R16, RZ, 0x3c, !PT ;  /* 0x0000001011107212 */ /* 0x000fc800078e3cff */
[----:B------:R-:W-:Y:S01]  /*2d770*/  LOP3.LUT R17, R17, R16, RZ, 0x3c, !PT ;  /* 0x0000001011117212 */ /* 0x000fe200078e3cff */
[----:B------:R-:W-:Y:S02]  /*2d780*/  IMAD.MOV.U32 R60, RZ, RZ, R79 ;  /* 0x000000ffff3c7224 */ /* 0x000fe400078e004f */
[----:B------:R-:W-:Y:S02]  /*2d790*/  IMAD.MOV.U32 R61, RZ, RZ, R78 ;  /* 0x000000ffff3d7224 */ /* 0x000fe400078e004e */
[----:B---3--:R-:W-:Y:S02]  /*2d7a0*/  IMAD.MOV.U32 R21, RZ, RZ, R87 ;  /* 0x000000ffff157224 */ /* 0x008fe400078e0057 */
[----:B----4-:R-:W-:Y:S01]  /*2d7b0*/  IMAD.MOV.U32 R20, RZ, RZ, R85 ;  /* 0x000000ffff147224 */ /* 0x010fe200078e0055 */
[----:B------:R-:W3:Y:S04]  /*2d7c0*/  LDL.LU R87, [R1+0x1e0] ;  /* 0x0001e00001577983 */ /* 0x000ee80000300800 */
[----:B------:R-:W4:Y:S04]  /*2d7d0*/  LDL.LU R85, [R1+0xfb8] ;  /* 0x000fb80001557983 */ /* 0x000f280000300800 */
[----:B------:R-:W-:Y:S04]  /*2d7e0*/  STL.64 [R1+0x188], R16 ;  /* 0x0001881001007387 */ /* 0x000fe80000100a00 */
[----:B------:R0:W-:Y:S04]  /*2d7f0*/  STL.64 [R1+0x25c8], R16 ;  /* 0x0025c81001007387 */ /* 0x0001e80000100a00 */
[----:B------:R-:W-:Y:S04]  /*2d800*/  STL.64 [R1+0x190], R58 ;  /* 0x0001903a01007387 */ /* 0x000fe80000100a00 */
[----:B------:R0:W-:Y:S04]  /*2d810*/  STL.64 [R1+0x25d8], R58 ;  /* 0x0025d83a01007387 */ /* 0x0001e80000100a00 */
[----:B------:R-:W-:Y:S04]  /*2d820*/  STL.64 [R1+0x198], R60 ;  /* 0x0001983c01007387 */ /* 0x000fe80000100a00 */
[----:B------:R0:W-:Y:S04]  /*2d830*/  STL.64 [R1+0x25e0], R60 ;  /* 0x0025e03c01007387 */ /* 0x0001e80000100a00 */
[----:B------:R-:W-:Y:S04]  /*2d840*/  STL.64 [R1+0x1a0], R20 ;  /* 0x0001a01401007387 */ /* 0x000fe80000100a00 */
[----:B------:R0:W-:Y:S01]  /*2d850*/  STL.64 [R1+0x25e8], R20 ;  /* 0x0025e81401007387 */ /* 0x0001e20000100a00 */
[----:B------:R-:W-:-:S03]  /*2d860*/  IMAD.MOV.U32 R79, RZ, RZ, R0 ;  /* 0x000000ffff4f7224 */ /* 0x000fc600078e0000 */
[----:B------:R-:W4:Y:S01]  /*2d870*/  LDL.LU R0, [R1+0x1e8] ;  /* 0x0001e80001007983 */ /* 0x000f220000300800 */
[----:B------:R-:W-:-:S03]  /*2d880*/  IMAD.MOV.U32 R78, RZ, RZ, R2 ;  /* 0x000000ffff4e7224 */ /* 0x000fc600078e0002 */
[----:B------:R-:W4:Y:S01]  /*2d890*/  LDL.LU R2, [R1+0xfbc] ;  /* 0x000fbc0001027983 */ /* 0x000f220000300800 */
[----:B-1----:R-:W-:Y:S02]  /*2d8a0*/  IMAD.MOV.U32 R77, RZ, RZ, R93 ;  /* 0x000000ffff4d7224 */ /* 0x002fe400078e005d */
[----:B--2---:R-:W-:Y:S01]  /*2d8b0*/  IMAD.MOV.U32 R76, RZ, RZ, R90 ;  /* 0x000000ffff4c7224 */ /* 0x004fe200078e005a */
[----:B------:R-:W2:Y:S01]  /*2d8c0*/  LDL.LU R93, [R1+0x1f0] ;  /* 0x0001f000015d7983 */ /* 0x000ea20000300800 */
[----:B------:R-:W-:-:S03]  /*2d8d0*/  IMAD.MOV.U32 R81, RZ, RZ, R3 ;  /* 0x000000ffff517224 */ /* 0x000fc600078e0003 */
[----:B------:R-:W2:Y:S01]  /*2d8e0*/  LDL.LU R90, [R1+0xfc0] ;  /* 0x000fc000015a7983 */ /* 0x000ea20000300800 */
[----:B------:R-:W-:-:S03]  /*2d8f0*/  IMAD.MOV.U32 R80, RZ, RZ, R92 ;  /* 0x000000ffff507224 */ /* 0x000fc600078e005c */
[----:B------:R-:W2:Y:S01]  /*2d900*/  LDL.LU R3, [R1+0x1f8] ;  /* 0x0001f80001037983 */ /* 0x000ea20000300800 */
[----:B------:R-:W-:-:S03]  /*2d910*/  IMAD.MOV.U32 R27, RZ, RZ, R91 ;  /* 0x000000ffff1b7224 */ /* 0x000fc600078e005b */
[----:B------:R-:W2:Y:S01]  /*2d920*/  LDL.LU R92, [R1+0xfc4] ;  /* 0x000fc400015c7983 */ /* 0x000ea20000300800 */
[----:B------:R-:W-:-:S03]  /*2d930*/  MOV R26, R89 ;  /* 0x00000059001a7202 */ /* 0x000fc60000000f00 */
        /* <DEDUP_REMOVED lines=14> */
[----:B0-----:R-:W2:Y:S04]  /*2da20*/  LDL.LU R53, [R1+0x210] ;  /* 0x0002100001357983 */ /* 0x001ea80000300800 */
[----:B------:R-:W2:Y:S04]  /*2da30*/  LDL.LU R74, [R1+0x170c] ;  /* 0x00170c00014a7983 */ /* 0x000ea80000300800 */
[----:B------:R-:W2:Y:S01]  /*2da40*/  LDL.LU R75, [R1+0x218] ;  /* 0x00021800014b7983 */ /* 0x000ea20000300800 */
[----:B------:R-:W-:-:S03]  /*2da50*/  IMAD.MOV.U32 R66, RZ, RZ, R5 ;  /* 0x000000ffff427224 */ /* 0x000fc600078e0005 */
[----:B------:R-:W2:Y:S01]  /*2da60*/  LDL.LU R5, [R1+0x1710] ;  /* 0x0017100001057983 */ /* 0x000ea20000300800 */
[----:B------:R-:W-:Y:S02]  /*2da70*/  LOP3.LUT R63, R63, R62, RZ, 0x3c, !PT ;  /* 0x0000003e3f3f7212 */ /* 0x000fe400078e3cff */
[----:B------:R-:W-:Y:S02]  /*2da80*/  LOP3.LUT R23, R23, R22, RZ, 0x3c, !PT ;  /* 0x0000001617177212 */ /* 0x000fe400078e3cff */
[----:B------:R-:W-:Y:S02]  /*2da90*/  LOP3.LUT R62, R63, R62, RZ, 0x3c, !PT ;  /* 0x0000003e3f3e7212 */ /* 0x000fe400078e3cff */
[----:B------:R-:W-:Y:S02]  /*2daa0*/  LOP3.LUT R22, R23, R22, RZ, 0x3c, !PT ;  /* 0x0000001617167212 */ /* 0x000fe400078e3cff */
[----:B------:R-:W-:Y:S02]  /*2dab0*/  LOP3.LUT R63, R63, R62, RZ, 0x3c, !PT ;  /* 0x0000003e3f3f7212 */ /* 0x000fe400078e3cff */
[----:B------:R-:W-:Y:S01]  /*2dac0*/  LOP3.LUT R23, R23, R22, RZ, 0x3c, !PT ;  /* 0x0000001617177212 */ /* 0x000fe200078e3cff */
[----:B---3--:R-:W-:-:S02]  /*2dad0*/  IMAD.MOV.U32 R73, RZ, RZ, R87 ;  /* 0x000000ffff497224 */ /* 0x008fc400078e0057 */
        /* <DEDUP_REMOVED lines=37> */
[----:B------:R-:W2:Y:S01]  /*2dd30*/  LDL.LU R55, [R1+0x1728] ;  /* 0x0017280001377983 */ /* 0x000ea20000300800 */
[----:B------:R-:W-:-:S03]  /*2dd40*/  IMAD.MOV.U32 R52, RZ, RZ, R74 ;  /* 0x000000ffff347224 */ /* 0x000fc600078e004a */
[----:B------:R-:W2:Y:S01]  /*2dd50*/  LDL.LU R54, [R1+0x250] ;  /* 0x0002500001367983 */ /* 0x000ea20000300800 */
[----:B------:R-:W-:-:S03]  /*2dd60*/  IMAD.MOV.U32 R7, RZ, RZ, R75 ;  /* 0x000000ffff077224 */ /* 0x000fc600078e004b */
[----:B------:R-:W2:Y:S04]  /*2dd70*/  LDL.LU R74, [R1+0x172c] ;  /* 0x00172c00014a7983 */ /* 0x000ea80000300800 */
[----:B------:R-:W2:Y:S01]  /*2dd80*/  LDL.LU R75, [R1+0x258] ;  /* 0x00025800014b7983 */ /* 0x000ea20000300800 */
[----:B------:R-:W-:Y:S01]  /*2dd90*/  IMAD.MOV.U32 R6, RZ, RZ, R5 ;  /* 0x000000ffff067224 */ /* 0x000fe200078e0005 */
[-C--:B------:R-:W-:Y:S02]  /*2dda0*/  LOP3.LUT R51, R51, R50.reuse, RZ, 0x3c, !PT ;  /* 0x0000003233337212 */ /* 0x080fe400078e3cff */
[----:B------:R-:W2:Y:S02]  /*2ddb0*/  LDL.LU R5, [R1+0x1730] ;  /* 0x0017300001057983 */ /* 0x000ea40000300800 */
        /* <DEDUP_REMOVED lines=14> */
[----:B------:R-:W-:Y:S01]  /*2dea0*/  STL [R1+0x2680], R9 ;  /* 0x0026800901007387 */ /* 0x000fe20000100800 */
        /* <DEDUP_REMOVED lines=24> */
[----:B------:R0:W-:Y:S01]  /*2e030*/  STL.64 [R1+0x26a8], R10 ;  /* 0x0026a80a01007387 */ /* 0x0001e20000100a00 */
[----:B------:R-:W-:-:S02]  /*2e040*/  IMAD.MOV.U32 R37, RZ, RZ, R56 ;  /* 0x000000ffff257224 */ /* 0x000fc400078e0038 */
[----:B------:R-:W-:Y:S01]  /*2e050*/  IMAD.MOV.U32 R36, RZ, RZ, R55 ;  /* 0x000000ffff247224 */ /* 0x000fe200078e0037 */
[----:B------:R-:W2:Y:S01]  /*2e060*/  LDL.LU R56, [R1+0x288] ;  /* 0x0002880001387983 */ /* 0x000ea20000300800 */
[----:B------:R-:W-:-:S03]  /*2e070*/  IMAD.MOV.U32 R71, RZ, RZ, R54 ;  /* 0x000000ffff477224 */ /* 0x000fc600078e0036 */
[----:B------:R-:W2:Y:S01]  /*2e080*/  LDL.LU R55, [R1+0x1748] ;  /* 0x0017480001377983 */ /* 0x000ea20000300800 */
[----:B------:R-:W-:-:S03]  /*2e090*/  IMAD.MOV.U32 R70, RZ, RZ, R74 ;  /* 0x000000ffff467224 */ /* 0x000fc600078e004a */
[----:B------:R-:W2:Y:S01]  /*2e0a0*/  LDL.LU R54, [R1+0x290] ;  /* 0x0002900001367983 */ /* 0x000ea20000300800 */
[----:B------:R-:W-:-:S03]  /*2e0b0*/  MOV R43, R75 ;  /* 0x0000004b002b7202 */ /* 0x000fc60000000f00 */
[----:B------:R-:W2:Y:S04]  /*2e0c0*/  LDL.LU R74, [R1+0x174c] ;  /* 0x00174c00014a7983 */ /* 0x000ea80000300800 */
[----:B------:R-:W1:Y:S01]  /*2e0d0*/  LDL.LU R75, [R1+0x298] ;  /* 0x00029800014b7983 */ /* 0x000e620000300800 */
[----:B------:R-:W-:-:S03]  /*2e0e0*/  IMAD.MOV.U32 R42, RZ, RZ, R5 ;  /* 0x000000ffff2a7224 */ /* 0x000fc600078e0005 */
[----:B------:R-:W2:Y:S01]  /*2e0f0*/  LDL.LU R5, [R1+0x1750] ;  /* 0x0017500001057983 */ /* 0x000ea20000300800 */
        /* <DEDUP_REMOVED lines=15> */
[----:B------:R-:W0:Y:S04]  /*2e1f0*/  LDL.LU R0, [R1+0x2a8] ;  /* 0x0002a80001007983 */ /* 0x000e280000300800 */
        /* <DEDUP_REMOVED lines=29> */
[----:B-1----:R-:W-:-:S03]  /*2e3d0*/  IMAD.MOV.U32 R77, RZ, RZ, R75 ;  /* 0x000000ffff4d7224 */ /* 0x002fc600078e004b */
[----:B------:R-:W2:Y:S04]  /*2e3e0*/  LDL.LU R74, [R1+0x176c] ;  /* 0x00176c00014a7983 */ /* 0x000ea80000300800 */
[----:B------:R-:W2:Y:S01]  /*2e3f0*/  LDL.LU R75, [R1+0x2d8] ;  /* 0x0002d800014b7983 */ /* 0x000ea20000300800 */
        /* <DEDUP_REMOVED lines=15> */
[----:B0-----:R-:W-:-:S02]  /*2e4f0*/  IMAD.MOV.U32 R63, RZ, RZ, R0 ;  /* 0x000000ffff3f7224 */ /* 0x001fc400078e0000 */
        /* <DEDUP_REMOVED lines=24> */
[----:B------:R-:W2:Y:S01]  /*2e680*/  LDL.LU R78, [R1+0x308] ;  /* 0x00030800014e7983 */ /* 0x000ea20000300800 */
[----:B------:R-:W-:-:S03]  /*2e690*/  IMAD.MOV.U32 R13, RZ, RZ, R54 ;  /* 0x000000ffff0d7224 */ /* 0x000fc600078e0036 */
[----:B------:R-:W2:Y:S04]  /*2e6a0*/  LDL.LU R55, [R1+0x1788] ;  /* 0x0017880001377983 */ /* 0x000ea80000300800 */
[----:B------:R-:W2:Y:S01]  /*2e6b0*/  LDL.LU R54, [R1+0x310] ;  /* 0x0003100001367983 */ /* 0x000ea20000300800 */
[----:B------:R-:W-:Y:S02]  /*2e6c0*/  IMAD.MOV.U32 R12, RZ, RZ, R74 ;  /* 0x000000ffff0c7224 */ /* 0x000fe400078e004a */
[----:B------:R-:W-:Y:S01]  /*2e6d0*/  IMAD.MOV.U32 R15, RZ, RZ, R75 ;  /* 0x000000ffff0f7224 */ /* 0x000fe200078e004b */
[----:B------:R-:W2:Y:S04]  /*2e6e0*/  LDL.LU R74, [R1+0x18e0] ;  /* 0x0018e000014a7983 */ /* 0x000ea80000300800 */
[----:B------:R-:W2:Y:S01]  /*2e6f0*/  LDL.LU R75, [R1+0x318] ;  /* 0x00031800014b7983 */ /* 0x000ea20000300800 */
[----:B------:R-:W-:-:S03]  /*2e700*/  MOV R14, R5 ;  /* 0x00000005000e7202 */ /* 0x000fc60000000f00 */
[----:B------:R-:W2:Y:S01]  /*2e710*/  LDL.LU R5, [R1+0x18e4] ;  /* 0x0018e40001057983 */ /* 0x000ea20000300800 */
        /* <DEDUP_REMOVED lines=74> */
[----:B------:R-:W1:Y:S01]  /*2ebc0*/  LDL.LU R3, [R1+0x378] ;  /* 0x0003780001037983 */ /* 0x000e620000300800 */
        /* <DEDUP_REMOVED lines=17> */
[----:B------:R-:W-:-:S03]  /*2ece0*/  MOV R43, R54 ;  /* 0x00000036002b7202 */ /* 0x000fc60000000f00 */
[----:B------:R-:W2:Y:S01]  /*2ecf0*/  LDL.LU R55, [R1+0x191c] ;  /* 0x00191c0001377983 */ /* 0x000ea20000300800 */
[----:B------:R-:W-:-:S03]  /*2ed00*/  IMAD.MOV.U32 R42, RZ, RZ, R74 ;  /* 0x000000ffff2a7224 */ /* 0x000fc600078e004a */
[----:B------:R-:W0:Y:S01]  /*2ed10*/  LDL.LU R54, [R1+0x390] ;  /* 0x0003900001367983 */ /* 0x000e220000300800 */
        /* <DEDUP_REMOVED lines=25> */
[----:B-1----:R-:W-:-:S03]  /*2eeb0*/  IMAD.MOV.U32 R61, RZ, RZ, R3 ;  /* 0x000000ffff3d7224 */ /* 0x002fc600078e0003 */
        /* <DEDUP_REMOVED lines=18> */
[----:B------:R-:W2:Y:S01]  /*2efe0*/  LDL.LU R78, [R1+0x3c8] ;  /* 0x0003c800014e7983 */ /* 0x000ea20000300800 */
[----:B0-----:R-:W-:-:S03]  /*2eff0*/  IMAD.MOV.U32 R63, RZ, RZ, R54 ;  /* 0x000000ffff3f7224 */ /* 0x001fc600078e0036 */
        /* <DEDUP_REMOVED lines=49> */
[----:B------:R-:W-:-:S03]  /*2f310*/  MOV R72, R74 ;  /* 0x0000004a00487202 */ /* 0x000fc60000000f00 */
        /* <DEDUP_REMOVED lines=82> */
[----:B------:R-:W0:Y:S04]  /*2f840*/  LDL.LU R91, [R1+0x480] ;  /* 0x00048000015b7983 */ /* 0x000e280000300800 */
        /* <DEDUP_REMOVED lines=10> */
[----:B------:R-:W-:Y:S01]  /*2f8f0*/  MOV R43, R78 ;  /* 0x0000004e002b7202 */ /* 0x000fe20000000f00 */
[----:B------:R-:W-:-:S02]  /*2f900*/  IMAD.MOV.U32 R42, RZ, RZ, R55 ;  /* 0x000000ffff2a7224 */ /* 0x000fc400078e0037 */
        /* <DEDUP_REMOVED lines=33> */
[----:B0-----:R-:W-:-:S03]  /*2fb20*/  IMAD.MOV.U32 R77, RZ, RZ, R91 ;  /* 0x000000ffff4d7224 */ /* 0x001fc600078e005b */
        /* <DEDUP_REMOVED lines=62> */
[----:B------:R-:W-:Y:S01]  /*2ff10*/  IMAD.MOV.U32 R71, RZ, RZ, R78 ;  /* 0x000000ffff477224 */ /* 0x000fe200078e004e */
[----:B------:R-:W-:-:S02]  /*2ff20*/  MOV R70, R55 ;  /* 0x0000003700467202 */ /* 0x000fc40000000f00 */
        /* <DEDUP_REMOVED lines=36> */
[----:B------:R-:W1:Y:S04]  /*30170*/  LDL.LU R91, [R1+0x540] ;  /* 0x00054000015b7983 */ /* 0x000e680000300800 */
        /* <DEDUP_REMOVED lines=40> */
[----:B------:R-:W0:Y:S01]  /*30400*/  LDL.LU R93, [R1+0x570] ;  /* 0x00057000015d7983 */ /* 0x000e220000300800 */
[----:B------:R-:W-:-:S03]  /*30410*/  IMAD.MOV.U32 R37, RZ, RZ, R3 ;  /* 0x000000ffff257224 */ /* 0x000fc600078e0003 */
[----:B------:R-:W2:Y:S01]  /*30420*/  LDL.LU R90, [R1+0x1a10] ;  /* 0x001a1000015a7983 */ /* 0x000ea20000300800 */
[----:B------:R-:W-:-:S03]  /*30430*/  IMAD.MOV.U32 R36, RZ, RZ, R92 ;  /* 0x000000ffff247224 */ /* 0x000fc600078e005c */
[----:B------:R-:W2:Y:S01]  /*30440*/  LDL.LU R3, [R1+0x578] ;  /* 0x0005780001037983 */ /* 0x000ea20000300800 */
[----:B-1----:R-:W-:-:S03]  /*30450*/  MOV R43, R91 ;  /* 0x0000005b002b7202 */ /* 0x002fc60000000f00 */
        /* <DEDUP_REMOVED lines=40> */
[----:B0-----:R-:W-:Y:S02]  /*306e0*/  IMAD.MOV.U32 R61, RZ, RZ, R93 ;  /* 0x000000ffff3d7224 */ /* 0x001fe400078e005d */
        /* <DEDUP_REMOVED lines=81> */
[----:B------:R-:W1:Y:S04]  /*30c00*/  LDL.LU R87, [R1+0x620] ;  /* 0x0006200001577983 */ /* 0x000e680000300800 */
[----:B------:R-:W3:Y:S04]  /*30c10*/  LDL.LU R85, [R1+0x1a68] ;  /* 0x001a680001557983 */ /* 0x000ee80000300800 */
        /* <DEDUP_REMOVED lines=44> */
[----:B-1----:R-:W-:Y:S02]  /*30ee0*/  IMAD.MOV.U32 R31, RZ, RZ, R87 ;  /* 0x000000ffff1f7224 */ /* 0x002fe400078e0057 */
[----:B---3--:R-:W-:Y:S01]  /*30ef0*/  IMAD.MOV.U32 R30, RZ, RZ, R85 ;  /* 0x000000ffff1e7224 */ /* 0x008fe200078e0055 */
[----:B------:R-:W3:Y:S04]  /*30f00*/  LDL.LU R87, [R1+0x660] ;  /* 0x0006600001577983 */ /* 0x000ee80000300800 */
        /* <DEDUP_REMOVED lines=9> */
[----:B----4-:R-:W-:-:S02]  /*30fa0*/  IMAD.MOV.U32 R63, RZ, RZ, R0 ;  /* 0x000000ffff3f7224 */ /* 0x010fc400078e0000 */
        /* <DEDUP_REMOVED lines=8> */
[----:B------:R-:W-:-:S03]  /*31030*/  MOV R36, R92 ;  /* 0x0000005c00247202 */ /* 0x000fc60000000f00 */
        /* <DEDUP_REMOVED lines=27> */
[----:B------:R-:W-:Y:S01]  /*311f0*/  IMAD.MOV.U32 R58, RZ, RZ, R85 ;  /* 0x000000ffff3a7224 */ /* 0x000fe200078e0055 */
        /* <DEDUP_REMOVED lines=10> */
[----:B0-----:R-:W-:-:S02]  /*312a0*/  IMAD.MOV.U32 R19, RZ, RZ, R0 ;  /* 0x000000ffff137224 */ /* 0x001fc400078e0000 */
[----:B----4-:R-:W-:Y:S01]  /*312b0*/  IMAD.MOV.U32 R18, RZ, RZ, R2 ;  /* 0x000000ffff127224 */ /* 0x010fe200078e0002 */
        /* <DEDUP_REMOVED lines=48> */
[----:B------:R-:W4:Y:S04]  /*315c0*/  LDL.LU R0, [R1+0x6e8] ;  /* 0x0006e80001007983 */ /* 0x000f280000300800 */
[----:B------:R-:W4:Y:S01]  /*315d0*/  LDL.LU R2, [R1+0x1acc] ;  /* 0x001acc0001027983 */ /* 0x000f220000300800 */
[----:B--2---:R-:W-:Y:S01]  /*315e0*/  IMAD.MOV.U32 R29, RZ, RZ, R93 ;  /* 0x000000ffff1d7224 */ /* 0x004fe200078e005d */
[----:B------:R-:W-:Y:S02]  /*315f0*/  MOV R28, R90 ;  /* 0x0000005a001c7202 */ /* 0x000fe40000000f00 */
        /* <DEDUP_REMOVED lines=20> */
[----:B------:R-:W1:Y:S01]  /*31740*/  LDL.LU R78, [R1+0x708] ;  /* 0x00070800014e7983 */ /* 0x000e620000300800 */
        /* <DEDUP_REMOVED lines=45> */
[----:B-1----:R-:W-:-:S02]  /*31a20*/  IMAD.MOV.U32 R39, RZ, RZ, R78 ;  /* 0x000000ffff277224 */ /* 0x002fc400078e004e */
        /* <DEDUP_REMOVED lines=23> */
[----:B----4-:R-:W-:Y:S01]  /*31ba0*/  IMAD.MOV.U32 R63, RZ, RZ, R0 ;  /* 0x000000ffff3f7224 */ /* 0x010fe200078e0000 */
[----:B------:R-:W-:-:S02]  /*31bb0*/  MOV R62, R2 ;  /* 0x00000002003e7202 */ /* 0x000fc40000000f00 */
        /* <DEDUP_REMOVED lines=82> */
[----:B---3--:R-:W-:Y:S01]  /*320e0*/  IMAD.MOV.U32 R23, RZ, RZ, R87 ;  /* 0x000000ffff177224 */ /* 0x008fe200078e0057 */
[----:B------:R-:W-:Y:S02]  /*320f0*/  MOV R22, R85 ;  /* 0x0000005500167202 */ /* 0x000fe40000000f00 */
        /* <DEDUP_REMOVED lines=92> */
[----:B------:R-:W-:-:S03]  /*326c0*/  MOV R52, R5 ;  /* 0x0000000500347202 */ /* 0x000fc60000000f00 */
        /* <DEDUP_REMOVED lines=181> */
[----:B-1----:R-:W-:Y:S01]  /*33220*/  IMAD.MOV.U32 R39, RZ, RZ, R78 ;  /* 0x000000ffff277224 */ /* 0x002fe200078e004e */
        /* <DEDUP_REMOVED lines=169> */
[----:B----4-:R-:W-:-:S03]  /*33cc0*/  IMAD.MOV.U32 R33, RZ, RZ, R0 ;  /* 0x000000ffff217224 */ /* 0x010fc600078e0000 */
[----:B------:R-:W4:Y:S01]  /*33cd0*/  LDL.LU R0, [R1+0xa28] ;  /* 0x000a280001007983 */ /* 0x000f220000300800 */
[----:B------:R-:W-:-:S03]  /*33ce0*/  IMAD.MOV.U32 R32, RZ, RZ, R2 ;  /* 0x000000ffff207224 */ /* 0x000fc600078e0002 */
        /* <DEDUP_REMOVED lines=16> */
[----:B------:R-:W-:Y:S04]  /*33df0*/  STL.64 [R1+0x2ee8], R12 ;  /* 0x002ee80c01007387 */ /* 0x000fe80000100a00 */
[----:B------:R-:W-:Y:S04]  /*33e00*/  STL.64 [R1+0x9f8], R40 ;  /* 0x0009f82801007387 */ /* 0x000fe80000100a00 */
[----:B------:R-:W-:Y:S04]  /*33e10*/  STL.64 [R1+0x2ef8], R40 ;  /* 0x002ef82801007387 */ /* 0x000fe80000100a00 */
[----:B------:R-:W-:Y:S04]  /*33e20*/  STL.64 [R1+0xa00], R56 ;  /* 0x000a003801007387 */ /* 0x000fe80000100a00 */
[----:B------:R-:W-:Y:S01]  /*33e30*/  STL.64 [R1+0x2f00], R56 ;  /* 0x002f003801007387 */ /* 0x000fe20000100a00 */
        /* <DEDUP_REMOVED lines=10> */
[----:B------:R-:W-:Y:S02]  /*33ee0*/  IMAD.MOV.U32 R52, RZ, RZ, R5 ;  /* 0x000000ffff347224 */ /* 0x000fe400078e0005 */
[----:B---3--:R-:W-:Y:S01]  /*33ef0*/  IMAD.MOV.U32 R69, RZ, RZ, R87 ;  /* 0x000000ffff457224 */ /* 0x008fe200078e0057 */
[----:B------:R-:W3:Y:S01]  /*33f00*/  LDL.LU R5, [R1+0x1c84] ;  /* 0x001c840001057983 */ /* 0x000ee20000300800 */
[----:B------:R-:W-:-:S03]  /*33f10*/  IMAD.MOV.U32 R68, RZ, RZ, R85 ;  /* 0x000000ffff447224 */ /* 0x000fc600078e0055 */
[----:B------:R-:W3:Y:S04]  /*33f20*/  LDL.LU R87, [R1+0xa60] ;  /* 0x000a600001577983 */ /* 0x000ee80000300800 */
[----:B------:R-:W3:Y:S04]  /*33f30*/  LDL.LU R85, [R1+0x1c88] ;  /* 0x001c880001557983 */ /* 0x000ee80000300800 */
[----:B------:R-:W-:Y:S04]  /*33f40*/  STL.64 [R1+0xa08], R38 ;  /* 0x000a082601007387 */ /* 0x000fe80000100a00 */
[----:B------:R-:W-:Y:S04]  /*33f50*/  STL.64 [R1+0x2f08], R38 ;  /* 0x002f082601007387 */ /* 0x000fe80000100a00 */
[----:B------:R-:W-:Y:S04]  /*33f60*/  STL.64 [R1+0xa10], R50 ;  /* 0x000a103201007387 */ /* 0x000fe80000100a00 */
[----:B------:R-:W-:Y:S04]  /*33f70*/  STL.64 [R1+0x2f10], R50 ;  /* 0x002f103201007387 */ /* 0x000fe80000100a00 */
[----:B------:R-:W-:Y:S04]  /*33f80*/  STL.64 [R1+0xa18], R52 ;  /* 0x000a183401007387 */ /* 0x000fe80000100a00 */
[----:B------:R-:W-:Y:S04]  /*33f90*/  STL.64 [R1+0x2f18], R52 ;  /* 0x002f183401007387 */ /* 0x000fe80000100a00 */
        /* <DEDUP_REMOVED lines=37> */
[----:B---3--:R-:W-:Y:S02]  /*341f0*/  IMAD.MOV.U32 R16, RZ, RZ, R5 ;  /* 0x000000ffff107224 */ /* 0x008fe400078e0005 */
[----:B------:R-:W-:Y:S01]  /*34200*/  IMAD.MOV.U32 R49, RZ, RZ, R87 ;  /* 0x000000ffff317224 */ /* 0x000fe200078e0057 */
[----:B------:R-:W3:Y:S01]  /*34210*/  LDL.LU R5, [R1+0x1ca4] ;  /* 0x001ca40001057983 */ /* 0x000ee20000300800 */
[----:B------:R-:W-:-:S03]  /*34220*/  IMAD.MOV.U32 R48, RZ, RZ, R85 ;  /* 0x000000ffff307224 */ /* 0x000fc600078e0055 */
[----:B------:R-:W3:Y:S04]  /*34230*/  LDL.LU R87, [R1+0xaa0] ;  /* 0x000aa00001577983 */ /* 0x000ee80000300800 */
[----:B------:R-:W3:Y:S04]  /*34240*/  LDL.LU R85, [R1+0x1ca8] ;  /* 0x001ca80001557983 */ /* 0x000ee80000300800 */
        /* <DEDUP_REMOVED lines=14> */
[----:B0-----:R-:W-:Y:S01]  /*34330*/  IMAD.MOV.U32 R19, RZ, RZ, R93 ;  /* 0x000000ffff137224 */ /* 0x001fe200078e005d */
[----:B--2---:R-:W-:Y:S02]  /*34340*/  MOV R18, R90 ;  /* 0x0000005a00127202 */ /* 0x004fe40000000f00 */
        /* <DEDUP_REMOVED lines=68> */
[----:B------:R0:W-:Y:S04]  /*34790*/  STL.64 [R1+0x3000], R70 ;  /* 0x0030004601007387 */ /* 0x0001e80000100a00 */
        /* <DEDUP_REMOVED lines=8> */
[----:B---3--:R-:W-:-:S03]  /*34820*/  IMAD.MOV.U32 R80, RZ, RZ, R5 ;  /* 0x000000ffff507224 */ /* 0x008fc600078e0005 */
[----:B------:R-:W3:Y:S01]  /*34830*/  LDL.LU R5, [R1+0x1ce4] ;  /* 0x001ce40001057983 */ /* 0x000ee20000300800 */
[----:B------:R-:W-:Y:S02]  /*34840*/  IMAD.MOV.U32 R33, RZ, RZ, R87 ;  /* 0x000000ffff217224 */ /* 0x000fe400078e0057 */
[----:B------:R-:W-:Y:S01]  /*34850*/  IMAD.MOV.U32 R32, RZ, RZ, R85 ;  /* 0x000000ffff207224 */ /* 0x000fe200078e0055 */
[----:B------:R-:W3:Y:S04]  /*34860*/  LDL.LU R87, [R1+0xb20] ;  /* 0x000b200001577983 */ /* 0x000ee80000300800 */
[----:B------:R-:W3:Y:S01]  /*34870*/  LDL.LU R85, [R1+0x1ce8] ;  /* 0x001ce80001557983 */ /* 0x000ee20000300800 */
[----:B------:R-:W-:Y:S02]  /*34880*/  IMAD.MOV.U32 R66, RZ, RZ, R55 ;  /* 0x000000ffff427224 */ /* 0x000fe400078e0037 */
[----:B------:R-:W-:-:S03]  /*34890*/  IMAD.MOV.U32 R73, RZ, RZ, R54 ;  /* 0x000000ffff497224 */ /* 0x000fc600078e0036 */
        /* <DEDUP_REMOVED lines=26> */
[----:B------:R-:W-:Y:S04]  /*34a40*/  STL.64 [R1+0x3030], R60 ;  /* 0x0030303c01007387 */ /* 0x000fe80000100a00 */
[----:B------:R-:W-:Y:S04]  /*34a50*/  STL.64 [R1+0xaf0], R26 ;  /* 0x000af01a01007387 */ /* 0x000fe80000100a00 */
[----:B------:R0:W-:Y:S04]  /*34a60*/  STL.64 [R1+0x3038], R26 ;  /* 0x0030381a01007387 */ /* 0x0001e80000100a00 */
[----:B------:R-:W-:Y:S04]  /*34a70*/  STL.64 [R1+0xaf8], R54 ;  /* 0x000af83601007387 */ /* 0x000fe80000100a00 */
[----:B------:R-:W-:Y:S04]  /*34a80*/  STL.64 [R1+0x3040], R54 ;  /* 0x0030403601007387 */ /* 0x000fe80000100a00 */
[----:B------:R-:W-:Y:S04]  /*34a90*/  STL.64 [R1+0xb00], R22 ;  /* 0x000b001601007387 */ /* 0x000fe80000100a00 */
[----:B------:R-:W-:Y:S04]  /*34aa0*/  STL [R1+0x3058], R22 ;  /* 0x0030581601007387 */ /* 0x000fe80000100800 */
[----:B------:R-:W-:Y:S01]  /*34ab0*/  STL [R1+0x3048], R23 ;  /* 0x0030481701007387 */ /* 0x000fe20000100800 */
[----:B------:R-:W-:-:S02]  /*34ac0*/  IMAD.MOV.U32 R9, RZ, RZ, R8 ;  /* 0x000000ffff097224 */ /* 0x000fc400078e0008 */
[----:B------:R-:W-:Y:S01]  /*34ad0*/  IMAD.MOV.U32 R8, RZ, RZ, R79 ;  /* 0x000000ffff087224 */ /* 0x000fe200078e004f */
[----:B-1----:R-:W2:Y:S01]  /*34ae0*/  LDL.LU R68, [R1+0xb48] ;  /* 0x000b480001447983 */ /* 0x002ea20000300800 */
        /* <DEDUP_REMOVED lines=18> */
[----:B------:R-:W-:Y:S04]  /*34c10*/  STL [R1+0x3078], R12 ;  /* 0x0030780c01007387 */ /* 0x000fe80000100800 */
[----:B------:R-:W-:Y:S04]  /*34c20*/  STL [R1+0x3068], R13 ;  /* 0x0030680d01007387 */ /* 0x000fe80000100800 */
        /* <DEDUP_REMOVED lines=12> */
[----:B------:R-:W0:Y:S01]  /*34cf0*/  LDL.LU R3, [R1+0xb78] ;  /* 0x000b780001037983 */ /* 0x000e220000300800 */
        /* <DEDUP_REMOVED lines=13> */
[----:B------:R-:W-:Y:S04]  /*34dd0*/  STL.64 [R1+0x30a0], R52 ;  /* 0x0030a03401007387 */ /* 0x000fe80000100a00 */
[----:B------:R-:W2:Y:S04]  /*34de0*/  LDL.LU R42, [R1+0xb88] ;  /* 0x000b8800012a7983 */ /* 0x000ea80000300800 */
[----:B------:R-:W2:Y:S04]  /*34df0*/  LDL.LU R63, [R1+0x1d1c] ;  /* 0x001d1c00013f7983 */ /* 0x000ea80000300800 */
[----:B------:R-:W2:Y:S01]  /*34e00*/  LDL.LU R62, [R1+0xb90] ;  /* 0x000b9000013e7983 */ /* 0x000ea20000300800 */
[----:B------:R-:W-:-:S03]  /*34e10*/  IMAD.MOV.U32 R30, RZ, RZ, R74 ;  /* 0x000000ffff1e7224 */ /* 0x000fc600078e004a */
[----:B------:R-:W2:Y:S01]  /*34e20*/  LDL.LU R74, [R1+0x1d20] ;  /* 0x001d2000014a7983 */ /* 0x000ea20000300800 */
[----:B------:R-:W-:-:S03]  /*34e30*/  IMAD.MOV.U32 R11, RZ, RZ, R75 ;  /* 0x000000ffff0b7224 */ /* 0x000fc600078e004b */
[----:B------:R-:W2:Y:S01]  /*34e40*/  LDL.LU R75, [R1+0xb98] ;  /* 0x000b9800014b7983 */ /* 0x000ea20000300800 */
[----:B---3--:R-:W-:Y:S01]  /*34e50*/  IMAD.MOV.U32 R10, RZ, RZ, R5 ;  /* 0x000000ffff0a7224 */ /* 0x008fe200078e0005 */
[-C--:B------:R-:W-:Y:S02]  /*34e60*/  LOP3.LUT R69, R69, R68.reuse, RZ, 0x3c, !PT ;  /* 0x0000004445457212 */ /* 0x080fe400078e3cff */
[----:B------:R-:W3:Y:S01]  /*34e70*/  LDL.LU R5, [R1+0x1d24] ;  /* 0x001d240001057983 */ /* 0x000ee20000300800 */
[----:B------:R-:W-:Y:S02]  /*34e80*/  IMAD.MOV.U32 R37, RZ, RZ, R87 ;  /* 0x000000ffff257224 */ /* 0x000fe400078e0057 */
[----:B------:R-:W-:Y:S01]  /*34e90*/  IMAD.MOV.U32 R36, RZ, RZ, R85 ;  /* 0x000000ffff247224 */ /* 0x000fe200078e0055 */
[----:B------:R-:W3:Y:S04]  /*34ea0*/  LDL.LU R87, [R1+0xba0] ;  /* 0x000ba00001577983 */ /* 0x000ee80000300800 */
[----:B------:R-:W3:Y:S01]  /*34eb0*/  LDL.LU R85, [R1+0x1d28] ;  /* 0x001d280001557983 */ /* 0x000ee20000300800 */
[----:B------:R-:W-:-:S04]  /*34ec0*/  LOP3.LUT R68, R69, R68, RZ, 0x3c, !PT ;  /* 0x0000004445447212 */ /* 0x000fc800078e3cff */
[----:B------:R-:W-:-:S05]  /*34ed0*/  LOP3.LUT R69, R69, R68, RZ, 0x3c, !PT ;  /* 0x0000004445457212 */ /* 0x000fca00078e3cff */
[----:B------:R-:W-:Y:S04]  /*34ee0*/  STL.64 [R1+0xb48], R68 ;  /* 0x000b484401007387 */ /* 0x000fe80000100a00 */
[----:B------:R-:W-:Y:S04]  /*34ef0*/  STL [R1+0x30b8], R68 ;  /* 0x0030b84401007387 */ /* 0x000fe80000100800 */
[----:B------:R-:W-:Y:S04]  /*34f00*/  STL [R1+0x30a8], R69 ;  /* 0x0030a84501007387 */ /* 0x000fe80000100800 */
[----:B------:R-:W-:Y:S04]  /*34f10*/  STL.64 [R1+0xb50], R30 ;  /* 0x000b501e01007387 */ /* 0x000fe80000100a00 */
[----:B------:R-:W-:Y:S04]  /*34f20*/  STL.64 [R1+0x30b0], R30 ;  /* 0x0030b01e01007387 */ /* 0x000fe80000100a00 */
[----:B------:R-:W-:Y:S04]  /*34f30*/  STL.64 [R1+0xb58], R10 ;  /* 0x000b580a01007387 */ /* 0x000fe80000100a00 */
[----:B------:R-:W-:Y:S04]  /*34f40*/  STL.64 [R1+0x30c0], R10 ;  /* 0x0030c00a01007387 */ /* 0x000fe80000100a00 */
[----:B------:R-:W-:Y:S04]  /*34f50*/  STL.64 [R1+0xb60], R36 ;  /* 0x000b602401007387 */ /* 0x000fe80000100a00 */
[----:B------:R0:W-:Y:S04]  /*34f60*/  STL [R1+0x30d8], R36 ;  /* 0x0030d82401007387 */ /* 0x0001e80000100800 */
[----:B------:R-:W-:Y:S01]  /*34f70*/  STL [R1+0x30c8], R37 ;  /* 0x0030c82501007387 */ /* 0x000fe20000100800 */
[----:B----4-:R-:W-:Y:S01]  /*34f80*/  MOV R45, R0 ;  /* 0x00000000002d7202 */ /* 0x010fe20000000f00 */
[----:B------:R-:W-:-:S02]  /*34f90*/  IMAD.MOV.U32 R44, RZ, RZ, R2 ;  /* 0x000000ffff2c7224 */ /* 0x000fc400078e0002 */
        /* <DEDUP_REMOVED lines=37> */
[----:B------:R-:W3:Y:S01]  /*351f0*/  LDL.LU R85, [R1+0x1d48] ;  /* 0x001d480001557983 */ /* 0x000ee20000300800 */
[----:B------:R-:W-:-:S05]  /*35200*/  IMAD.MOV.U32 R15, RZ, RZ, R42 ;  /* 0x000000ffff0f7224 */ /* 0x000fca00078e002a */
[----:B------:R-:W-:Y:S04]  /*35210*/  STL.64 [R1+0xb88], R14 ;  /* 0x000b880e01007387 */ /* 0x000fe80000100a00 */
[----:B------:R-:W-:Y:S04]  /*35220*/  STL.64 [R1+0x3100], R14 ;  /* 0x0031000e01007387 */ /* 0x000fe80000100a00 */
[----:B------:R-:W-:Y:S04]  /*35230*/  STL.64 [R1+0xb90], R6 ;  /* 0x000b900601007387 */ /* 0x000fe80000100a00 */
[----:B------:R-:W-:Y:S04]  /*35240*/  STL [R1+0x3118], R6 ;  /* 0x0031180601007387 */ /* 0x000fe80000100800 */
[----:B------:R-:W-:Y:S04]  /*35250*/  STL [R1+0x3108], R7 ;  /* 0x0031080701007387 */ /* 0x000fe80000100800 */
[----:B------:R-:W-:Y:S04]  /*35260*/  STL.64 [R1+0xb98], R24 ;  /* 0x000b981801007387 */ /* 0x000fe80000100a00 */
[----:B------:R-:W-:Y:S04]  /*35270*/  STL.64 [R1+0x3110], R24 ;  /* 0x0031101801007387 */ /* 0x000fe80000100a00 */
[----:B------:R-:W-:Y:S04]  /*35280*/  STL.64 [R1+0xba0], R64 ;  /* 0x000ba04001007387 */ /* 0x000fe80000100a00 */
[----:B------:R0:W-:Y:S04]  /*35290*/  STL.64 [R1+0x3120], R64 ;  /* 0x0031204001007387 */ /* 0x0001e80000100a00 */
[----:B------:R-:W3:Y:S04]  /*352a0*/  LDL.LU R43, [R1+0xbe8] ;  /* 0x000be800012b7983 */ /* 0x000ee80000300800 */
[----:B------:R-:W3:Y:S01]  /*352b0*/  LDL.LU R42, [R1+0x1d4c] ;  /* 0x001d4c00012a7983 */ /* 0x000ee20000300800 */
[----:B----4-:R-:W-:-:S03]  /*352c0*/  IMAD.MOV.U32 R47, RZ, RZ, R0 ;  /* 0x000000ffff2f7224 */ /* 0x010fc600078e0000 */
[----:B------:R-:W4:Y:S01]  /*352d0*/  LDL.LU R0, [R1+0xbf0] ;  /* 0x000bf00001007983 */ /* 0x000f220000300800 */
[----:B------:R-:W-:-:S03]  /*352e0*/  IMAD.MOV.U32 R46, RZ, RZ, R2 ;  /* 0x000000ffff2e7224 */ /* 0x000fc600078e0002 */
[----:B------:R-:W4:Y:S01]  /*352f0*/  LDL.LU R2, [R1+0x1d50] ;  /* 0x001d500001027983 */ /* 0x000f220000300800 */
[----:B--2---:R-:W-:Y:S02]  /*35300*/  IMAD.MOV.U32 R35, RZ, RZ, R93 ;  /* 0x000000ffff237224 */ /* 0x004fe400078e005d */
[----:B------:R-:W-:Y:S02]  /*35310*/  IMAD.MOV.U32 R34, RZ, RZ, R90 ;  /* 0x000000ffff227224 */ /* 0x000fe400078e005a */
[----:B------:R-:W-:Y:S01]  /*35320*/  IMAD.MOV.U32 R93, RZ, RZ, R3 ;  /* 0x000000ffff5d7224 */ /* 0x000fe200078e0003 */
[----:B------:R-:W2:Y:S04]  /*35330*/  LDL.LU R90, [R1+0xbf8] ;  /* 0x000bf800015a7983 */ /* 0x000ea80000300800 */
[----:B------:R-:W2:Y:S01]  /*35340*/  LDL.LU R3, [R1+0x1d54] ;  /* 0x001d540001037983 */ /* 0x000ea20000300800 */
[----:B------:R-:W-:-:S02]  /*35350*/  IMAD.MOV.U32 R71, RZ, RZ, R91 ;  /* 0x000000ffff477224 */ /* 0x000fc400078e005b */
[----:B------:R-:W-:Y:S01]  /*35360*/  IMAD.MOV.U32 R70, RZ, RZ, R89 ;  /* 0x000000ffff467224 */ /* 0x000fe200078e0059 */
        /* <DEDUP_REMOVED lines=10> */
[----:B------:R-:W-:Y:S04]  /*35410*/  STL.64 [R1+0x3140], R70 ;  /* 0x0031404601007387 */ /* 0x000fe80000100a00 */
[----:B------:R-:W2:Y:S04]  /*35420*/  LDL.LU R66, [R1+0xc08] ;  /* 0x000c080001427983 */ /* 0x000ea80000300800 */
[----:B------:R-:W2:Y:S01]  /*35430*/  LDL.LU R77, [R1+0x1d5c] ;  /* 0x001d5c00014d7983 */ /* 0x000ea20000300800 */
[----:B------:R-:W-:-:S02]  /*35440*/  IMAD.MOV.U32 R72, RZ, RZ, R63 ;  /* 0x000000ffff487224 */ /* 0x000fc400078e003f */
        /* <DEDUP_REMOVED lines=21> */
[----:B------:R-:W3:Y:S01]  /*355a0*/  LDL.LU R26, [R1+0xc28] ;  /* 0x000c2800011a7983 */ /* 0x000ee20000300800 */
[----:B----4-:R-:W-:-:S03]  /*355b0*/  IMAD.MOV.U32 R29, RZ, RZ, R0 ;  /* 0x000000ffff1d7224 */ /* 0x010fc600078e0000 */
[----:B------:R-:W4:Y:S01]  /*355c0*/  LDL.LU R27, [R1+0x1d6c] ;  /* 0x001d6c00011b7983 */ /* 0x000f220000300800 */
[----:B------:R-:W-:Y:S02]  /*355d0*/  IMAD.MOV.U32 R21, RZ, RZ, R43 ;  /* 0x000000ffff157224 */ /* 0x000fe400078e002b */
[----:B------:R-:W-:Y:S01]  /*355e0*/  IMAD.MOV.U32 R28, RZ, RZ, R2 ;  /* 0x000000ffff1c7224 */ /* 0x000fe200078e0002 */
[----:B------:R-:W4:Y:S01]  /*355f0*/  LDL.LU R0, [R1+0xc30] ;  /* 0x000c300001007983 */ /* 0x000f220000300800 */
[----:B------:R-:W-:-:S03]  /*35600*/  MOV R20, R42 ;  /* 0x0000002a00147202 */ /* 0x000fc60000000f00 */
[----:B------:R-:W4:Y:S01]  /*35610*/  LDL.LU R2, [R1+0x1d70] ;  /* 0x001d700001027983 */ /* 0x000f220000300800 */
[----:B--2---:R-:W-:Y:S02]  /*35620*/  IMAD.MOV.U32 R43, RZ, RZ, R90 ;  /* 0x000000ffff2b7224 */ /* 0x004fe400078e005a */
[----:B------:R-:W-:Y:S01]  /*35630*/  IMAD.MOV.U32 R42, RZ, RZ, R3 ;  /* 0x000000ffff2a7224 */ /* 0x000fe200078e0003 */
[----:B------:R-:W2:Y:S04]  /*35640*/  LDL.LU R90, [R1+0xc38] ;  /* 0x000c3800015a7983 */ /* 0x000ea80000300800 */
[----:B------:R-:W2:Y:S01]  /*35650*/  LDL.LU R3, [R1+0x1d74] ;  /* 0x001d740001037983 */ /* 0x000ea20000300800 */
[----:B------:R-:W-:Y:S02]  /*35660*/  IMAD.MOV.U32 R49, RZ, RZ, R91 ;  /* 0x000000ffff317224 */ /* 0x000fe400078e005b */
[----:B------:R-:W-:Y:S01]  /*35670*/  IMAD.MOV.U32 R48, RZ, RZ, R89 ;  /* 0x000000ffff307224 */ /* 0x000fe200078e0059 */
[----:B------:R-:W2:Y:S04]  /*35680*/  LDL.LU R91, [R1+0xc40] ;  /* 0x000c4000015b7983 */ /* 0x000ea80000300800 */
[----:B------:R-:W2:Y:S04]  /*35690*/  LDL.LU R89, [R1+0x1d78] ;  /* 0x001d780001597983 */ /* 0x000ea80000300800 */
        /* <DEDUP_REMOVED lines=8> */
[----:B------:R-:W-:Y:S04]  /*35720*/  STL.64 [R1+0x3188], R48 ;  /* 0x0031883001007387 */ /* 0x000fe80000100a00 */
[----:B-1----:R-:W2:Y:S04]  /*35730*/  LDL.LU R40, [R1+0xc48] ;  /* 0x000c480001287983 */ /* 0x002ea80000300800 */
[----:B------:R-:W2:Y:S01]  /*35740*/  LDL.LU R41, [R1+0x1d7c] ;  /* 0x001d7c0001297983 */ /* 0x000ea20000300800 */
[----:B------:R-:W-:-:S02]  /*35750*/  IMAD.MOV.U32 R67, RZ, RZ, R66 ;  /* 0x000000ffff437224 */ /* 0x000fc400078e0042 */
[----:B------:R-:W-:Y:S01]  /*35760*/  IMAD.MOV.U32 R66, RZ, RZ, R77 ;  /* 0x000000ffff427224 */ /* 0x000fe200078e004d */
[----:B------:R-:W2:Y:S04]  /*35770*/  LDL.LU R57, [R1+0xc50] ;  /* 0x000c500001397983 */ /* 0x000ea80000300800 */
[----:B------:R-:W2:Y:S01]  /*35780*/  LDL.LU R13, [R1+0x1d80] ;  /* 0x001d8000010d7983 */ /* 0x000ea20000300800 */
[----:B------:R-:W-:-:S03]  /*35790*/  LOP3.LUT R75, R75, R74, RZ, 0x3c, !PT ;  /* 0x0000004a4b4b7212 */ /* 0x000fc600078e3cff */
[----:B------:R-:W2:Y:S01]  /*357a0*/  LDL.LU R12, [R1+0xc58] ;  /* 0x000c5800010c7983 */ /* 0x000ea20000300800 */
[----:B---3--:R-:W-:Y:S02]  /*357b0*/  IMAD.MOV.U32 R77, RZ, RZ, R76 ;  /* 0x000000ffff4d7224 */ /* 0x008fe400078e004c */
[----:B------:R-:W-:Y:S02]  /*357c0*/  IMAD.MOV.U32 R76, RZ, RZ, R5 ;  /* 0x000000ffff4c7224 */ /* 0x000fe400078e0005 */
[----:B------:R-:W-:Y:S01]  /*357d0*/  IMAD.MOV.U32 R61, RZ, RZ, R87 ;  /* 0x000000ffff3d7224 */ /* 0x000fe200078e0057 */
[----:B------:R-:W3:Y:S01]  /*357e0*/  LDL.LU R5, [R1+0x1d84] ;  /* 0x001d840001057983 */ /* 0x000ee20000300800 */
[----:B------:R-:W-:-:S03]  /*357f0*/  IMAD.MOV.U32 R60, RZ, RZ, R85 ;  /* 0x000000ffff3c7224 */ /* 0x000fc600078e0055 */
[----:B------:R-:W3:Y:S04]  /*35800*/  LDL.LU R87, [R1+0xc60] ;  /* 0x000c600001577983 */ /* 0x000ee80000300800 */
[----:B------:R-:W3:Y:S01]  /*35810*/  LDL.LU R85, [R1+0x1d88] ;  /* 0x001d880001557983 */ /* 0x000ee20000300800 */
[----:B------:R-:W-:-:S03]  /*35820*/  LOP3.LUT R74, R75, R74, RZ, 0x3c, !PT ;  /* 0x0000004a4b4a7212 */ /* 0x000fc600078e3cff */
[----:B------:R-:W-:Y:S01]  /*35830*/  STL.64 [R1+0xc08], R66 ;  /* 0x000c084201007387 */ /* 0x000fe20000100a00 */
[----:B------:R-:W-:-:S03]  /*35840*/  LOP3.LUT R75, R75, R74, RZ, 0x3c, !PT ;  /* 0x0000004a4b4b7212 */ /* 0x000fc600078e3cff */
        /* <DEDUP_REMOVED lines=8> */
[----:B------:R-:W3:Y:S04]  /*358d0*/  LDL.LU R23, [R1+0xc68] ;  /* 0x000c680001177983 */ /* 0x000ee80000300800 */
[----:B------:R-:W3:Y:S01]  /*358e0*/  LDL.LU R22, [R1+0x1d8c] ;  /* 0x001d8c0001167983 */ /* 0x000ee20000300800 */
[----:B----4-:R-:W-:-:S02]  /*358f0*/  IMAD.MOV.U32 R55, RZ, RZ, R0 ;  /* 0x000000ffff377224 */ /* 0x010fc400078e0000 */
[----:B------:R-:W-:Y:S01]  /*35900*/  IMAD.MOV.U32 R54, RZ, RZ, R2 ;  /* 0x000000ffff367224 */ /* 0x000fe200078e0002 */
[----:B------:R-:W4:Y:S04]  /*35910*/  LDL.LU R0, [R1+0xc70] ;  /* 0x000c700001007983 */ /* 0x000f280000300800 */
[----:B------:R-:W4:Y:S01]  /*35920*/  LDL.LU R2, [R1+0x1d90] ;  /* 0x001d900001027983 */ /* 0x000f220000300800 */
[----:B--2---:R-:W-:Y:S02]  /*35930*/  IMAD.MOV.U32 R9, RZ, RZ, R90 ;  /* 0x000000ffff097224 */ /* 0x004fe400078e005a */
[----:B------:R-:W-:Y:S01]  /*35940*/  IMAD.MOV.U32 R8, RZ, RZ, R3 ;  /* 0x000000ffff087224 */ /* 0x000fe200078e0003 */
[----:B------:R-:W0:Y:S04]  /*35950*/  LDL.LU R90, [R1+0xc78] ;  /* 0x000c7800015a7983 */ /* 0x000e280000300800 */
[----:B------:R-:W2:Y:S01]  /*35960*/  LDL.LU R3, [R1+0x1d94] ;  /* 0x001d940001037983 */ /* 0x000ea20000300800 */
[----:B------:R-:W-:-:S02]  /*35970*/  IMAD.MOV.U32 R79, RZ, RZ, R91 ;  /* 0x000000ffff4f7224 */ /* 0x000fc400078e005b */
[----:B------:R-:W-:Y:S01]  /*35980*/  IMAD.MOV.U32 R78, RZ, RZ, R89 ;  /* 0x000000ffff4e7224 */ /* 0x000fe200078e0059 */
[----:B------:R-:W2:Y:S04]  /*35990*/  LDL.LU R91, [R1+0xc80] ;  /* 0x000c8000015b7983 */ /* 0x000ea80000300800 */
[----:B------:R-:W2:Y:S01]  /*359a0*/  LDL.LU R89, [R1+0x1d98] ;  /* 0x001d980001597983 */ /* 0x000ea20000300800 */
[----:B------:R-:W-:-:S04]  /*359b0*/  LOP3.LUT R27, R27, R26, RZ, 0x3c, !PT ;  /* 0x0000001a1b1b7212 */ /* 0x000fc800078e3cff */
[----:B------:R-:W-:-:S04]  /*359c0*/  LOP3.LUT R26, R27, R26, RZ, 0x3c, !PT ;  /* 0x0000001a1b1a7212 */ /* 0x000fc800078e3cff */
[----:B------:R-:W-:-:S05]  /*359d0*/  LOP3.LUT R27, R27, R26, RZ, 0x3c, !PT ;  /* 0x0000001a1b1b7212 */ /* 0x000fca00078e3cff */
        /* <DEDUP_REMOVED lines=8> */
[----:B------:R-:W-:-:S03]  /*35a60*/  LOP3.LUT R41, R41, R40, RZ, 0x3c, !PT ;  /* 0x0000002829297212 */ /* 0x000fc600078e3cff */
[----:B------:R-:W2:Y:S04]  /*35a70*/  LDL.LU R36, [R1+0xc88] ;  /* 0x000c880001247983 */ /* 0x000ea80000300800 */
[----:B------:R-:W2:Y:S04]  /*35a80*/  LDL.LU R69, [R1+0x1d9c] ;  /* 0x001d9c0001457983 */ /* 0x000ea80000300800 */
[----:B------:R-:W2:Y:S01]  /*35a90*/  LDL.LU R68, [R1+0xc90] ;  /* 0x000c900001447983 */ /* 0x000ea20000300800 */
[----:B------:R-:W-:-:S03]  /*35aa0*/  LOP3.LUT R40, R41, R40, RZ, 0x3c, !PT ;  /* 0x0000002829287212 */ /* 0x000fc600078e3cff */
[----:B------:R-:W2:Y:S01]  /*35ab0*/  LDL.LU R39, [R1+0x1da0] ;  /* 0x001da00001277983 */ /* 0x000ea20000300800 */
[----:B---3--:R-:W-:-:S03]  /*35ac0*/  IMAD.MOV.U32 R50, RZ, RZ, R5 ;  /* 0x000000ffff327224 */ /* 0x008fc600078e0005 */
[----:B------:R-:W3:Y:S01]  /*35ad0*/  LDL.LU R38, [R1+0xc98] ;  /* 0x000c980001267983 */ /* 0x000ee20000300800 */
[----:B------:R-:W-:-:S03]  /*35ae0*/  IMAD.MOV.U32 R53, RZ, RZ, R87 ;  /* 0x000000ffff357224 */ /* 0x000fc600078e0057 */
[----:B------:R-:W3:Y:S01]  /*35af0*/  LDL.LU R5, [R1+0x1da4] ;  /* 0x001da40001057983 */ /* 0x000ee20000300800 */
[----:B------:R-:W-:-:S03]  /*35b00*/  IMAD.MOV.U32 R52, RZ, RZ, R85 ;  /* 0x000000ffff347224 */ /* 0x000fc600078e0055 */
[----:B------:R-:W3:Y:S01]  /*35b10*/  LDL.LU R87, [R1+0xca0] ;  /* 0x000ca00001577983 */ /* 0x000ee20000300800 */
[----:B------:R-:W-:-:S03]  /*35b20*/  LOP3.LUT R41, R41, R40, RZ, 0x3c, !PT ;  /* 0x0000002829297212 */ /* 0x000fc600078e3cff */
[----:B------:R-:W3:Y:S01]  /*35b30*/  LDL.LU R85, [R1+0x1da8] ;  /* 0x001da80001557983 */ /* 0x000ee20000300800 */
[----:B------:R-:W-:Y:S02]  /*35b40*/  IMAD.MOV.U32 R56, RZ, RZ, R13 ;  /* 0x000000ffff387224 */ /* 0x000fe400078e000d */
[----:B------:R-:W-:Y:S01]  /*35b50*/  IMAD.MOV.U32 R51, RZ, RZ, R12 ;  /* 0x000000ffff337224 */ /* 0x000fe200078e000c */
        /* <DEDUP_REMOVED lines=8> */
[----:B------:R-:W-:Y:S04]  /*35be0*/  STL [R1+0x3210], R52 ;  /* 0x0032103401007387 */ /* 0x000fe80000100800 */
[----:B------:R-:W-:Y:S04]  /*35bf0*/  STL [R1+0x3200], R53 ;  /* 0x0032003501007387 */ /* 0x000fe80000100800 */
[----:B------:R-:W3:Y:S01]  /*35c00*/  LDL.LU R13, [R1+0xca8] ;  /* 0x000ca800010d7983 */ /* 0x000ee20000300800 */
[----:B------:R-:W-:-:S03]  /*35c10*/  IMAD.MOV.U32 R31, RZ, RZ, R23 ;  /* 0x000000ffff1f7224 */ /* 0x000fc600078e0017 */
[----:B------:R-:W3:Y:S01]  /*35c20*/  LDL.LU R12, [R1+0x1dac] ;  /* 0x001dac00010c7983 */ /* 0x000ee20000300800 */
[----:B------:R-:W-:-:S03]  /*35c30*/  IMAD.MOV.U32 R30, RZ, RZ, R22 ;  /* 0x000000ffff1e7224 */ /* 0x000fc600078e0016 */
[----:B------:R-:W3:Y:S04]  /*35c40*/  LDL.LU R23, [R1+0xcb0] ;  /* 0x000cb00001177983 */ /* 0x000ee80000300800 */
[----:B------:R-:W3:Y:S01]  /*35c50*/  LDL.LU R22, [R1+0x1db0] ;  /* 0x001db00001167983 */ /* 0x000ee20000300800 */
[----:B----4-:R-:W-:Y:S02]  /*35c60*/  IMAD.MOV.U32 R11, RZ, RZ, R0 ;  /* 0x000000ffff0b7224 */ /* 0x010fe400078e0000 */
[----:B------:R-:W-:Y:S01]  /*35c70*/  IMAD.MOV.U32 R10, RZ, RZ, R2 ;  /* 0x000000ffff0a7224 */ /* 0x000fe200078e0002 */
[----:B------:R-:W4:Y:S04]  /*35c80*/  LDL.LU R0, [R1+0xcb8] ;  /* 0x000cb80001007983 */ /* 0x000f280000300800 */
[----:B------:R-:W4:Y:S01]  /*35c90*/  LDL.LU R2, [R1+0x1db4] ;  /* 0x001db40001027983 */ /* 0x000f220000300800 */
[----:B0-----:R-:W-:Y:S01]  /*35ca0*/  MOV R45, R90 ;  /* 0x0000005a002d7202 */ /* 0x001fe20000000f00 */
[----:B--2---:R-:W-:-:S02]  /*35cb0*/  IMAD.MOV.U32 R44, RZ, RZ, R3 ;  /* 0x000000ffff2c7224 */ /* 0x004fc400078e0003 */
[----:B------:R-:W2:Y:S04]  /*35cc0*/  LDL.LU R90, [R1+0xcc0] ;  /* 0x000cc000015a7983 */ /* 0x000ea80000300800 */
[----:B------:R-:W4:Y:S01]  /*35cd0*/  LDL.LU R3, [R1+0x1db8] ;  /* 0x001db80001037983 */ /* 0x000f220000300800 */
[----:B------:R-:W-:Y:S02]  /*35ce0*/  IMAD.MOV.U32 R17, RZ, RZ, R91 ;  /* 0x000000ffff117224 */ /* 0x000fe400078e005b */
[----:B------:R-:W-:Y:S01]  /*35cf0*/  IMAD.MOV.U32 R16, RZ, RZ, R89 ;  /* 0x000000ffff107224 */ /* 0x000fe200078e0059 */
[----:B------:R-:W4:Y:S04]  /*35d00*/  LDL.LU R91, [R1+0xcc8] ;  /* 0x000cc800015b7983 */ /* 0x000f280000300800 */
[----:B------:R-:W4:Y:S04]  /*35d10*/  LDL.LU R89, [R1+0x1dbc] ;  /* 0x001dbc0001597983 */ /* 0x000f280000300800 */
        /* <DEDUP_REMOVED lines=8> */
[----:B------:R-:W-:Y:S01]  /*35da0*/  STL.64 [R1+0x3228], R16 ;  /* 0x0032281001007387 */ /* 0x000fe20000100a00 */
[----:B------:R-:W-:-:S02]  /*35db0*/  IMAD.MOV.U32 R19, RZ, RZ, R36 ;  /* 0x000000ffff137224 */ /* 0x000fc400078e0024 */
[----:B------:R-:W-:Y:S02]  /*35dc0*/  IMAD.MOV.U32 R18, RZ, RZ, R69 ;  /* 0x000000ffff127224 */ /* 0x000fe400078e0045 */
[----:B---3--:R-:W-:Y:S02]  /*35dd0*/  IMAD.MOV.U32 R65, RZ, RZ, R87 ;  /* 0x000000ffff417224 */ /* 0x008fe400078e0057 */
[----:B------:R-:W-:Y:S01]  /*35de0*/  IMAD.MOV.U32 R64, RZ, RZ, R85 ;  /* 0x000000ffff407224 */ /* 0x000fe200078e0055 */
[----:B------:R-:W3:Y:S04]  /*35df0*/  LDL.LU R87, [R1+0xcd0] ;  /* 0x000cd00001577983 */ /* 0x000ee80000300800 */
[----:B------:R-:W3:Y:S04]  /*35e00*/  LDL.LU R85, [R1+0x1dc0] ;  /* 0x001dc00001557983 */ /* 0x000ee80000300800 */
[----:B------:R-:W3:Y:S01]  /*35e10*/  LDL.LU R36, [R1+0xcd8] ;  /* 0x000cd80001247983 */ /* 0x000ee20000300800 */
[----:B------:R-:W-:-:S03]  /*35e20*/  IMAD.MOV.U32 R15, RZ, RZ, R68 ;  /* 0x000000ffff0f7224 */ /* 0x000fc600078e0044 */
[----:B------:R-:W3:Y:S01]  /*35e30*/  LDL.LU R69, [R1+0x1dc4] ;  /* 0x001dc40001457983 */ /* 0x000ee20000300800 */
[----:B------:R-:W-:-:S03]  /*35e40*/  IMAD.MOV.U32 R14, RZ, RZ, R39 ;  /* 0x000000ffff0e7224 */ /* 0x000fc600078e0027 */
[----:B------:R-:W3:Y:S01]  /*35e50*/  LDL.LU R68, [R1+0xce0] ;  /* 0x000ce00001447983 */ /* 0x000ee20000300800 */
[----:B------:R-:W-:-:S03]  /*35e60*/  IMAD.MOV.U32 R25, RZ, RZ, R38 ;  /* 0x000000ffff197224 */ /* 0x000fc600078e0026 */
[----:B------:R-:W3:Y:S01]  /*35e70*/  LDL.LU R39, [R1+0x1dc8] ;  /* 0x001dc80001277983 */ /* 0x000ee20000300800 */
[----:B------:R-:W-:-:S03]  /*35e80*/  IMAD.MOV.U32 R24, RZ, RZ, R5 ;  /* 0x000000ffff187224 */ /* 0x000fc600078e0005 */
[----:B------:R-:W3:Y:S04]  /*35e90*/  LDL.LU R38, [R1+0xce8] ;  /* 0x000ce80001267983 */ /* 0x000ee80000300800 */
[----:B------:R-:W3:Y:S04]  /*35ea0*/  LDL.LU R5, [R1+0x1dcc] ;  /* 0x001dcc0001057983 */ /* 0x000ee80000300800 */
[----:B------:R-:W-:Y:S04]  /*35eb0*/  STL.64 [R1+0xc88], R18 ;  /* 0x000c881201007387 */ /* 0x000fe80000100a00 */
[----:B------:R-:W-:Y:S04]  /*35ec0*/  STL.64 [R1+0x3238], R18 ;  /* 0x0032381201007387 */ /* 0x000fe80000100a00 */
[----:B------:R-:W-:Y:S04]  /*35ed0*/  STL.64 [R1+0xc90], R14 ;  /* 0x000c900e01007387 */ /* 0x000fe80000100a00 */
[----:B------:R-:W-:Y:S04]  /*35ee0*/  STL [R1+0x32a0], R14 ;  /* 0x0032a00e01007387 */ /* 0x000fe80000100800 */
[----:B------:R-:W-:Y:S01]  /*35ef0*/  STL [R1+0x3240], R15 ;  /* 0x0032400f01007387 */ /* 0x000fe20000100800 */
[----:B------:R-:W-:-:S02]  /*35f00*/  IMAD.MOV.U32 R6, RZ, RZ, R22 ;  /* 0x000000ffff067224 */ /* 0x000fc400078e0016 */
[----:B------:R-:W-:Y:S01]  /*35f10*/  IMAD.MOV.U32 R7, RZ, RZ, R23 ;  /* 0x000000ffff077224 */ /* 0x000fe200078e0017 */
[----:B------:R-:W-:Y:S01]  /*35f20*/  STL.64 [R1+0xc98], R24 ;  /* 0x000c981801007387 */ /* 0x000fe20000100a00 */
[----:B------:R-:W-:Y:S02]  /*35f30*/  IMAD.MOV.U32 R34, RZ, RZ, R12 ;  /* 0x000000ffff227224 */ /* 0x000fe400078e000c */
[----:B------:R-:W-:Y:S01]  /*35f40*/  IMAD.MOV.U32 R35, RZ, RZ, R13 ;  /* 0x000000ffff237224 */ /* 0x000fe200078e000d */
[----:B------:R-:W-:Y:S04]  /*35f50*/  STL.64 [R1+0x3248], R24 ;  /* 0x0032481801007387 */ /* 0x000fe80000100a00 */
[----:B------:R-:W-:Y:S04]  /*35f60*/  STL.64 [R1+0xca0], R64 ;  /* 0x000ca04001007387 */ /* 0x000fe80000100a00 */
[----:B------:R-:W-:Y:S04]  /*35f70*/  STL.64 [R1+0x3250], R64 ;  /* 0x0032504001007387 */ /* 0x000fe80000100a00 */
[----:B------:R3:W-:Y:S04]  /*35f80*/  STL.64 [R1+0xcb0], R6 ;  /* 0x000cb00601007387 */ /* 0x0007e80000100a00 */
[----:B------:R-:W-:Y:S04]  /*35f90*/  STL.64 [R1+0xca8], R34 ;  /* 0x000ca82201007387 */ /* 0x000fe80000100a00 */
[----:B------:R-:W-:Y:S01]  /*35fa0*/  STL.64 [R1+0x3258], R34 ;  /* 0x0032582201007387 */ /* 0x000fe20000100a00 */
[----:B--2---:R-:W-:-:S02]  /*35fb0*/  IMAD.MOV.U32 R23, RZ, RZ, R90 ;  /* 0x000000ffff177224 */ /* 0x004fc400078e005a */
[----:B----4-:R-:W-:Y:S01]  /*35fc0*/  IMAD.MOV.U32 R22, RZ, RZ, R3 ;  /* 0x000000ffff167224 */ /* 0x010fe200078e0003 */
[----:B------:R-:W2:Y:S04]  /*35fd0*/  LDL.LU R90, [R1+0xcf0] ;  /* 0x000cf000015a7983 */ /* 0x000ea80000300800 */
[----:B------:R-:W4:Y:S01]  /*35fe0*/  LDL.LU R3, [R1+0x1dd0] ;  /* 0x001dd00001037983 */ /* 0x000f220000300800 */
[----:B------:R-:W-:Y:S02]  /*35ff0*/  IMAD.MOV.U32 R13, RZ, RZ, R91 ;  /* 0x000000ffff0d7224 */ /* 0x000fe400078e005b */
[----:B------:R-:W-:Y:S01]  /*36000*/  IMAD.MOV.U32 R12, RZ, RZ, R89 ;  /* 0x000000ffff0c7224 */ /* 0x000fe200078e0059 */
[----:B------:R-:W4:Y:S04]  /*36010*/  LDL.LU R91, [R1+0xcf8] ;  /* 0x000cf800015b7983 */ /* 0x000f280000300800 */
[----:B------:R-:W4:Y:S01]  /*36020*/  LDL.LU R89, [R1+0x1dd4] ;  /* 0x001dd40001597983 */ /* 0x000f220000300800 */
[----:B------:R-:W-:-:S02]  /*36030*/  IMAD.MOV.U32 R92, RZ, RZ, R2 ;  /* 0x000000ffff5c7224 */ /* 0x000fc400078e0002 */
[----:B------:R-:W-:Y:S02]  /*36040*/  IMAD.MOV.U32 R93, RZ, RZ, R0 ;  /* 0x000000ffff5d7224 */ /* 0x000fe400078e0000 */
[----:B------:R-:W4:Y:S04]  /*36050*/  LDL.LU R0, [R1+0xd00] ;  /* 0x000d000001007983 */ /* 0x000f280000300800 */
[----:B------:R-:W4:Y:S04]  /*36060*/  LDL.LU R2, [R1+0x1dd8] ;  /* 0x001dd80001027983 */ /* 0x000f280000300800 */
[----:B------:R-:W-:Y:S04]  /*36070*/  STL.64 [R1+0xcb8], R92 ;  /* 0x000cb85c01007387 */ /* 0x000fe80000100a00 */
[----:B------:R0:W-:Y:S04]  /*36080*/  STL.64 [R1+0x3260], R92 ;  /* 0x0032605c01007387 */ /* 0x0001e80000100a00 */
[----:B------:R-:W-:Y:S04]  /*36090*/  STL.64 [R1+0xcc0], R22 ;  /* 0x000cc01601007387 */ /* 0x000fe80000100a00 */
[----:B------:R-:W-:Y:S01]  /*360a0*/  STL.64 [R1+0x3268], R22 ;  /* 0x0032681601007387 */ /* 0x000fe20000100a00 */
[----:B---3--:R-:W-:-:S02]  /*360b0*/  IMAD.MOV.U32 R7, RZ, RZ, R87 ;  /* 0x000000ffff077224 */ /* 0x008fc400078e0057 */
[----:B------:R-:W-:Y:S01]  /*360c0*/  IMAD.MOV.U32 R6, RZ, RZ, R85 ;  /* 0x000000ffff067224 */ /* 0x000fe200078e0055 */
[----:B------:R-:W3:Y:S04]  /*360d0*/  LDL.LU R87, [R1+0xd08] ;  /* 0x000d080001577983 */ /* 0x000ee80000300800 */
[----:B------:R-:W3:Y:S04]  /*360e0*/  LDL.LU R85, [R1+0x1ddc] ;  /* 0x001ddc0001557983 */ /* 0x000ee80000300800 */
[----:B------:R-:W-:Y:S04]  /*360f0*/  STL.64 [R1+0xcc8], R12 ;  /* 0x000cc80c01007387 */ /* 0x000fe80000100a00 */
[----:B------:R-:W-:Y:S04]  /*36100*/  STL.64 [R1+0x3270], R12 ;  /* 0x0032700c01007387 */ /* 0x000fe80000100a00 */
[----:B------:R-:W-:Y:S04]  /*36110*/  STL.64 [R1+0xcd0], R6 ;  /* 0x000cd00601007387 */ /* 0x000fe80000100a00 */
[----:B------:R1:W-:Y:S04]  /*36120*/  STL.64 [R1+0x3278], R6 ;  /* 0x0032780601007387 */ /* 0x0003e80000100a00 */
[----:B------:R-:W3:Y:S04]  /*36130*/  LDL.LU R80, [R1+0xd10] ;  /* 0x000d100001507983 */ /* 0x000ee80000300800 */
[----:B------:R-:W3:Y:S04]  /*36140*/  LDL.LU R81, [R1+0x1de0] ;  /* 0x001de00001517983 */ /* 0x000ee80000300800 */
[----:B------:R-:W3:Y:S04]  /*36150*/  LDL.LU R32, [R1+0xd18] ;  /* 0x000d180001207983 */ /* 0x000ee80000300800 */
[----:B------:R-:W3:Y:S01]  /*36160*/  LDL.LU R33, [R1+0x1de4] ;  /* 0x001de40001217983 */ /* 0x000ee20000300800 */
[----:B------:R-:W-:-:S02]  /*36170*/  IMAD.MOV.U32 R37, RZ, RZ, R36 ;  /* 0x000000ffff257224 */ /* 0x000fc400078e0024 */
[----:B------:R-:W-:Y:S02]  /*36180*/  IMAD.MOV.U32 R36, RZ, RZ, R69 ;  /* 0x000000ffff247224 */ /* 0x000fe400078e0045 */
[----:B------:R-:W-:Y:S01]  /*36190*/  IMAD.MOV.U32 R58, RZ, RZ, R39 ;  /* 0x000000ffff3a7224 */ /* 0x000fe200078e0027 */
[----:B------:R-:W3:Y:S01]  /*361a0*/  LDL.LU R63, [R1+0xd20] ;  /* 0x000d2000013f7983 */ /* 0x000ee20000300800 */
[----:B------:R-:W-:Y:S02]  /*361b0*/  IMAD.MOV.U32 R59, RZ, RZ, R68 ;  /* 0x000000ffff3b7224 */ /* 0x000fe400078e0044 */
        /* <DEDUP_REMOVED lines=10> */
[----:B------:R-:W-:Y:S01]  /*36260*/  STL.64 [R1+0x3290], R68 ;  /* 0x0032904401007387 */ /* 0x000fe20000100a00 */
[----:B--2---:R-:W-:Y:S01]  /*36270*/  MOV R71, R90 ;  /* 0x0000005a00477202 */ /* 0x004fe20000000f00 */
[----:B----4-:R-:W-:-:S02]  /*36280*/  IMAD.MOV.U32 R70, RZ, RZ, R3 ;  /* 0x000000ffff467224 */ /* 0x010fc400078e0003 */
[----:B------:R-:W2:Y:S01]  /*36290*/  LDL.LU R3, [R1+0xd30] ;  /* 0x000d300001037983 */ /* 0x000ea20000300800 */
[----:B------:R-:W-:-:S03]  /*362a0*/  IMAD.MOV.U32 R90, RZ, RZ, R89 ;  /* 0x000000ffff5a7224 */ /* 0x000fc600078e0059 */
[----:B------:R-:W4:Y:S01]  /*362b0*/  LDL.LU R89, [R1+0x1df0] ;  /* 0x001df00001597983 */ /* 0x000f220000300800 */
[----:B------:R-:W-:Y:S02]  /*362c0*/  IMAD.MOV.U32 R47, RZ, RZ, R0 ;  /* 0x000000ffff2f7224 */ /* 0x000fe400078e0000 */
[----:B------:R-:W-:Y:S01]  /*362d0*/  IMAD.MOV.U32 R46, RZ, RZ, R2 ;  /* 0x000000ffff2e7224 */ /* 0x000fe200078e0002 */
[----:B------:R-:W4:Y:S04]  /*362e0*/  LDL.LU R0, [R1+0xd38] ;  /* 0x000d380001007983 */ /* 0x000f280000300800 */
[----:B------:R-:W4:Y:S04]  /*362f0*/  LDL.LU R2, [R1+0x1df4] ;  /* 0x001df40001027983 */ /* 0x000f280000300800 */
[----:B------:R-:W-:Y:S04]  /*36300*/  STL.64 [R1+0xcf0], R70 ;  /* 0x000cf04601007387 */ /* 0x000fe80000100a00 */
[----:B------:R-:W-:Y:S04]  /*36310*/  STL.64 [R1+0x3298], R70 ;  /* 0x0032984601007387 */ /* 0x000fe80000100a00 */
[----:B------:R-:W4:Y:S04]  /*36320*/  LDL.LU R43, [R1+0xd40] ;  /* 0x000d4000012b7983 */ /* 0x000f280000300800 */
[----:B------:R-:W4:Y:S01]  /*36330*/  LDL.LU R42, [R1+0x1df8] ;  /* 0x001df800012a7983 */ /* 0x000f220000300800 */
[----:B---3--:R-:W-:-:S02]  /*36340*/  IMAD.MOV.U32 R73, RZ, RZ, R87 ;  /* 0x000000ffff497224 */ /* 0x008fc400078e0057 */
[----:B------:R-:W-:Y:S01]  /*36350*/  IMAD.MOV.U32 R72, RZ, RZ, R85 ;  /* 0x000000ffff487224 */ /* 0x000fe200078e0055 */
[----:B------:R-:W3:Y:S04]  /*36360*/  LDL.LU R87, [R1+0xd48] ;  /* 0x000d480001577983 */ /* 0x000ee80000300800 */
[----:B------:R-:W3:Y:S01]  /*36370*/  LDL.LU R85, [R1+0x1dfc] ;  /* 0x001dfc0001557983 */ /* 0x000ee20000300800 */
[----:B------:R-:W-:-:S03]  /*36380*/  LOP3.LUT R81, R81, R80, RZ, 0x3c, !PT ;  /* 0x0000005051517212 */ /* 0x000fc600078e3cff */
[----:B------:R-:W-:Y:S01]  /*36390*/  STL.64 [R1+0xcf8], R90 ;  /* 0x000cf85a01007387 */ /* 0x000fe20000100a00 */
[----:B------:R-:W-:Y:S02]  /*363a0*/  LOP3.LUT R33, R33, R32, RZ, 0x3c, !PT ;  /* 0x0000002021217212 */ /* 0x000fe400078e3cff */
[C---:B------:R-:W-:Y:S01]  /*363b0*/  LOP3.LUT R80, R81.reuse, R80, RZ, 0x3c, !PT ;  /* 0x0000005051507212 */ /* 0x040fe200078e3cff */
[----:B------:R-:W-:Y:S04]  /*363c0*/  STL.64 [R1+0x32a8], R90 ;  /* 0x0032a85a01007387 */ /* 0x000fe80000100a00 */
[----:B------:R-:W-:Y:S04]  /*363d0*/  STL.64 [R1+0xd00], R46 ;  /* 0x000d002e01007387 */ /* 0x000fe80000100a00 */
[----:B------:R-:W-:Y:S01]  /*363e0*/  STL.64 [R1+0x32b0], R46 ;  /* 0x0032b02e01007387 */ /* 0x000fe20000100a00 */
[----:B------:R-:W-:-:S02]  /*363f0*/  LOP3.LUT R81, R81, R80, RZ, 0x3c, !PT ;  /* 0x0000005051517212 */ /* 0x000fc400078e3cff */
[----:B------:R-:W-:Y:S01]  /*36400*/  LOP3.LUT R32, R33, R32, RZ, 0x3c, !PT ;  /* 0x0000002021207212 */ /* 0x000fe200078e3cff */
[----:B------:R-:W-:Y:S04]  /*36410*/  STL.64 [R1+0xd08], R72 ;  /* 0x000d084801007387 */ /* 0x000fe80000100a00 */
[----:B------:R-:W-:Y:S01]  /*36420*/  STL.64 [R1+0x32b8], R72 ;  /* 0x0032b84801007387 */ /* 0x000fe20000100a00 */
[----:B------:R-:W-:-:S03]  /*36430*/  IMAD.MOV.U32 R62, RZ, RZ, R39 ;  /* 0x000000ffff3e7224 */ /* 0x000fc600078e0027 */
[----:B------:R-:W3:Y:S01]  /*36440*/  LDL.LU R61, [R1+0xd50] ;  /* 0x000d5000013d7983 */ /* 0x000ee20000300800 */
[----:B------:R-:W-:-:S03]  /*36450*/  LOP3.LUT R33, R33, R32, RZ, 0x3c, !PT ;  /* 0x0000002021217212 */ /* 0x000fc600078e3cff */
[----:B------:R-:W3:Y:S04]  /*36460*/  LDL.LU R39, [R1+0x1e00] ;  /* 0x001e000001277983 */ /* 0x000ee80000300800 */
[----:B------:R-:W-:Y:S04]  /*36470*/  STL.64 [R1+0xd10], R80 ;  /* 0x000d105001007387 */ /* 0x000fe80000100a00 */
[----:B------:R-:W-:Y:S01]  /*36480*/  STL.64 [R1+0x32c0], R80 ;  /* 0x0032c05001007387 */ /* 0x000fe20000100a00 */
[----:B------:R-:W-:Y:S02]  /*36490*/  IMAD.MOV.U32 R21, RZ, RZ, R38 ;  /* 0x000000ffff157224 */ /* 0x000fe400078e0026 */
[----:B------:R-:W-:Y:S01]  /*364a0*/  IMAD.MOV.U32 R20, RZ, RZ, R5 ;  /* 0x000000ffff147224 */ /* 0x000fe200078e0005 */
[----:B------:R-:W3:Y:S04]  /*364b0*/  LDL.LU R38, [R1+0xd58] ;  /* 0x000d580001267983 */ /* 0x000ee80000300800 */
[----:B------:R-:W3:Y:S04]  /*364c0*/  LDL.LU R5, [R1+0x1e04] ;  /* 0x001e040001057983 */ /* 0x000ee80000300800 */
[----:B------:R-:W-:Y:S04]  /*364d0*/  STL.64 [R1+0xd18], R32 ;  /* 0x000d182001007387 */ /* 0x000fe80000100a00 */
[----:B------:R-:W-:Y:S04]  /*364e0*/  STL.64 [R1+0x32c8], R32 ;  /* 0x0032c82001007387 */ /* 0x000fe80000100a00 */
[----:B------:R-:W-:Y:S04]  /*364f0*/  STL.64 [R1+0xd20], R62 ;  /* 0x000d203e01007387 */ /* 0x000fe80000100a00 */
[----:B------:R-:W-:Y:S01]  /*36500*/  STL.64 [R1+0x32d0], R62 ;  /* 0x0032d03e01007387 */ /* 0x000fe20000100a00 */
[----:B--2---:R-:W-:-:S03]  /*36510*/  IMAD.MOV.U32 R29, RZ, RZ, R3 ;  /* 0x000000ffff1d7224 */ /* 0x004fc600078e0003 */
[----:B------:R-:W2:Y:S01]  /*36520*/  LDL.LU R3, [R1+0xd60] ;  /* 0x000d600001037983 */ /* 0x000ea20000300800 */
[----:B----4-:R-:W-:-:S03]  /*36530*/  IMAD.MOV.U32 R28, RZ, RZ, R89 ;  /* 0x000000ffff1c7224 */ /* 0x010fc600078e0059 */
[----:B------:R-:W4:Y:S04]  /*36540*/  LDL.LU R89, [R1+0x1e08] ;  /* 0x001e080001597983 */ /* 0x000f280000300800 */
[----:B------:R-:W-:Y:S04]  /*36550*/  STL.64 [R1+0xd28], R20 ;  /* 0x000d281401007387 */ /* 0x000fe80000100a00 */
[----:B------:R-:W-:Y:S01]  /*36560*/  STL.64 [R1+0x32d8], R20 ;  /* 0x0032d81401007387 */ /* 0x000fe20000100a00 */
[----:B------:R-:W-:Y:S02]  /*36570*/  IMAD.MOV.U32 R49, RZ, RZ, R0 ;  /* 0x000000ffff317224 */ /* 0x000fe400078e0000 */
[----:B------:R-:W-:Y:S01]  /*36580*/  IMAD.MOV.U32 R48, RZ, RZ, R2 ;  /* 0x000000ffff307224 */ /* 0x000fe200078e0002 */
[----:B------:R-:W4:Y:S04]  /*36590*/  LDL.LU R0, [R1+0xd68] ;  /* 0x000d680001007983 */ /* 0x000f280000300800 */
[----:B------:R-:W4:Y:S04]  /*365a0*/  LDL.LU R2, [R1+0x1e0c] ;  /* 0x001e0c0001027983 */ /* 0x000f280000300800 */
[----:B------:R-:W-:Y:S04]  /*365b0*/  STL.64 [R1+0xd30], R28 ;  /* 0x000d301c01007387 */ /* 0x000fe80000100a00 */
[----:B------:R-:W-:Y:S04]  /*365c0*/  STL [R1+0x32f0], R28 ;  /* 0x0032f01c01007387 */ /* 0x000fe80000100800 */
[----:B------:R-:W-:Y:S04]  /*365d0*/  STL [R1+0x32e0], R29 ;  /* 0x0032e01d01007387 */ /* 0x000fe80000100800 */
[----:B------:R-:W4:Y:S01]  /*365e0*/  LDL.LU R77, [R1+0xd70] ;  /* 0x000d7000014d7983 */ /* 0x000f220000300800 */
[----:B------:R-:W-:-:S03]  /*365f0*/  IMAD.MOV.U32 R67, RZ, RZ, R43 ;  /* 0x000000ffff437224 */ /* 0x000fc600078e002b */
[----:B------:R-:W4:Y:S01]  /*36600*/  LDL.LU R76, [R1+0x1e10] ;  /* 0x001e1000014c7983 */ /* 0x000f220000300800 */
[----:B------:R-:W-:-:S03]  /*36610*/  IMAD.MOV.U32 R66, RZ, RZ, R42 ;  /* 0x000000ffff427224 */ /* 0x000fc600078e002a */
[----:B------:R-:W4:Y:S04]  /*36620*/  LDL.LU R43, [R1+0xd78] ;  /* 0x000d7800012b7983 */ /* 0x000f280000300800 */
[----:B------:R-:W4:Y:S01]  /*36630*/  LDL.LU R42, [R1+0x1e14] ;  /* 0x001e1400012a7983 */ /* 0x000f220000300800 */
[----:B---3--:R-:W-:Y:S02]  /*36640*/  IMAD.MOV.U32 R75, RZ, RZ, R87 ;  /* 0x000000ffff4b7224 */ /* 0x008fe400078e0057 */
[----:B------:R-:W-:Y:S01]  /*36650*/  IMAD.MOV.U32 R74, RZ, RZ, R85 ;  /* 0x000000ffff4a7224 */ /* 0x000fe200078e0055 */
[----:B------:R-:W3:Y:S04]  /*36660*/  LDL.LU R87, [R1+0xd80] ;  /* 0x000d800001577983 */ /* 0x000ee80000300800 */
[----:B------:R-:W3:Y:S04]  /*36670*/  LDL.LU R85, [R1+0x1e18] ;  /* 0x001e180001557983 */ /* 0x000ee80000300800 */
[----:B------:R-:W-:Y:S04]  /*36680*/  STL.64 [R1+0xd38], R48 ;  /* 0x000d383001007387 */ /* 0x000fe80000100a00 */
[----:B------:R-:W-:Y:S04]  /*36690*/  STL.64 [R1+0x32e8], R48 ;  /* 0x0032e83001007387 */ /* 0x000fe80000100a00 */
[----:B------:R-:W-:Y:S04]  /*366a0*/  STL.64 [R1+0xd40], R66 ;  /* 0x000d404201007387 */ /* 0x000fe80000100a00 */
[----:B------:R-:W-:Y:S04]  /*366b0*/  STL.64 [R1+0x32f8], R66 ;  /* 0x0032f84201007387 */ /* 0x000fe80000100a00 */
[----:B------:R-:W3:Y:S04]  /*366c0*/  LDL.LU R52, [R1+0xd88] ;  /* 0x000d880001347983 */ /* 0x000ee80000300800 */
[----:B------:R-:W3:Y:S04]  /*366d0*/  LDL.LU R41, [R1+0x1e1c] ;  /* 0x001e1c0001297983 */ /* 0x000ee80000300800 */
[----:B------:R-:W-:Y:S04]  /*366e0*/  STL.64 [R1+0xd48], R74 ;  /* 0x000d484a01007387 */ /* 0x000fe80000100a00 */
[----:B------:R-:W-:Y:S04]  /*366f0*/  STL.64 [R1+0x3300], R74 ;  /* 0x0033004a01007387 */ /* 0x000fe80000100a00 */
[----:B------:R-:W3:Y:S01]  /*36700*/  LDL.LU R40, [R1+0xd90] ;  /* 0x000d900001287983 */ /* 0x000ee20000300800 */
[----:B------:R-:W-:-:S03]  /*36710*/  IMAD.MOV.U32 R60, RZ, RZ, R39 ;  /* 0x000000ffff3c7224 */ /* 0x000fc600078e0027 */
[----:B------:R-:W3:Y:S01]  /*36720*/  LDL.LU R39, [R1+0x1e20] ;  /* 0x001e200001277983 */ /* 0x000ee20000300800 */
[----:B------:R-:W-:Y:S02]  /*36730*/  IMAD.MOV.U32 R27, RZ, RZ, R38 ;  /* 0x000000ffff1b7224 */ /* 0x000fe400078e0026 */
[----:B------:R-:W-:Y:S01]  /*36740*/  IMAD.MOV.U32 R26, RZ, RZ, R5 ;  /* 0x000000ffff1a7224 */ /* 0x000fe200078e0005 */
[----:B------:R-:W3:Y:S04]  /*36750*/  LDL.LU R38, [R1+0xd98] ;  /* 0x000d980001267983 */ /* 0x000ee80000300800 */
[----:B------:R-:W3:Y:S01]  /*36760*/  LDL.LU R5, [R1+0x1e24] ;  /* 0x001e240001057983 */ /* 0x000ee20000300800 */
        /* <DEDUP_REMOVED lines=15> */
[----:B------:R0:W-:Y:S01]  /*36860*/  STL.64 [R1+0x3320], R8 ;  /* 0x0033200801007387 */ /* 0x0001e20000100a00 */
[----:B------:R-:W-:-:S02]  /*36870*/  IMAD.MOV.U32 R57, RZ, RZ, R43 ;  /* 0x000000ffff397224 */ /* 0x000fc400078e002b */
[----:B------:R-:W-:Y:S01]  /*36880*/  IMAD.MOV.U32 R56, RZ, RZ, R42 ;  /* 0x000000ffff387224 */ /* 0x000fe200078e002a */
        /* <DEDUP_REMOVED lines=9> */
[----:B------:R-:W3:Y:S01]  /*36920*/  LDL.LU R85, [R1+0x1e38] ;  /* 0x001e380001557983 */ /* 0x000ee20000300800 */
[----:B------:R-:W-:-:S03]  /*36930*/  IMAD.MOV.U32 R31, RZ, RZ, R52 ;  /* 0x000000ffff1f7224 */ /* 0x000fc600078e0034 */
[----:B------:R-:W-:Y:S01]  /*36940*/  STL.64 [R1+0xd70], R78 ;  /* 0x000d704e01007387 */ /* 0x000fe20000100a00 */
[----:B------:R-:W-:-:S03]  /*36950*/  MOV R30, R41 ;  /* 0x00000029001e7202 */ /* 0x000fc60000000f00 */
[----:B------:R-:W-:Y:S04]  /*36960*/  STL.64 [R1+0x3328], R78 ;  /* 0x0033284e01007387 */ /* 0x000fe80000100a00 */
[----:B------:R-:W-:Y:S04]  /*36970*/  STL.64 [R1+0xd78], R56 ;  /* 0x000d783801007387 */ /* 0x000fe80000100a00 */
[----:B------:R-:W-:Y:S04]  /*36980*/  STL.64 [R1+0xd80], R50 ;  /* 0x000d803201007387 */ /* 0x000fe80000100a00 */
[----:B------:R-:W-:Y:S01]  /*36990*/  STL.64 [R1+0xd88], R30 ;  /* 0x000d881e01007387 */ /* 0x000fe20000100a00 */
[----:B------:R-:W-:-:S02]  /*369a0*/  IMAD.MOV.U32 R11, RZ, RZ, R40 ;  /* 0x000000ffff0b7224 */ /* 0x000fc400078e0028 */
[----:B------:R-:W-:Y:S02]  /*369b0*/  IMAD.MOV.U32 R10, RZ, RZ, R39 ;  /* 0x000000ffff0a7224 */ /* 0x000fe400078e0027 */
[----:B------:R-:W3:Y:S01]  /*369c0*/  LDL.LU R39, [R1+0xdc8] ;  /* 0x000dc80001277983 */ /* 0x000ee20000300800 */
[----:B------:R-:W-:-:S03]  /*369d0*/  IMAD.MOV.U32 R17, RZ, RZ, R38 ;  /* 0x000000ffff117224 */ /* 0x000fc600078e0026 */
[----:B------:R-:W3:Y:S04]  /*369e0*/  LDL.LU R38, [R1+0x1e3c] ;  /* 0x001e3c0001267983 */ /* 0x000ee80000300800 */
[----:B------:R-:W3:Y:S04]  /*369f0*/  LDL.LU R41, [R1+0xdd0] ;  /* 0x000dd00001297983 */ /* 0x000ee80000300800 */
[----:B------:R-:W3:Y:S01]  /*36a00*/  LDL.LU R40, [R1+0x1e40] ;  /* 0x001e400001287983 */ /* 0x000ee20000300800 */
[----:B--2---:R-:W-:-:S03]  /*36a10*/  IMAD.MOV.U32 R19, RZ, RZ, R3 ;  /* 0x000000ffff137224 */ /* 0x004fc600078e0003 */
[----:B------:R-:W2:Y:S01]  /*36a20*/  LDL.LU R3, [R1+0xdd8] ;  /* 0x000dd80001037983 */ /* 0x000ea20000300800 */
[----:B----4-:R-:W-:-:S03]  /*36a30*/  IMAD.MOV.U32 R18, RZ, RZ, R89 ;  /* 0x000000ffff127224 */ /* 0x010fc600078e0059 */
[----:B------:R-:W4:Y:S04]  /*36a40*/  LDL.LU R89, [R1+0x1e44] ;  /* 0x001e440001597983 */ /* 0x000f280000300800 */
[----:B------:R-:W-:Y:S01]  /*36a50*/  STL.64 [R1+0xd90], R10 ;  /* 0x000d900a01007387 */ /* 0x000fe20000100a00 */
[----:B------:R-:W-:-:S03]  /*36a60*/  IMAD.MOV.U32 R16, RZ, RZ, R5 ;  /* 0x000000ffff107224 */ /* 0x000fc600078e0005 */
[----:B------:R-:W4:Y:S04]  /*36a70*/  LDL.LU R14, [R1+0xde0] ;  /* 0x000de000010e7983 */ /* 0x000f280000300800 */
[----:B------:R-:W4:Y:S04]  /*36a80*/  LDL.LU R5, [R1+0x1e48] ;  /* 0x001e480001057983 */ /* 0x000f280000300800 */
[----:B0-----:R-:W4:Y:S04]  /*36a90*/  LDL.LU R92, [R1+0xde8] ;  /* 0x000de800015c7983 */ /* 0x001f280000300800 */
[----:B------:R-:W4:Y:S04]  /*36aa0*/  LDL.LU R93, [R1+0x1e4c] ;  /* 0x001e4c00015d7983 */ /* 0x000f280000300800 */
[----:B------:R-:W4:Y:S01]  /*36ab0*/  LDL.LU R53, [R1+0xdf0] ;  /* 0x000df00001357983 */ /* 0x000f220000300800 */
[----:B------:R-:W-:-:S02]  /*36ac0*/  IMAD.MOV.U32 R24, RZ, RZ, R2 ;  /* 0x000000ffff187224 */ /* 0x000fc400078e0002 */
[----:B------:R-:W-:Y:S01]  /*36ad0*/  IMAD.MOV.U32 R25, RZ, RZ, R0 ;  /* 0x000000ffff197224 */ /* 0x000fe200078e0000 */
[----:B------:R-:W4:Y:S04]  /*36ae0*/  LDL.LU R52, [R1+0x1e50] ;  /* 0x001e500001347983 */ /* 0x000f280000300800 */
[----:B------:R-:W4:Y:S04]  /*36af0*/  LDL.LU R0, [R1+0xdf8] ;  /* 0x000df80001007983 */ /* 0x000f280000300800 */
[----:B------:R-:W4:Y:S04]  /*36b00*/  LDL.LU R2, [R1+0x1e54] ;  /* 0x001e540001027983 */ /* 0x000f280000300800 */
[----:B------:R-:W-:Y:S04]  /*36b10*/  STL.64 [R1+0xd98], R16 ;  /* 0x000d981001007387 */ /* 0x000fe80000100a00 */
[----:B------:R-:W-:Y:S04]  /*36b20*/  STL.64 [R1+0xda0], R18 ;  /* 0x000da01201007387 */ /* 0x000fe80000100a00 */
[----:B------:R-:W-:Y:S04]  /*36b30*/  STL.64 [R1+0xda8], R24 ;  /* 0x000da81801007387 */ /* 0x000fe80000100a00 */
[----:B-1----:R-:W4:Y:S04]  /*36b40*/  LDL.LU R6, [R1+0xe00] ;  /* 0x000e000001067983 */ /* 0x002f280000300800 */
[----:B------:R-:W4:Y:S01]  /*36b50*/  LDL.LU R7, [R1+0x1e58] ;  /* 0x001e580001077983 */ /* 0x000f220000300800 */
[----:B------:R-:W-:-:S02]  /*36b60*/  IMAD.MOV.U32 R65, RZ, RZ, R77 ;  /* 0x000000ffff417224 */ /* 0x000fc400078e004d */
[----:B---3--:R-:W-:Y:S02]  /*36b70*/  IMAD.MOV.U32 R9, RZ, RZ, R87 ;  /* 0x000000ffff097224 */ /* 0x008fe400078e0057 */
[----:B------:R-:W-:-:S05]  /*36b80*/  IMAD.MOV.U32 R8, RZ, RZ, R85 ;  /* 0x000000ffff087224 */ /* 0x000fca00078e0055 */
[----:B------:R0:W-:Y:S04]  /*36b90*/  STL.64 [R1+0xdc0], R8 ;  /* 0x000dc00801007387 */ /* 0x0001e80000100a00 */
[----:B------:R-:W3:Y:S04]  /*36ba0*/  LDL.LU R36, [R1+0xe08] ;  /* 0x000e080001247983 */ /* 0x000ee80000300800 */
[----:B------:R-:W3:Y:S01]  /*36bb0*/  LDL.LU R37, [R1+0x1e5c] ;  /* 0x001e5c0001257983 */ /* 0x000ee20000300800 */
[----:B------:R-:W-:-:S03]  /*36bc0*/  IMAD.MOV.U32 R64, RZ, RZ, R76 ;  /* 0x000000ffff407224 */ /* 0x000fc600078e004c */
[----:B------:R-:W3:Y:S04]  /*36bd0*/  LDL.LU R77, [R1+0xe10] ;  /* 0x000e1000014d7983 */ /* 0x000ee80000300800 */
[----:B------:R-:W3:Y:S04]  /*36be0*/  LDL.LU R76, [R1+0x1e60] ;  /* 0x001e6000014c7983 */ /* 0x000ee80000300800 */
[----:B------:R-:W3:Y:S04]  /*36bf0*/  LDL.LU R87, [R1+0xe18] ;  /* 0x000e180001577983 */ /* 0x000ee80000300800 */
[----:B------:R-:W3:Y:S04]  /*36c00*/  LDL.LU R85, [R1+0x1e64] ;  /* 0x001e640001557983 */ /* 0x000ee80000300800 */
[----:B------:R-:W-:Y:S04]  /*36c10*/  STL.64 [R1+0xdb0], R42 ;  /* 0x000db02a01007387 */ /* 0x000fe80000100a00 */
[----:B------:R-:W-:Y:S04]  /*36c20*/  STL.64 [R1+0xdb8], R64 ;  /* 0x000db84001007387 */ /* 0x000fe80000100a00 */
[----:B------:R-:W3:Y:S04]  /*36c30*/  LDL.LU R71, [R1+0xe20] ;  /* 0x000e200001477983 */ /* 0x000ee80000300800 */
[----:B------:R-:W3:Y:S01]  /*36c40*/  LDL.LU R15, [R1+0x1e68] ;  /* 0x001e6800010f7983 */ /* 0x000ee20000300800 */
[----:B--2---:R-:W-:-:S03]  /*36c50*/  IMAD.MOV.U32 R45, RZ, RZ, R3 ;  /* 0x000000ffff2d7224 */ /* 0x004fc600078e0003 */
[----:B------:R-:W2:Y:S01]  /*36c60*/  LDL.LU R3, [R1+0xe28] ;  /* 0x000e280001037983 */ /* 0x000ea20000300800 */
[----:B----4-:R-:W-:-:S03]  /*36c70*/  IMAD.MOV.U32 R44, RZ, RZ, R89 ;  /* 0x000000ffff2c7224 */ /* 0x010fc600078e0059 */
[----:B------:R-:W4:Y:S04]  /*36c80*/  LDL.LU R89, [R1+0x1e6c] ;  /* 0x001e6c0001597983 */ /* 0x000f280000300800 */
[----:B------:R-:W-:Y:S01]  /*36c90*/  STL.64 [R1+0xdc8], R38 ;  /* 0x000dc82601007387 */ /* 0x000fe20000100a00 */
[-C--:B------:R-:W-:Y:S01]  /*36ca0*/  LOP3.LUT R93, R93, R92.reuse, RZ, 0x3c, !PT ;  /* 0x0000005c5d5d7212 */ /* 0x080fe200078e3cff */
[----:B------:R-:W-:Y:S02]  /*36cb0*/  IMAD.MOV.U32 R34, RZ, RZ, R5 ;  /* 0x000000ffff227224 */ /* 0x000fe400078e0005 */
[----:B------:R-:W-:Y:S02]  /*36cc0*/  IMAD.MOV.U32 R35, RZ, RZ, R14 ;  /* 0x000000ffff237224 */ /* 0x000fe400078e000e */
[----:B------:R-:W2:Y:S01]  /*36cd0*/  LDL.LU R14, [R1+0xe30] ;  /* 0x000e3000010e7983 */ /* 0x000ea20000300800 */
[----:B------:R-:W-:-:S03]  /*36ce0*/  LOP3.LUT R92, R93, R92, RZ, 0x3c, !PT ;  /* 0x0000005c5d5c7212 */ /* 0x000fc600078e3cff */
[----:B------:R-:W2:Y:S04]  /*36cf0*/  LDL.LU R5, [R1+0x1e70] ;  /* 0x001e700001057983 */ /* 0x000ea80000300800 */
[----:B------:R-:W-:Y:S01]  /*36d00*/  STL.64 [R1+0xdd0], R40 ;  /* 0x000dd02801007387 */ /* 0x000fe20000100a00 */
[----:B------:R-:W-:-:S03]  /*36d10*/  LOP3.LUT R7, R7, R6, RZ, 0x3c, !PT ;  /* 0x0000000607077212 */ /* 0x000fc600078e3cff */
[----:B------:R-:W-:Y:S01]  /*36d20*/  STL.64 [R1+0xdd8], R44 ;  /* 0x000dd82c01007387 */ /* 0x000fe20000100a00 */
[----:B------:R-:W-:-:S03]  /*36d30*/  LOP3.LUT R93, R93, R92, RZ, 0x3c, !PT ;  /* 0x0000005c5d5d7212 */ /* 0x000fc600078e3cff */
[----:B------:R-:W-:Y:S01]  /*36d40*/  STL.64 [R1+0xde0], R34 ;  /* 0x000de02201007387 */ /* 0x000fe20000100a00 */
[C---:B------:R-:W-:Y:S01]  /*36d50*/  LOP3.LUT R6, R7.reuse, R6, RZ, 0x3c, !PT ;  /* 0x0000000607067212 */ /* 0x040fe200078e3cff */
[----:B------:R-:W-:Y:S02]  /*36d60*/  IMAD.MOV.U32 R23, RZ, RZ, R53 ;  /* 0x000000ffff177224 */ /* 0x000fe400078e0035 */
[----:B------:R-:W-:Y:S01]  /*36d70*/  IMAD.MOV.U32 R22, RZ, RZ, R52 ;  /* 0x000000ffff167224 */ /* 0x000fe200078e0034 */
[----:B------:R-:W2:Y:S01]  /*36d80*/  LDL.LU R53, [R1+0xe38] ;  /* 0x000e380001357983 */ /* 0x000ea20000300800 */
[----:B------:R-:W-:Y:S02]  /*36d90*/  IMAD.MOV.U32 R12, RZ, RZ, R2 ;  /* 0x000000ffff0c7224 */ /* 0x000fe400078e0002 */
[----:B------:R-:W-:Y:S01]  /*36da0*/  IMAD.MOV.U32 R13, RZ, RZ, R0 ;  /* 0x000000ffff0d7224 */ /* 0x000fe200078e0000 */
[----:B------:R-:W2:Y:S04]  /*36db0*/  LDL.LU R52, [R1+0x1e74] ;  /* 0x001e740001347983 */ /* 0x000ea80000300800 */
[----:B------:R-:W2:Y:S01]  /*36dc0*/  LDL.LU R0, [R1+0xe40] ;  /* 0x000e400001007983 */ /* 0x000ea20000300800 */
[----:B------:R-:W-:-:S03]  /*36dd0*/  LOP3.LUT R7, R7, R6, RZ, 0x3c, !PT ;  /* 0x0000000607077212 */ /* 0x000fc600078e3cff */
[----:B------:R-:W2:Y:S04]  /*36de0*/  LDL.LU R2, [R1+0x1e78] ;  /* 0x001e780001027983 */ /* 0x000ea80000300800 */
[----:B------:R-:W-:Y:S04]  /*36df0*/  STL.64 [R1+0xde8], R92 ;  /* 0x000de85c01007387 */ /* 0x000fe80000100a00 */
[----:B------:R-:W-:Y:S04]  /*36e00*/  STL.64 [R1+0xdf0], R22 ;  /* 0x000df01601007387 */ /* 0x000fe80000100a00 */
[----:B------:R-:W-:Y:S01]  /*36e10*/  STL.64 [R1+0xdf8], R12 ;  /* 0x000df80c01007387 */ /* 0x000fe20000100a00 */
[----:B---3--:R-:W-:-:S04]  /*36e20*/  LOP3.LUT R37, R37, R36, RZ, 0x3c, !PT ;  /* 0x0000002425257212 */ /* 0x008fc800078e3cff */
[C---:B------:R-:W-:Y:S01]  /*36e30*/  LOP3.LUT R36, R37.reuse, R36, RZ, 0x3c, !PT ;  /* 0x0000002425247212 */ /* 0x040fe200078e3cff */
[----:B------:R-:W-:Y:S01]  /*36e40*/  STL.64 [R1+0xe00], R6 ;  /* 0x000e000601007387 */ /* 0x000fe20000100a00 */
[----:B------:R-:W-:Y:S02]  /*36e50*/  IMAD.MOV.U32 R59, RZ, RZ, R77 ;  /* 0x000000ffff3b7224 */ /* 0x000fe400078e004d */
[----:B------:R-:W-:Y:S01]  /*36e60*/  IMAD.MOV.U32 R58, RZ, RZ, R76 ;  /* 0x000000ffff3a7224 */ /* 0x000fe200078e004c */
[----:B------:R-:W-:Y:S01]  /*36e70*/  LOP3.LUT R37, R37, R36, RZ, 0x3c, !PT ;  /* 0x0000002425257212 */ /* 0x000fe200078e3cff */
[----:B------:R-:W3:Y:S01]  /*36e80*/  LDL.LU R77, [R1+0xe48] ;  /* 0x000e4800014d7983 */ /* 0x000ee20000300800 */
[----:B------:R-:W-:Y:S02]  /*36e90*/  IMAD.MOV.U32 R68, RZ, RZ, R85 ;  /* 0x000000ffff447224 */ /* 0x000fe400078e0055 */
[----:B------:R-:W-:Y:S01]  /*36ea0*/  IMAD.MOV.U32 R69, RZ, RZ, R87 ;  /* 0x000000ffff457224 */ /* 0x000fe200078e0057 */
[----:B------:R-:W3:Y:S04]  /*36eb0*/  LDL.LU R76, [R1+0x1e7c] ;  /* 0x001e7c00014c7983 */ /* 0x000ee80000300800 */
[----:B------:R-:W3:Y:S04]  /*36ec0*/  LDL.LU R87, [R1+0xe50] ;  /* 0x000e500001577983 */ /* 0x000ee80000300800 */
[----:B------:R-:W3:Y:S04]  /*36ed0*/  LDL.LU R85, [R1+0x1e80] ;  /* 0x001e800001557983 */ /* 0x000ee80000300800 */
[----:B------:R-:W-:Y:S04]  /*36ee0*/  STL.64 [R1+0xe08], R36 ;  /* 0x000e082401007387 */ /* 0x000fe80000100a00 */
[----:B------:R-:W-:Y:S04]  /*36ef0*/  STL.64 [R1+0xe10], R58 ;  /* 0x000e103a01007387 */ /* 0x000fe80000100a00 */
[----:B------:R-:W-:Y:S04]  /*36f00*/  STL.64 [R1+0xe18], R68 ;  /* 0x000e184401007387 */ /* 0x000fe80000100a00 */
[----:B------:R-:W3:Y:S01]  /*36f10*/  LDL.LU R21, [R1+0xe58] ;  /* 0x000e580001157983 */ /* 0x000ee20000300800 */
[----:B----4-:R-:W-:-:S03]  /*36f20*/  IMAD.MOV.U32 R90, RZ, RZ, R89 ;  /* 0x000000ffff5a7224 */ /* 0x010fc600078e0059 */
[----:B------:R-:W4:Y:S01]  /*36f30*/  LDL.LU R89, [R1+0x1e84] ;  /* 0x001e840001597983 */ /* 0x000f220000300800 */
[----:B--2---:R-:W-:-:S03]  /*36f40*/  IMAD.MOV.U32 R91, RZ, RZ, R3 ;  /* 0x000000ffff5b7224 */ /* 0x004fc600078e0003 */
[----:B------:R-:W2:Y:S04]  /*36f50*/  LDL.LU R49, [R1+0xe60] ;  /* 0x000e600001317983 */ /* 0x000ea80000300800 */
[----:B------:R-:W2:Y:S01]  /*36f60*/  LDL.LU R3, [R1+0x1e88] ;  /* 0x001e880001037983 */ /* 0x000ea20000300800 */
[----:B------:R-:W-:-:S05]  /*36f70*/  IMAD.MOV.U32 R70, RZ, RZ, R15 ;  /* 0x000000ffff467224 */ /* 0x000fca00078e000f */
[----:B------:R-:W-:Y:S04]  /*36f80*/  STL.64 [R1+0xe20], R70 ;  /* 0x000e204601007387 */ /* 0x000fe80000100a00 */
[----:B------:R-:W2:Y:S04]  /*36f90*/  LDL.LU R66, [R1+0xe68] ;  /* 0x000e680001427983 */ /* 0x000ea80000300800 */
[----:B------:R-:W2:Y:S04]  /*36fa0*/  LDL.LU R67, [R1+0x1e8c] ;  /* 0x001e8c0001437983 */ /* 0x000ea80000300800 */
[----:B------:R-:W2:Y:S04]  /*36fb0*/  LDL.LU R74, [R1+0xe70] ;  /* 0x000e7000014a7983 */ /* 0x000ea80000300800 */
[----:B------:R-:W2:Y:S01]  /*36fc0*/  LDL.LU R75, [R1+0x1e90] ;  /* 0x001e9000014b7983 */ /* 0x000ea20000300800 */
[----:B------:R-:W-:-:S03]  /*36fd0*/  IMAD.MOV.U32 R46, RZ, RZ, R5 ;  /* 0x000000ffff2e7224 */ /* 0x000fc600078e0005 */
[----:B------:R-:W2:Y:S04]  /*36fe0*/  LDL.LU R61, [R1+0xe78] ;  /* 0x000e7800013d7983 */ /* 0x000ea80000300800 */
[----:B------:R-:W2:Y:S04]  /*36ff0*/  LDL.LU R5, [R1+0x1e94] ;  /* 0x001e940001057983 */ /* 0x000ea80000300800 */
[----:B------:R-:W-:Y:S04]  /*37000*/  STL.64 [R1+0xe28], R90 ;  /* 0x000e285a01007387 */ /* 0x000fe80000100a00 */
[----:B------:R-:W2:Y:S01]  /*37010*/  LDL.LU R29, [R1+0xe80] ;  /* 0x000e8000011d7983 */ /* 0x000ea20000300800 */
[----:B------:R-:W-:-:S03]  /*37020*/  MOV R47, R14 ;  /* 0x0000000e002f7202 */ /* 0x000fc60000000f00 */
[----:B------:R-:W2:Y:S04]  /*37030*/  LDL.LU R15, [R1+0x1e98] ;  /* 0x001e9800010f7983 */ /* 0x000ea80000300800 */
[----:B------:R-:W2:Y:S01]  /*37040*/  LDL.LU R14, [R1+0xe88] ;  /* 0x000e8800010e7983 */ /* 0x000ea20000300800 */
[----:B------:R-:W-:Y:S02]  /*37050*/  IMAD.MOV.U32 R72, RZ, RZ, R52 ;  /* 0x000000ffff487224 */ /* 0x000fe400078e0034 */
[----:B------:R-:W-:Y:S02]  /*37060*/  IMAD.MOV.U32 R73, RZ, RZ, R53 ;  /* 0x000000ffff497224 */ /* 0x000fe400078e0035 */
[----:B------:R-:W-:Y:S02]  /*37070*/  IMAD.MOV.U32 R81, RZ, RZ, R0 ;  /* 0x000000ffff517224 */ /* 0x000fe400078e0000 */
[----:B------:R-:W2:Y:S01]  /*37080*/  LDL.LU R0, [R1+0x1e9c] ;  /* 0x001e9c0001007983 */ /* 0x000ea20000300800 */
[----:B------:R-:W-:-:S03]  /*37090*/  IMAD.MOV.U32 R80, RZ, RZ, R2 ;  /* 0x000000ffff507224 */ /* 0x000fc600078e0002 */
[----:B------:R-:W2:Y:S04]  /*370a0*/  LDL.LU R28, [R1+0xe90] ;  /* 0x000e9000011c7983 */ /* 0x000ea80000300800 */
[----:B------:R-:W2:Y:S04]  /*370b0*/  LDL.LU R53, [R1+0x1ea0] ;  /* 0x001ea00001357983 */ /* 0x000ea80000300800 */
[----:B------:R-:W0:Y:S04]  /*370c0*/  LDL.LU R2, [R1+0xe98] ;  /* 0x000e980001027983 */ /* 0x000e280000300800 */
[----:B------:R-:W-:Y:S04]  /*370d0*/  STL.64 [R1+0xe30], R46 ;  /* 0x000e302e01007387 */ /* 0x000fe80000100a00 */
[----:B------:R-:W-:Y:S04]  /*370e0*/  STL.64 [R1+0xe38], R72 ;  /* 0x000e384801007387 */ /* 0x000fe80000100a00 */
[----:B------:R-:W-:Y:S04]  /*370f0*/  STL.64 [R1+0xe40], R80 ;  /* 0x000e405001007387 */ /* 0x000fe80000100a00 */
[----:B------:R-:W2:Y:S01]  /*37100*/  LDL.LU R52, [R1+0xea0] ;  /* 0x000ea00001347983 */ /* 0x000ea20000300800 */
[----:B---3--:R-:W-:-:S03]  /*37110*/  IMAD.MOV.U32 R33, RZ, RZ, R77 ;  /* 0x000000ffff217224 */ /* 0x008fc600078e004d */
[----:B------:R-:W3:Y:S01]  /*37120*/  LDL.LU R77, [R1+0x1ea4] ;  /* 0x001ea400014d7983 */ /* 0x000ee20000300800 */
[----:B------:R-:W-:-:S03]  /*37130*/  IMAD.MOV.U32 R32, RZ, RZ, R76 ;  /* 0x000000ffff207224 */ /* 0x000fc600078e004c */
[----:B------:R-:W3:Y:S01]  /*37140*/  LDL.LU R76, [R1+0x1ea8] ;  /* 0x001ea800014c7983 */ /* 0x000ee20000300800 */
[----:B------:R-:W-:Y:S02]  /*37150*/  IMAD.MOV.U32 R62, RZ, RZ, R85 ;  /* 0x000000ffff3e7224 */ /* 0x000fe400078e0055 */
[----:B------:R-:W-:Y:S01]  /*37160*/  IMAD.MOV.U32 R63, RZ, RZ, R87 ;  /* 0x000000ffff3f7224 */ /* 0x000fe200078e0057 */
[----:B------:R-:W3:Y:S04]  /*37170*/  LDL.LU R85, [R1+0x1eac] ;  /* 0x001eac0001557983 */ /* 0x000ee80000300800 */
[----:B------:R-:W3:Y:S01]  /*37180*/  LDL.LU R87, [R1+0x1eb0] ;  /* 0x001eb00001577983 */ /* 0x000ee20000300800 */
[----:B----4-:R-:W-:-:S03]  /*37190*/  IMAD.MOV.U32 R20, RZ, RZ, R89 ;  /* 0x000000ffff147224 */ /* 0x010fc600078e0059 */
[----:B------:R-:W4:Y:S04]  /*371a0*/  LDL.LU R89, [R1+0x1eb4] ;  /* 0x001eb40001597983 */ /* 0x000f280000300800 */
[----:B------:R-:W-:Y:S01]  /*371b0*/  STL.64 [R1+0xe48], R32 ;  /* 0x000e482001007387 */ /* 0x000fe20000100a00 */
[----:B--2---:R-:W-:-:S03]  /*371c0*/  IMAD.MOV.U32 R48, RZ, RZ, R3 ;  /* 0x000000ffff307224 */ /* 0x004fc600078e0003 */
[----:B------:R-:W2:Y:S01]  /*371d0*/  LDL R3, [R1+0x14f8] ;  /* 0x0014f80001037983 */ /* 0x000ea20000100800 */
[----:B------:R-:W-:-:S03]  /*371e0*/  ISETP.GT.AND P1, PT, R4, RZ, PT ;  /* 0x000000ff0400720c */ /* 0x000fc60003f24270 */
[----:B------:R-:W-:Y:S04]  /*371f0*/  STL.64 [R1+0xe50], R62 ;  /* 0x000e503e01007387 */ /* 0x000fe80000100a00 */
[----:B------:R-:W-:Y:S04]  /*37200*/  STL.64 [R1+0xe58], R20 ;  /* 0x000e581401007387 */ /* 0x000fe80000100a00 */
[----:B------:R-:W-:Y:S01]  /*37210*/  STL.64 [R1+0xe60], R48 ;  /* 0x000e603001007387 */ /* 0x000fe20000100a00 */
[----:B------:R-:W-:Y:S01]  /*37220*/  LOP3.LUT R67, R67, R66, RZ, 0x3c, !PT ;  /* 0x0000004243437212 */ /* 0x000fe200078e3cff */
[----:B------:R-:W-:-:S02]  /*37230*/  IMAD.MOV.U32 R60, RZ, RZ, R5 ;  /* 0x000000ffff3c7224 */ /* 0x000fc400078e0005 */
[----:B------:R-:W3:Y:S01]  /*37240*/  LDL R5, [R1+0x14f4] ;  /* 0x0014f40001057983 */ /* 0x000ee20000100800 */
[----:B------:R-:W-:Y:S02]  /*37250*/  LOP3.LUT R75, R75, R74, RZ, 0x3c, !PT ;  /* 0x0000004a4b4b7212 */ /* 0x000fe400078e3cff */
[----:B------:R-:W-:Y:S02]  /*37260*/  LOP3.LUT R66, R67, R66, RZ, 0x3c, !PT ;  /* 0x0000004243427212 */ /* 0x000fe400078e3cff */
[----:B----4-:R-:W-:-:S04]  /*37270*/  LOP3.LUT R89, R89, R88, RZ, 0x3c, !PT ;  /* 0x0000005859597212 */ /* 0x010fc800078e3cff */
[----:B------:R-:W-:-:S04]  /*37280*/  LOP3.LUT R88, R89, R88, RZ, 0x3c, !PT ;  /* 0x0000005859587212 */ /* 0x000fc800078e3cff */
[----:B------:R-:W-:-:S05]  /*37290*/  LOP3.LUT R89, R89, R88, RZ, 0x3c, !PT ;  /* 0x0000005859597212 */ /* 0x000fca00078e3cff */
[----:B--2---:R-:W2:Y:S01]  /*372a0*/  @P1 LDG.E.U16 R3, desc[UR6][R88.64] ;  /* 0x0000000658031981 */ /* 0x004ea2000c1e1500 */
[----:B------:R-:W-:Y:S02]  /*372b0*/  LOP3.LUT R74, R75, R74, RZ, 0x3c, !PT ;  /* 0x0000004a4b4a7212 */ /* 0x000fe400078e3cff */
[----:B------:R-:W-:Y:S02]  /*372c0*/  LOP3.LUT R67, R67, R66, RZ, 0x3c, !PT ;  /* 0x0000004243437212 */ /* 0x000fe400078e3cff */
[----:B------:R-:W-:Y:S01]  /*372d0*/  LOP3.LUT R75, R75, R74, RZ, 0x3c, !PT ;  /* 0x0000004a4b4b7212 */ /* 0x000fe200078e3cff */
[----:B------:R-:W-:Y:S02]  /*372e0*/  IMAD.MOV.U32 R26, RZ, RZ, R15 ;  /* 0x000000ffff1a7224 */ /* 0x000fe400078e000f */
[----:B------:R-:W-:Y:S04]  /*372f0*/  STL.64 [R1+0xe68], R66 ;  /* 0x000e684201007387 */ /* 0x000fe80000100a00 */
[----:B------:R-:W-:Y:S01]  /*37300*/  STL.64 [R1+0xe70], R74 ;  /* 0x000e704a01007387 */ /* 0x000fe20000100a00 */
[----:B------:R-:W-:-:S03]  /*37310*/  IMAD.MOV.U32 R15, RZ, RZ, R14 ;  /* 0x000000ffff0f7224 */ /* 0x000fc600078e000e */
[----:B------:R-:W-:Y:S01]  /*37320*/  STL.64 [R1+0xe78], R60 ;  /* 0x000e783c01007387 */ /* 0x000fe20000100a00 */
[----:B------:R-:W-:-:S03]  /*37330*/  IMAD.MOV.U32 R14, RZ, RZ, R0 ;  /* 0x000000ffff0e7224 */ /* 0x000fc600078e0000 */
[----:B------:R-:W4:Y:S01]  /*37340*/  LDL R0, [R1+0x14f0] ;  /* 0x0014f00001007983 */ /* 0x000f220000100800 */
[----:B0-----:R-:W-:-:S03]  /*37350*/  IMAD.MOV.U32 R8, RZ, RZ, R2 ;  /* 0x000000ffff087224 */ /* 0x001fc600078e0002 */
[----:B------:R-:W4:Y:S01]  /*37360*/  LDL R2, [R1+0x14ec] ;  /* 0x0014ec0001027983 */ /* 0x000f220000100800 */
[----:B------:R-:W-:Y:S02]  /*37370*/  IMAD.MOV.U32 R27, RZ, RZ, R29 ;  /* 0x000000ffff1b7224 */ /* 0x000fe400078e001d */
[----:B------:R-:W-:Y:S02]  /*37380*/  IMAD.MOV.U32 R54, RZ, RZ, R53 ;  /* 0x000000ffff367224 */ /* 0x000fe400078e0035 */
[----:B------:R-:W-:Y:S02]  /*37390*/  IMAD.MOV.U32 R55, RZ, RZ, R28 ;  /* 0x000000ffff377224 */ /* 0x000fe400078e001c */
[----:B------:R-:W-:Y:S02]  /*373a0*/  IMAD.MOV.U32 R9, RZ, RZ, R82 ;  /* 0x000000ffff097224 */ /* 0x000fe400078e0052 */
[----:B---3--:R-:W-:Y:S02]  /*373b0*/  IMAD.MOV.U32 R78, RZ, RZ, R77 ;  /* 0x000000ffff4e7224 */ /* 0x008fe400078e004d */
[----:B------:R-:W-:Y:S01]  /*373c0*/  IMAD.MOV.U32 R79, RZ, RZ, R52 ;  /* 0x000000ffff4f7224 */ /* 0x000fe200078e0034 */
[----:B------:R-:W-:Y:S04]  /*373d0*/  STL.64 [R1+0xe80], R26 ;  /* 0x000e801a01007387 */ /* 0x000fe80000100a00 */
[----:B------:R-:W-:Y:S04]  /*373e0*/  STL.64 [R1+0xe88], R14 ;  /* 0x000e880e01007387 */ /* 0x000fe80000100a00 */
[----:B------:R-:W-:Y:S04]  /*373f0*/  STL.64 [R1+0xe90], R54 ;  /* 0x000e903601007387 */ /* 0x000fe80000100a00 */
[----:B------:R-:W-:Y:S04]  /*37400*/  STL.64 [R1+0xe98], R8 ;  /* 0x000e980801007387 */ /* 0x000fe80000100a00 */
[----:B------:R-:W-:Y:S01]  /*37410*/  STL.64 [R1+0xea0], R78 ;  /* 0x000ea04e01007387 */ /* 0x000fe20000100a00 */
[----:B------:R-:W-:-:S04]  /*37420*/  LOP3.LUT R87, R87, R86, RZ, 0x3c, !PT ;  /* 0x0000005657577212 */ /* 0x000fc800078e3cff */
[----:B------:R-:W-:-:S04]  /*37430*/  LOP3.LUT R86, R87, R86, RZ, 0x3c, !PT ;  /* 0x0000005657567212 */ /* 0x000fc800078e3cff */
[----:B------:R-:W-:-:S05]  /*37440*/  LOP3.LUT R87, R87, R86, RZ, 0x3c, !PT ;  /* 0x0000005657577212 */ /* 0x000fca00078e3cff */
[----:B------:R-:W3:Y:S04]  /*37450*/  @P1 LDG.E.U16 R5, desc[UR6][R86.64] ;  /* 0x0000000656051981 */ /* 0x000ee8000c1e1500 */
[----:B--2---:R0:W-:Y:S04]  /*37460*/  @P1 STL [R1+0x14f8], R3 ;  /* 0x0014f80301001387 */ /* 0x0041e80000100800 */
[----:B------:R-:W2:Y:S04]  /*37470*/  LDL R53, [R1+0x14dc] ;  /* 0x0014dc0001357983 */ /* 0x000ea80000100800 */
[----:B0-----:R-:W2:Y:S04]  /*37480*/  LDL R3, [R1+0x14e0] ;  /* 0x0014e00001037983 */ /* 0x001ea80000100800 */
[----:B------:R-:W-:Y:S04]  /*37490*/  STL [R1+0x1f60], R88 ;  /* 0x001f605801007387 */ /* 0x000fe80000100800 */
[----:B------:R-:W-:Y:S04]  /*374a0*/  STL [R1+0x20f4], R88 ;  /* 0x0020f45801007387 */ /* 0x000fe80000100800 */
[----:B------:R-:W-:Y:S04]  /*374b0*/  STL [R1+0x1f5c], R89 ;  /* 0x001f5c5901007387 */ /* 0x000fe80000100800 */
[----:B------:R-:W-:Y:S04]  /*374c0*/  STL [R1+0x20f8], R89 ;  /* 0x0020f85901007387 */ /* 0x000fe80000100800 */
[----:B------:R-:W-:Y:S04]  /*374d0*/  STL [R1+0x1f68], R86 ;  /* 0x001f685601007387 */ /* 0x000fe80000100800 */
[----:B------:R0:W-:Y:S01]  /*374e0*/  STL [R1+0x20fc], R86 ;  /* 0x0020fc5601007387 */ /* 0x0001e20000100800 */
[----:B------:R-:W-:-:S03]  /*374f0*/  LOP3.LUT R85, R85, R84, RZ, 0x3c, !PT ;  /* 0x0000005455557212 */ /* 0x000fc600078e3cff */
[----:B0-----:R-:W2:Y:S04]  /*37500*/  LDL R86, [R1+0x14e4] ;  /* 0x0014e40001567983 */ /* 0x001ea80000100800 */
[----:B------:R-:W-:Y:S04]  /*37510*/  STL [R1+0x1f64], R87 ;  /* 0x001f645701007387 */ /* 0x000fe80000100800 */
[----:B------:R0:W-:Y:S01]  /*37520*/  STL [R1+0x2100], R87 ;  /* 0x0021005701007387 */ /* 0x0001e20000100800 */
[----:B------:R-:W-:-:S03]  /*37530*/  LOP3.LUT R84, R85, R84, RZ, 0x3c, !PT ;  /* 0x0000005455547212 */ /* 0x000fc600078e3cff */
[----:B------:R-:W2:Y:S01]  /*37540*/  LDL R52, [R1+0x14d8] ;  /* 0x0014d80001347983 */ /* 0x000ea20000100800 */
[----:B------:R-:W-:-:S03]  /*37550*/  IMAD.MOV.U32 R82, RZ, RZ, R76 ;  /* 0x000000ffff527224 */ /* 0x000fc600078e004c */
[----:B------:R-:W2:Y:S04]  /*37560*/  LDL R77, [R1+0x14d4] ;  /* 0x0014d400014d7983 */ /* 0x000ea80000100800 */
[----:B0-----:R-:W2:Y:S01]  /*37570*/  LDL R87, [R1+0x14e8] ;  /* 0x0014e80001577983 */ /* 0x001ea20000100800 */
[----:B------:R-:W-:Y:S02]  /*37580*/  LOP3.LUT R85, R85, R84, RZ, 0x3c, !PT ;  /* 0x0000005455557212 */ /* 0x000fe400078e3cff */
[C---:B------:R-:W-:Y:S01]  /*37590*/  ISETP.GT.AND P5, PT, R4.reuse, 0x1, PT ;  /* 0x000000010400780c */ /* 0x040fe20003fa4270 */
[----:B----4-:R-:W4:Y:S04]  /*375a0*/  @P1 LDG.E.U16 R2, desc[UR6][R82.64] ;  /* 0x0000000652021981 */ /* 0x010f28000c1e1500 */
[----:B------:R-:W4:Y:S04]  /*375b0*/  @P1 LDG.E.U16 R0, desc[UR6][R84.64] ;  /* 0x0000000654001981 */ /* 0x000f28000c1e1500 */
[----:B------:R-:W-:Y:S04]  /*375c0*/  STL [R1+0x1f70], R84 ;  /* 0x001f705401007387 */ /* 0x000fe80000100800 */
[----:B------:R-:W-:Y:S04]  /*375d0*/  STL [R1+0x2104], R84 ;  /* 0x0021045401007387 */ /* 0x000fe80000100800 */
[----:B------:R-:W-:Y:S04]  /*375e0*/  STL [R1+0x1f6c], R85 ;  /* 0x001f6c5501007387 */ /* 0x000fe80000100800 */
[----:B------:R-:W-:Y:S04]  /*375f0*/  STL [R1+0x2108], R85 ;  /* 0x0021085501007387 */ /* 0x000fe80000100800 */
[----:B------:R-:W4:Y:S04]  /*37600*/  LDL R76, [R1+0x14d0] ;  /* 0x0014d000014c7983 */ /* 0x000f280000100800 */
[----:B------:R-:W4:Y:S04]  /*37610*/  LDL R28, [R1+0x14cc] ;  /* 0x0014cc00011c7983 */ /* 0x000f280000100800 */
[----:B------:R-:W4:Y:S04]  /*37620*/  LDL R29, [R1+0x14c8] ;  /* 0x0014c800011d7983 */ /* 0x000f280000100800 */
[----:B---3--:R0:W-:Y:S04]  /*37630*/  @P1 STL [R1+0x14f4], R5 ;  /* 0x0014f40501001387 */ /* 0x0081e80000100800 */
[----:B------:R-:W3:Y:S01]  /*37640*/  LDL R88, [R1+0x14bc] ;  /* 0x0014bc0001587983 */ /* 0x000ee20000100800 */
[----:B------:R-:W-:-:S03]  /*37650*/  ISETP.GT.AND P4, PT, R4, 0x2, PT ;  /* 0x000000020400780c */ /* 0x000fc60003f84270 */
[----:B------:R-:W3:Y:S04]  /*37660*/  LDL R89, [R1+0x14c0] ;  /* 0x0014c00001597983 */ /* 0x000ee80000100800 */
[----:B0-----:R-:W3:Y:S04]  /*37670*/  LDL R5, [R1+0x14c4] ;  /* 0x0014c40001057983 */ /* 0x001ee80000100800 */
[----:B--2---:R-:W2:Y:S04]  /*37680*/  @P5 LDG.E.U16 R53, desc[UR6][R14.64] ;  /* 0x000000060e355981 */ /* 0x004ea8000c1e1500 */
[----:B------:R-:W2:Y:S04]  /*37690*/  @P5 LDG.E.U16 R3, desc[UR6][R54.64] ;  /* 0x0000000636035981 */ /* 0x000ea8000c1e1500 */
[----:B------:R-:W2:Y:S04]  /*376a0*/  @P5 LDG.E.U16 R86, desc[UR6][R8.64] ;  /* 0x0000000608565981 */ /* 0x000ea8000c1e1500 */
[----:B------:R-:W2:Y:S04]  /*376b0*/  @P4 LDG.E.U16 R52, desc[UR6][R26.64] ;  /* 0x000000061a344981 */ /* 0x000ea8000c1e1500 */
[----:B------:R-:W2:Y:S04]  /*376c0*/  @P4 LDG.E.U16 R77, desc[UR6][R60.64] ;  /* 0x000000063c4d4981 */ /* 0x000ea8000c1e1500 */
[----:B------:R-:W2:Y:S04]  /*376d0*/  @P5 LDG.E.U16 R87, desc[UR6][R78.64] ;  /* 0x000000064e575981 */ /* 0x000ea8000c1e1500 */
[----:B----4-:R0:W-:Y:S04]  /*376e0*/  @P1 STL [R1+0x14f0], R0 ;  /* 0x0014f00001001387 */ /* 0x0101e80000100800 */
[----:B------:R-:W4:Y:S01]  /*376f0*/  @P4 LDG.E.U16 R76, desc[UR6][R74.64] ;  /* 0x000000064a4c4981 */ /* 0x000f22000c1e1500 */
[----:B------:R-:W-:-:S03]  /*37700*/  ISETP.GT.AND P2, PT, R4, 0x3, PT ;  /* 0x000000030400780c */ /* 0x000fc60003f44270 */
[----:B------:R-:W4:Y:S04]  /*37710*/  @P4 LDG.E.U16 R28, desc[UR6][R66.64] ;  /* 0x00000006421c4981 */ /* 0x000f28000c1e1500 */
[----:B0-----:R-:W4:Y:S04]  /*37720*/  LDL R0, [R1+0x14b8] ;  /* 0x0014b80001007983 */ /* 0x001f280000100800 */
[----:B------:R0:W-:Y:S04]  /*37730*/  @P1 STL [R1+0x14ec], R2 ;  /* 0x0014ec0201001387 */ /* 0x0001e80000100800 */
[----:B0-----:R-:W4:Y:S04]  /*37740*/  LDL R2, [R1+0x14b4] ;  /* 0x0014b40001027983 */ /* 0x001f280000100800 */
[----:B------:R-:W-:Y:S04]  /*37750*/  STL [R1+0x1f78], R82 ;  /* 0x001f785201007387 */ /* 0x000fe80000100800 */
[----:B------:R0:W-:Y:S04]  /*37760*/  STL [R1+0x210c], R82 ;  /* 0x00210c5201007387 */ /* 0x0001e80000100800 */
[----:B------:R-:W-:Y:S04]  /*37770*/  STL [R1+0x1f74], R83 ;  /* 0x001f745301007387 */ /* 0x000fe80000100800 */
[----:B------:R1:W-:Y:S04]  /*37780*/  STL [R1+0x2110], R83 ;  /* 0x0021105301007387 */ /* 0x0003e80000100800 */
[----:B------:R-:W4:Y:S04]  /*37790*/  LDL.LU.64 R78, [R1+0x3328] ;  /* 0x00332800014e7983 */ /* 0x000f280000300a00 */
[----:B------:R-:W4:Y:S04]  /*377a0*/  LDL.LU.64 R8, [R1+0x3320] ;  /* 0x0033200001087983 */ /* 0x000f280000300a00 */
[----:B------:R-:W4:Y:S04]  /*377b0*/  LDL.LU.64 R54, [R1+0x3318] ;  /* 0x0033180001367983 */ /* 0x000f280000300a00 */
[----:B------:R-:W4:Y:S04]  /*377c0*/  @P2 LDG.E.U16 R29, desc[UR6][R48.64] ;  /* 0x00000006301d2981 */ /* 0x000f28000c1e1500 */
[----:B---3--:R-:W3:Y:S04]  /*377d0*/  @P2 LDG.E.U16 R5, desc[UR6][R20.64] ;  /* 0x0000000614052981 */ /* 0x008ee8000c1e1500 */
[----:B------:R-:W3:Y:S04]  /*377e0*/  @P2 LDG.E.U16 R88, desc[UR6][R32.64] ;  /* 0x0000000620582981 */ /* 0x000ee8000c1e1500 */
[----:B------:R-:W3:Y:S04]  /*377f0*/  @P2 LDG.E.U16 R89, desc[UR6][R62.64] ;  /* 0x000000063e592981 */ /* 0x000ee8000c1e1500 */
[----:B--2---:R2:W-:Y:S04]  /*37800*/  @P5 STL [R1+0x14e0], R3 ;  /* 0x0014e00301005387 */ /* 0x0045e80000100800 */
[----:B------:R-:W3:Y:S04]  /*37810*/  LDL R14, [R1+0x14ac] ;  /* 0x0014ac00010e7983 */ /* 0x000ee80000100800 */
[----:B------:R-:W3:Y:S04]  /*37820*/  LDL R84, [R1+0x149c] ;  /* 0x00149c0001547983 */ /* 0x000ee80000100800 */
[----:B------:R-:W3:Y:S04]  /*37830*/  LDL R85, [R1+0x14a0] ;  /* 0x0014a00001557983 */ /* 0x000ee80000100800 */
[----:B0-----:R-:W3:Y:S04]  /*37840*/  LDL R82, [R1+0x14a4] ;  /* 0x0014a40001527983 */ /* 0x001ee80000100800 */
[----:B-1----:R-:W3:Y:S04]  /*37850*/  LDL R83, [R1+0x14a8] ;  /* 0x0014a80001537983 */ /* 0x002ee80000100800 */
[----:B--2---:R-:W2:Y:S04]  /*37860*/  LDL R3, [R1+0x14b0] ;  /* 0x0014b00001037983 */ /* 0x004ea80000100800 */
[----:B------:R0:W-:Y:S01]  /*37870*/  @P5 STL [R1+0x14dc], R53 ;  /* 0x0014dc3501005387 */ /* 0x0001e20000100800 */
[----:B------:R-:W-:-:S03]  /*37880*/  ISETP.GT.AND P1, PT, R4, 0x4, PT ;  /* 0x000000040400780c */ /* 0x000fc60003f24270 */
[----:B------:R1:W-:Y:S04]  /*37890*/  @P5 STL [R1+0x14e4], R86 ;  /* 0x0014e45601005387 */ /* 0x0003e80000100800 */
[----:B------:R1:W-:Y:S04]  /*378a0*/  @P5 STL [R1+0x14e8], R87 ;  /* 0x0014e85701005387 */ /* 0x0003e80000100800 */
[----:B------:R-:W2:Y:S04]  /*378b0*/  LDL.LU.64 R26, [R1+0x3310] ;  /* 0x00331000011a7983 */ /* 0x000ea80000300a00 */
[----:B0-----:R-:W2:Y:S04]  /*378c0*/  LDL R53, [R1+0x148c] ;  /* 0x00148c0001357983 */ /* 0x001ea80000100800 */
[----:B------:R-:W2:Y:S04]  /*378d0*/  LDL R15, [R1+0x1490] ;  /* 0x00149000010f7983 */ /* 0x000ea80000100800 */
[----:B-1----:R-:W2:Y:S04]  /*378e0*/  LDL R86, [R1+0x1494] ;  /* 0x0014940001567983 */ /* 0x002ea80000100800 */
[----:B------:R-:W2:Y:S04]  /*378f0*/  LDL R87, [R1+0x1498] ;  /* 0x0014980001577983 */ /* 0x000ea80000100800 */
[----:B------:R-:W2:Y:S04]  /*37900*/  LDL.LU.64 R60, [R1+0x3308] ;  /* 0x00330800013c7983 */ /* 0x000ea80000300a00 */
[----:B------:R0:W-:Y:S04]  /*37910*/  @P4 STL [R1+0x14d8], R52 ;  /* 0x0014d83401004387 */ /* 0x0001e80000100800 */
[----:B----4-:R-:W4:Y:S04]  /*37920*/  @P1 LDG.E.U16 R0, desc[UR6][R80.64] ;  /* 0x0000000650001981 */ /* 0x010f28000c1e1500 */
[----:B0-----:R-:W4:Y:S04]  /*37930*/  LDL R52, [R1+0x18c4] ;  /* 0x0018c40001347983 */ /* 0x001f280000100800 */
[----:B------:R0:W-:Y:S04]  /*37940*/  @P4 STL [R1+0x14d4], R77 ;  /* 0x0014d44d01004387 */ /* 0x0001e80000100800 */
[----:B------:R-:W4:Y:S04]  /*37950*/  @P1 LDG.E.U16 R2, desc[UR6][R72.64] ;  /* 0x0000000648021981 */ /* 0x000f28000c1e1500 */
[----:B0-----:R-:W4:Y:S04]  /*37960*/  LDL R77, [R1+0x18c0] ;  /* 0x0018c000014d7983 */ /* 0x001f280000100800 */
[----:B------:R-:W4:Y:S04]  /*37970*/  LDL.LU.64 R74, [R1+0x3300] ;  /* 0x00330000014a7983 */ /* 0x000f280000300a00 */
[----:B------:R0:W-:Y:S04]  /*37980*/  @P4 STL [R1+0x14d0], R76 ;  /* 0x0014d04c01004387 */ /* 0x0001e80000100800 */
[----:B0-----:R-:W4:Y:S04]  /*37990*/  LDL R76, [R1+0x18bc] ;  /* 0x0018bc00014c7983 */ /* 0x001f280000100800 */
[----:B---3--:R-:W3:Y:S04]  /*379a0*/  @P1 LDG.E.U16 R14, desc[UR6][R90.64] ;  /* 0x000000065a0e1981 */ /* 0x008ee8000c1e1500 */
[----:B--2---:R-:W2:Y:S01]  /*379b0*/  @P1 LDG.E.U16 R3, desc[UR6][R46.64] ;  /* 0x000000062e031981 */ /* 0x004ea2000c1e1500 */
[----:B------:R-:W-:-:S03]  /*379c0*/  ISETP.GT.AND P5, PT, R4, 0x5, PT ;  /* 0x000000050400780c */ /* 0x000fc60003fa4270 */
[----:B------:R-:W3:Y:S04]  /*379d0*/  LDL.LU.64 R66, [R1+0x32f8] ;  /* 0x0032f80001427983 */ /* 0x000ee80000300a00 */
[----:B------:R0:W-:Y:S01]  /*379e0*/  @P4 STL [R1+0x14cc], R28 ;  /* 0x0014cc1c01004387 */ /* 0x0001e20000100800 */
[----:B------:R-:W-:-:S03]  /*379f0*/  ISETP.GT.AND P4, PT, R4, 0x6, PT ;  /* 0x000000060400780c */ /* 0x000fc60003f84270 */
[----:B0-----:R-:W3:Y:S04]  /*37a00*/  LDL.LU R28, [R1+0x32f0] ;  /* 0x0032f000011c7983 */ /* 0x001ee80000300800 */
[----:B------:R-:W3:Y:S04]  /*37a10*/  LDL.LU.64 R48, [R1+0x32e8] ;  /* 0x0032e80001307983 */ /* 0x000ee80000300a00 */
[----:B------:R0:W-:Y:S04]  /*37a20*/  @P2 STL [R1+0x14c8], R29 ;  /* 0x0014c81d01002387 */ /* 0x0001e80000100800 */
[----:B------:R-:W3:Y:S04]  /*37a30*/  @P5 LDG.E.U16 R84, desc[UR6][R36.64] ;  /* 0x0000000624545981 */ /* 0x000ee8000c1e1500 */
[----:B------:R-:W3:Y:S04]  /*37a40*/  @P5 LDG.E.U16 R85, desc[UR6][R58.64] ;  /* 0x000000063a555981 */ /* 0x000ee8000c1e1500 */
[----:B------:R-:W3:Y:S04]  /*37a50*/  @P5 LDG.E.U16 R82, desc[UR6][R68.64] ;  /* 0x0000000644525981 */ /* 0x000ee8000c1e1500 */
[----:B------:R-:W3:Y:S04]  /*37a60*/  @P5 LDG.E.U16 R83, desc[UR6][R70.64] ;  /* 0x0000000646535981 */ /* 0x000ee8000c1e1500 */
[----:B------:R-:W3:Y:S04]  /*37a70*/  @P4 LDG.E.U16 R53, desc[UR6][R92.64] ;  /* 0x000000065c354981 */ /* 0x000ee8000c1e1500 */
[----:B------:R-:W3:Y:S04]  /*37a80*/  @P4 LDG.E.U16 R15, desc[UR6][R22.64] ;  /* 0x00000006160f4981 */ /* 0x000ee8000c1e1500 */
[----:B------:R-:W3:Y:S04]  /*37a90*/  @P4 LDG.E.U16 R86, desc[UR6][R12.64] ;  /* 0x000000060c564981 */ /* 0x000ee8000c1e1500 */
[----:B0-----:R-:W3:Y:S04]  /*37aa0*/  LDL.LU R29, [R1+0x32e0] ;  /* 0x0032e000011d7983 */ /* 0x001ee80000300800 */
[----:B------:R-:W3:Y:S04]  /*37ab0*/  LDL.LU.64 R20, [R1+0x32d8] ;  /* 0x0032d80001147983 */ /* 0x000ee80000300a00 */
[----:B------:R0:W-:Y:S04]  /*37ac0*/  @P2 STL [R1+0x14c4], R5 ;  /* 0x0014c40501002387 */ /* 0x0001e80000100800 */
[----:B------:R-:W3:Y:S04]  /*37ad0*/  @P4 LDG.E.U16 R87, desc[UR6][R6.64] ;  /* 0x0000000606574981 */ /* 0x000ee8000c1e1500 */
[----:B0-----:R-:W3:Y:S04]  /*37ae0*/  LDL R5, [R1+0x18b8] ;  /* 0x0018b80001057983 */ /* 0x001ee80000100800 */
[----:B------:R-:W3:Y:S04]  /*37af0*/  LDL.LU.64 R62, [R1+0x32d0] ;  /* 0x0032d000013e7983 */ /* 0x000ee80000300a00 */
[----:B------:R-:W3:Y:S04]  /*37b00*/  LDL.LU.64 R32, [R1+0x32c8] ;  /* 0x0032c80001207983 */ /* 0x000ee80000300a00 */
[----:B------:R-:W-:Y:S04]  /*37b10*/  @P2 STL [R1+0x14bc], R88 ;  /* 0x0014bc5801002387 */ /* 0x000fe80000100800 */
[----:B------:R0:W-:Y:S01]  /*37b20*/  @P2 STL [R1+0x14c0], R89 ;  /* 0x0014c05901002387 */ /* 0x0001e20000100800 */
[----:B------:R-:W-:-:S03]  /*37b30*/  ISETP.GT.AND P2, PT, R4, 0x7, PT ;  /* 0x000000070400780c */ /* 0x000fc60003f44270 */
[----:B------:R-:W3:Y:S04]  /*37b40*/  LDL.LU.64 R80, [R1+0x32c0] ;  /* 0x0032c00001507983 */ /* 0x000ee80000300a00 */
[----:B------:R-:W3:Y:S04]  /*37b50*/  LDL.LU.64 R72, [R1+0x32b8] ;  /* 0x0032b80001487983 */ /* 0x000ee80000300a00 */
[----:B0-----:R-:W3:Y:S04]  /*37b60*/  LDL.64 R88, [R1+0xdc0] ;  /* 0x000dc00001587983 */ /* 0x001ee80000100a00 */
[----:B----4-:R0:W-:Y:S04]  /*37b70*/  @P1 STL [R1+0x14b8], R0 ;  /* 0x0014b80001001387 */ /* 0x0101e80000100800 */
[----:B------:R-:W4:Y:S04]  /*37b80*/  @P2 LDG.E.U16 R52, desc[UR6][R34.64] ;  /* 0x0000000622342981 */ /* 0x000f28000c1e1500 */
[----:B------:R-:W4:Y:S04]  /*37b90*/  @P2 LDG.E.U16 R77, desc[UR6][R44.64] ;  /* 0x000000062c4d2981 */ /* 0x000f28000c1e1500 */
[----:B0-----:R-:W4:Y:S04]  /*37ba0*/  LDL R0, [R1+0x1488] ;  /* 0x0014880001007983 */ /* 0x001f280000100800 */
[----:B------:R0:W-:Y:S04]  /*37bb0*/  @P1 STL [R1+0x14b4], R2 ;  /* 0x0014b40201001387 */ /* 0x0001e80000100800 */
[----:B------:R-:W4:Y:S04]  /*37bc0*/  @P2 LDG.E.U16 R76, desc[UR6][R40.64] ;  /* 0x00000006284c2981 */ /* 0x000f28000c1e1500 */
[----:B0-----:R-:W4:Y:S04]  /*37bd0*/  LDL R2, [R1+0x1484] ;  /* 0x0014840001027983 */ /* 0x001f280000100800 */
[----:B------:R-:W4:Y:S04]  /*37be0*/  LDL.LU.64 R46, [R1+0x32b0] ;  /* 0x0032b000012e7983 */ /* 0x000f280000300a00 */
[----:B--2---:R0:W-:Y:S04]  /*37bf0*/  @P1 STL [R1+0x14b0], R3 ;  /* 0x0014b00301001387 */ /* 0x0041e80000100800 */
[----:B0-----:R-:W2:Y:S04]  /*37c00*/  LDL R3, [R1+0x1480] ;  /* 0x0014800001037983 */ /* 0x001ea80000100800 */
[----:B------:R-:W2:Y:S04]  /*37c10*/  LDL.LU.64 R90, [R1+0x32a8] ;  /* 0x0032a800015a7983 */ /* 0x000ea80000300a00 */
[----:B---3--:R0:W-:Y:S04]  /*37c20*/  @P1 STL [R1+0x14ac], R14 ;  /* 0x0014ac0e01001387 */ /* 0x0081e80000100800 */
[----:B0-----:R-:W3:Y:S04]  /*37c30*/  LDL.LU R14, [R1+0x32a0] ;  /* 0x0032a000010e7983 */ /* 0x001ee80000300800 */
[----:B------:R-:W3:Y:S04]  /*37c40*/  LDL.LU.64 R70, [R1+0x3298] ;  /* 0x0032980001467983 */ /* 0x000ee80000300a00 */
[----:B------:R-:W3:Y:S04]  /*37c50*/  LDL.LU.64 R68, [R1+0x3290] ;  /* 0x0032900001447983 */ /* 0x000ee80000300a00 */
[----:B------:R-:W3:Y:S04]  /*37c60*/  LDL.LU.64 R58, [R1+0x3288] ;  /* 0x00328800013a7983 */ /* 0x000ee80000300a00 */
[----:B------:R-:W3:Y:S04]  /*37c70*/  LDL.LU.64 R36, [R1+0x3280] ;  /* 0x0032800001247983 */ /* 0x000ee80000300a00 */
[----:B------:R-:W-:Y:S04]  /*37c80*/  @P5 STL [R1+0x149c], R84 ;  /* 0x00149c5401005387 */ /* 0x000fe80000100800 */
[----:B------:R-:W-:Y:S04]  /*37c90*/  @P5 STL [R1+0x14a0], R85 ;  /* 0x0014a05501005387 */ /* 0x000fe80000100800 */
[----:B------:R-:W-:Y:S04]  /*37ca0*/  @P5 STL [R1+0x14a4], R82 ;  /* 0x0014a45201005387 */ /* 0x000fe80000100800 */
[----:B------:R-:W-:Y:S04]  /*37cb0*/  @P5 STL [R1+0x14a8], R83 ;  /* 0x0014a85301005387 */ /* 0x000fe80000100800 */
[----:B------:R-:W3:Y:S04]  /*37cc0*/  LDL.LU.64 R6, [R1+0x3278] ;  /* 0x0032780001067983 */ /* 0x000ee80000300a00 */
[----:B------:R-:W3:Y:S04]  /*37cd0*/  LDL.LU.64 R12, [R1+0x3270] ;  /* 0x00327000010c7983 */ /* 0x000ee80000300a00 */
[----:B------:R-:W3:Y:S04]  /*37ce0*/  LDL.LU.64 R22, [R1+0x3268] ;  /* 0x0032680001167983 */ /* 0x000ee80000300a00 */
[----:B------:R-:W3:Y:S04]  /*37cf0*/  LDL.LU.64 R92, [R1+0x3260] ;  /* 0x00326000015c7983 */ /* 0x000ee80000300a00 */
[----:B------:R-:W-:Y:S01]  /*37d00*/  @P4 STL [R1+0x148c], R53 ;  /* 0x00148c3501004387 */ /* 0x000fe20000100800 */
[----:B------:R-:W-:-:S03]  /*37d10*/  ISETP.GT.AND P1, PT, R4, 0x8, PT ;  /* 0x000000080400780c */ /* 0x000fc60003f24270 */
[----:B------:R0:W-:Y:S04]  /*37d20*/  @P4 STL [R1+0x1490], R15 ;  /* 0x0014900f01004387 */ /* 0x0001e80000100800 */
[----:B------:R-:W-:Y:S04]  /*37d30*/  @P4 STL [R1+0x1494], R86 ;  /* 0x0014945601004387 */ /* 0x000fe80000100800 */
[----:B------:R-:W-:Y:S04]  /*37d40*/  @P4 STL [R1+0x1498], R87 ;  /* 0x0014985701004387 */ /* 0x000fe80000100800 */
[----:B------:R-:W3:Y:S04]  /*37d50*/  LDL.LU.64 R34, [R1+0x3258] ;  /* 0x0032580001227983 */ /* 0x000ee80000300a00 */
[----:B------:R-:W3:Y:S04]  /*37d60*/  LDL R44, [R1+0x1478] ;  /* 0x00147800012c7983 */ /* 0x000ee80000100800 */
[----:B------:R-:W3:Y:S04]  /*37d70*/  @P2 LDG.E.U16 R5, desc[UR6][R38.64] ;  /* 0x0000000626052981 */ /* 0x000ee8000c1e1500 */
[----:B------:R-:W3:Y:S04]  /*37d80*/  LDL R45, [R1+0x1474] ;  /* 0x00147400012d7983 */ /* 0x000ee80000100800 */
[----:B0-----:R-:W3:Y:S04]  /*37d90*/  LDL R15, [R1+0x147c] ;  /* 0x00147c00010f7983 */ /* 0x001ee80000100800 */
[----:B----4-:R0:W-:Y:S04]  /*37da0*/  @P2 STL [R1+0x18c4], R52 ;  /* 0x0018c43401002387 */ /* 0x0101e80000100800 */
[----:B------:R-:W4:Y:S04]  /*37db0*/  LDL R53, [R1+0x146c] ;  /* 0x00146c0001357983 */ /* 0x000f280000100800 */
[----:B------:R-:W4:Y:S04]  /*37dc0*/  LDL R40, [R1+0x1468] ;  /* 0x0014680001287983 */ /* 0x000f280000100800 */
[----:B------:R-:W4:Y:S04]  /*37dd0*/  LDL R41, [R1+0x1464] ;  /* 0x0014640001297983 */ /* 0x000f280000100800 */
[----:B------:R-:W4:Y:S04]  /*37de0*/  @P1 LDG.E.U16 R0, desc[UR6][R88.64] ;  /* 0x0000000658001981 */ /* 0x000f28000c1e1500 */
[----:B0-----:R-:W4:Y:S04]  /*37df0*/  LDL R52, [R1+0x1470] ;  /* 0x0014700001347983 */ /* 0x001f280000100800 */
[----:B------:R0:W-:Y:S04]  /*37e00*/  @P2 STL [R1+0x18bc], R76 ;  /* 0x0018bc4c01002387 */ /* 0x0001e80000100800 */
[----:B------:R-:W4:Y:S04]  /*37e10*/  LDL R38, [R1+0x145c] ;  /* 0x00145c0001267983 */ /* 0x000f280000100800 */
[----:B------:R-:W4:Y:S04]  /*37e20*/  @P1 LDG.E.U16 R2, desc[UR6][R64.64] ;  /* 0x0000000640021981 */ /* 0x000f28000c1e1500 */
[----:B0-----:R-:W4:Y:S04]  /*37e30*/  LDL R76, [R1+0x1460] ;  /* 0x00146000014c7983 */ /* 0x001f280000100800 */
[----:B--2---:R-:W2:Y:S01]  /*37e40*/  @P1 LDG.E.U16 R3, desc[UR6][R42.64] ;  /* 0x000000062a031981 */ /* 0x004ea2000c1e1500 */
[----:B------:R-:W-:-:S02]  /*37e50*/  ISETP.GT.AND P5, PT, R4, 0x9, PT ;  /* 0x000000090400780c */ /* 0x000fc40003fa4270 */
[----:B------:R-:W-:-:S11]  /*37e60*/  ISETP.GT.AND P4, PT, R4, 0xa, PT ;  /* 0x0000000a0400780c */ /* 0x000fd60003f84270 */
[----:B---3--:R-:W3:Y:S04]  /*37e70*/  @P5 LDG.E.U16 R44, desc[UR6][R18.64] ;  /* 0x00000006122c5981 */ /* 0x008ee8000c1e1500 */
[----:B------:R0:W-:Y:S04]  /*37e80*/  @P2 STL [R1+0x18b8], R5 ;  /* 0x0018b80501002387 */ /* 0x0001e80000100800 */
[----:B------:R-:W3:Y:S04]  /*37e90*/  @P5 LDG.E.U16 R45, desc[UR6][R16.64] ;  /* 0x00000006102d5981 */ /* 0x000ee8000c1e1500 */
[----:B------:R-:W3:Y:S04]  /*37ea0*/  @P1 LDG.E.U16 R15, desc[UR6][R24.64] ;  /* 0x00000006180f1981 */ /* 0x000ee8000c1e1500 */
[----:B0-----:R-:W3:Y:S04]  /*37eb0*/  LDL R5, [R1+0x1458] ;  /* 0x0014580001057983 */ /* 0x001ee80000100800 */
[----:B------:R0:W-:Y:S04]  /*37ec0*/  @P2 STL [R1+0x18c0], R77 ;  /* 0x0018c04d01002387 */ /* 0x0001e80000100800 */
[----:B------:R-:W3:Y:S04]  /*37ed0*/  LDL.LU.64 R64, [R1+0x3250] ;  /* 0x0032500001407983 */ /* 0x000ee80000300a00 */
[----:B----4-:R-:W4:Y:S04]  /*37ee0*/  @P5 LDG.E.U16 R53, desc[UR6][R30.64] ;  /* 0x000000061e355981 */ /* 0x010f28000c1e1500 */
[----:B------:R-:W4:Y:S04]  /*37ef0*/  @P4 LDG.E.U16 R40, desc[UR6][R50.64] ;  /* 0x0000000632284981 */ /* 0x000f28000c1e1500 */
[----:B------:R-:W4:Y:S04]  /*37f00*/  @P4 LDG.E.U16 R41, desc[UR6][R56.64] ;  /* 0x0000000638294981 */ /* 0x000f28000c1e1500 */
[----:B------:R1:W-:Y:S04]  /*37f10*/  @P1 STL [R1+0x1488], R0 ;  /* 0x0014880001001387 */ /* 0x0003e80000100800 */
[----:B------:R-:W4:Y:S04]  /*37f20*/  @P5 LDG.E.U16 R52, desc[UR6][R10.64] ;  /* 0x000000060a345981 */ /* 0x000f28000c1e1500 */
[----:B------:R-:W4:Y:S04]  /*37f30*/  LDL R42, [R1+0x144c] ;  /* 0x00144c00012a7983 */ /* 0x000f280000100800 */
[----:B0-----:R-:W4:Y:S04]  /*37f40*/  LDL R77, [R1+0x1450] ;  /* 0x00145000014d7983 */ /* 0x001f280000100800 */
[----:B------:R-:W4:Y:S04]  /*37f50*/  @P4 LDG.E.U16 R38, desc[UR6][R8.64] ;  /* 0x0000000608264981 */ /* 0x000f28000c1e1500 */
[----:B-1----:R-:W4:Y:S04]  /*37f60*/  LDL R0, [R1+0x1454] ;  /* 0x0014540001007983 */ /* 0x002f280000100800 */
[----:B------:R0:W-:Y:S04]  /*37f70*/  @P1 STL [R1+0x1484], R2 ;  /* 0x0014840201001387 */ /* 0x0001e80000100800 */
[----:B------:R-:W4:Y:S04]  /*37f80*/  LDL R43, [R1+0x1444] ;  /* 0x00144400012b7983 */ /* 0x000f280000100800 */
[----:B------:R-:W4:Y:S04]  /*37f90*/  LDL R86, [R1+0x143c] ;  /* 0x00143c0001567983 */ /* 0x000f280000100800 */
[----:B------:R-:W4:Y:S04]  /*37fa0*/  @P4 LDG.E.U16 R76, desc[UR6][R78.64] ;  /* 0x000000064e4c4981 */ /* 0x000f28000c1e1500 */
[----:B------:R-:W4:Y:S04]  /*37fb0*/  LDL R87, [R1+0x1440] ;  /* 0x0014400001577983 */ /* 0x000f280000100800 */
[----:B------:R-:W4:Y:S04]  /*37fc0*/  LDL R89, [R1+0x1438] ;  /* 0x0014380001597983 */ /* 0x000f280000100800 */
[----:B------:R-:W4:Y:S04]  /*37fd0*/  LDL R88, [R1+0x1434] ;  /* 0x0014340001587983 */ /* 0x000f280000100800 */
[----:B------:R-:W4:Y:S04]  /*37fe0*/  LDL R39, [R1+0x1430] ;  /* 0x0014300001277983 */ /* 0x000f280000100800 */
[----:B0-----:R-:W4:Y:S04]  /*37ff0*/  LDL R2, [R1+0x1448] ;  /* 0x0014480001027983 */ /* 0x001f280000100800 */
[----:B--2---:R0:W-:Y:S04]  /*38000*/  @P1 STL [R1+0x1480], R3 ;  /* 0x0014800301001387 */ /* 0x0041e80000100800 */
[----:B0-----:R-:W2:Y:S04]  /*38010*/  LDL R3, [R1+0x142c] ;  /* 0x00142c0001037983 */ /* 0x001ea80000100800 */
[----:B------:R-:W2:Y:S01]  /*38020*/  LDL.LU R83, [R1+0x1428] ;  /* 0x0014280001537983 */ /* 0x000ea20000300800 */
[----:B------:R-:W-:-:S03]  /*38030*/  ISETP.GT.AND P2, PT, R4, 0xb, PT ;  /* 0x0000000b0400780c */ /* 0x000fc60003f44270 */
[----:B------:R-:W2:Y:S04]  /*38040*/  LDL.LU R82, [R1+0x1424] ;  /* 0x0014240001527983 */ /* 0x000ea80000300800 */
[----:B------:R-:W2:Y:S04]  /*38050*/  LDL.LU R85, [R1+0x1420] ;  /* 0x0014200001557983 */ /* 0x000ea80000300800 */
[----:B------:R-:W2:Y:S04]  /*38060*/  LDL.LU R84, [R1+0x141c] ;  /* 0x00141c0001547983 */ /* 0x000ea80000300800 */
[----:B------:R-:W2:Y:S04]  /*38070*/  LDL.LU.64 R24, [R1+0x3248] ;  /* 0x0032480001187983 */ /* 0x000ea80000300a00 */
[----:B---3--:R0:W-:Y:S01]  /*38080*/  @P1 STL [R1+0x147c], R15 ;  /* 0x00147c0f01001387 */ /* 0x0081e20000100800 */
[----:B------:R-:W-:-:S03]  /*38090*/  ISETP.GT.AND P1, PT, R4, 0xc, PT ;  /* 0x0000000c0400780c */ /* 0x000fc60003f24270 */
[----:B------:R-:W3:Y:S04]  /*380a0*/  @P2 LDG.E.U16 R5, desc[UR6][R54.64] ;  /* 0x0000000636052981 */ /* 0x000ee8000c1e1500 */
[----:B0-----:R-:W3:Y:S04]  /*380b0*/  LDL.LU R15, [R1+0x3240] ;  /* 0x00324000010f7983 */ /* 0x001ee80000300800 */
[----:B------:R-:W3:Y:S04]  /*380c0*/  LDL.LU.64 R18, [R1+0x3238] ;  /* 0x0032380001127983 */ /* 0x000ee80000300a00 */
[----:B------:R0:W-:Y:S04]  /*380d0*/  @P5 STL [R1+0x1478], R44 ;  /* 0x0014782c01005387 */ /* 0x0001e80000100800 */
[----:B----4-:R-:W4:Y:S04]  /*380e0*/  @P2 LDG.E.U16 R42, desc[UR6][R74.64] ;  /* 0x000000064a2a2981 */ /* 0x010f28000c1e1500 */
[----:B------:R-:W4:Y:S04]  /*380f0*/  @P2 LDG.E.U16 R77, desc[UR6][R60.64] ;  /* 0x000000063c4d2981 */ /* 0x000f28000c1e1500 */
[----:B------:R-:W4:Y:S04]  /*38100*/  @P2 LDG.E.U16 R0, desc[UR6][R26.64] ;  /* 0x000000061a002981 */ /* 0x000f28000c1e1500 */
[----:B0-----:R-:W4:Y:S04]  /*38110*/  LDL.LU R44, [R1+0x3230] ;  /* 0x00323000012c7983 */ /* 0x001f280000300800 */
[----:B------:R-:W4:Y:S04]  /*38120*/  LDL.LU.64 R16, [R1+0x3228] ;  /* 0x0032280001107983 */ /* 0x000f280000300a00 */
[----:B------:R0:W-:Y:S04]  /*38130*/  @P5 STL [R1+0x1474], R45 ;  /* 0x0014742d01005387 */ /* 0x0001e80000100800 */
[----:B------:R-:W4:Y:S04]  /*38140*/  @P1 LDG.E.U16 R43, desc[UR6][R48.64] ;  /* 0x00000006302b1981 */ /* 0x000f28000c1e1500 */
[----:B------:R-:W4:Y:S04]  /*38150*/  @P1 LDG.E.U16 R86, desc[UR6][R20.64] ;  /* 0x0000000614561981 */ /* 0x000f28000c1e1500 */
[----:B------:R-:W4:Y:S04]  /*38160*/  @P1 LDG.E.U16 R87, desc[UR6][R28.64] ;  /* 0x000000061c571981 */ /* 0x000f28000c1e1500 */
[----:B------:R-:W4:Y:S04]  /*38170*/  @P1 LDG.E.U16 R2, desc[UR6][R66.64] ;  /* 0x0000000642021981 */ /* 0x000f28000c1e1500 */
[----:B0-----:R-:W4:Y:S04]  /*38180*/  LDL.LU R45, [R1+0x3220] ;  /* 0x00322000012d7983 */ /* 0x001f280000300800 */
[----:B------:R-:W4:Y:S04]  /*38190*/  LDL.LU.64 R10, [R1+0x3218] ;  /* 0x00321800010a7983 */ /* 0x000f280000300a00 */
[----:B------:R0:W-:Y:S04]  /*381a0*/  @P5 STL [R1+0x1470], R52 ;  /* 0x0014703401005387 */ /* 0x0001e80000100800 */
[----:B0-----:R-:W4:Y:S04]  /*381b0*/  LDL.LU R52, [R1+0x3210] ;  /* 0x0032100001347983 */ /* 0x001f280000300800 */
[----:B------:R-:W4:Y:S04]  /*381c0*/  LDL.LU.64 R30, [R1+0x3208] ;  /* 0x00320800011e7983 */ /* 0x000f280000300a00 */
[----:B------:R0:W-:Y:S01]  /*381d0*/  @P5 STL [R1+0x146c], R53 ;  /* 0x00146c3501005387 */ /* 0x0001e20000100800 */
[----:B------:R-:W-:-:S03]  /*381e0*/  ISETP.GT.AND P5, PT, R4, 0xd, PT ;  /* 0x0000000d0400780c */ /* 0x000fc60003fa4270 */
[----:B0-----:R-:W4:Y:S04]  /*381f0*/  LDL.LU R53, [R1+0x3200] ;  /* 0x0032000001357983 */ /* 0x001f280000300800 */
[----:B------:R-:W4:Y:S04]  /*38200*/  LDL.LU.64 R50, [R1+0x31f8] ;  /* 0x0031f80001327983 */ /* 0x000f280000300a00 */
[----:B------:R0:W-:Y:S04]  /*38210*/  @P4 STL [R1+0x1468], R40 ;  /* 0x0014682801004387 */ /* 0x0001e80000100800 */
        /* <DEDUP_REMOVED lines=8> */
[----:B------:R0:W-:Y:S04]  /*382a0*/  @P4 STL [R1+0x1460], R76 ;  /* 0x0014604c01004387 */ /* 0x0001e80000100800 */
[----:B0-----:R-:W4:Y:S04]  /*382b0*/  LDL.LU R76, [R1+0x31d0] ;  /* 0x0031d000014c7983 */ /* 0x001f280000300800 */
[----:B------:R-:W4:Y:S04]  /*382c0*/  LDL.LU.64 R8, [R1+0x31c8] ;  /* 0x0031c80001087983 */ /* 0x000f280000300a00 */
[----:B------:R0:W-:Y:S01]  /*382d0*/  @P4 STL [R1+0x145c], R38 ;  /* 0x00145c2601004387 */ /* 0x0001e20000100800 */
[----:B------:R-:W-:-:S03]  /*382e0*/  ISETP.GT.AND P4, PT, R4, 0xe, PT ;  /* 0x0000000e0400780c */ /* 0x000fc60003f84270 */
[----:B------:R-:W4:Y:S04]  /*382f0*/  LDL.LU.64 R54, [R1+0x31c0] ;  /* 0x0031c00001367983 */ /* 0x000f280000300a00 */
[----:B0-----:R-:W4:Y:S04]  /*38300*/  LDL R38, [R1+0x18b4] ;  /* 0x0018b40001267983 */ /* 0x001f280000100800 */
[----:B--2---:R-:W2:Y:S04]  /*38310*/  @P5 LDG.E.U16 R3, desc[UR6][R72.64] ;  /* 0x0000000648035981 */ /* 0x004ea8000c1e1500 */
[----:B------:R-:W2:Y:S04]  /*38320*/  @P4 LDG.E.U16 R83, desc[UR6][R46.64] ;  /* 0x000000062e534981 */ /* 0x000ea8000c1e1500 */
[----:B------:R-:W2:Y:S04]  /*38330*/  @P4 LDG.E.U16 R82, desc[UR6][R90.64] ;  /* 0x000000065a524981 */ /* 0x000ea8000c1e1500 */
[----:B------:R-:W2:Y:S04]  /*38340*/  @P4 LDG.E.U16 R85, desc[UR6][R70.64] ;  /* 0x0000000646554981 */ /* 0x000ea8000c1e1500 */
[----:B------:R-:W2:Y:S04]  /*38350*/  @P4 LDG.E.U16 R84, desc[UR6][R68.64] ;  /* 0x0000000644544981 */ /* 0x000ea8000c1e1500 */
[----:B---3--:R0:W-:Y:S04]  /*38360*/  @P2 STL [R1+0x1458], R5 ;  /* 0x0014580501002387 */ /* 0x0081e80000100800 */
[----:B0-----:R-:W3:Y:S04]  /*38370*/  LDL R5, [R1+0x18b0] ;  /* 0x0018b00001057983 */ /* 0x001ee80000100800 */
[----:B------:R-:W3:Y:S04]  /*38380*/  LDL.LU.64 R26, [R1+0x31b8] ;  /* 0x0031b800011a7983 */ /* 0x000ee80000300a00 */
[----:B----4-:R0:W-:Y:S04]  /*38390*/  @P2 STL [R1+0x1454], R0 ;  /* 0x0014540001002387 */ /* 0x0101e80000100800 */
[----:B0-----:R-:W4:Y:S04]  /*383a0*/  LDL R0, [R1+0x18ac] ;  /* 0x0018ac0001007983 */ /* 0x001f280000100800 */
[----:B------:R-:W4:Y:S04]  /*383b0*/  LDL.LU.64 R60, [R1+0x31b0] ;  /* 0x0031b000013c7983 */ /* 0x000f280000300a00 */
[----:B------:R0:W-:Y:S04]  /*383c0*/  @P2 STL [R1+0x1450], R77 ;  /* 0x0014504d01002387 */ /* 0x0001e80000100800 */
[----:B0-----:R-:W4:Y:S04]  /*383d0*/  LDL.LU R77, [R1+0x31a8] ;  /* 0x0031a800014d7983 */ /* 0x001f280000300800 */
[----:B------:R-:W4:Y:S04]  /*383e0*/  LDL.LU.64 R74, [R1+0x31a0] ;  /* 0x0031a000014a7983 */ /* 0x000f280000300a00 */
[----:B------:R0:W-:Y:S04]  /*383f0*/  @P2 STL [R1+0x144c], R42 ;  /* 0x00144c2a01002387 */ /* 0x0001e80000100800 */
[----:B0-----:R-:W4:Y:S04]  /*38400*/  LDL.LU R42, [R1+0x3198] ;  /* 0x00319800012a7983 */ /* 0x001f280000300800 */
[----:B------:R-:W4:Y:S04]  /*38410*/  LDL.LU.64 R66, [R1+0x3190] ;  /* 0x0031900001427983 */ /* 0x000f280000300a00 */
[----:B------:R0:W-:Y:S04]  /*38420*/  @P1 STL [R1+0x1448], R2 ;  /* 0x0014480201001387 */ /* 0x0001e80000100800 */
[----:B0-----:R-:W4:Y:S04]  /*38430*/  LDL R2, [R1+0x18a8] ;  /* 0x0018a80001027983 */ /* 0x001f280000100800 */
[----:B------:R-:W4:Y:S04]  /*38440*/  LDL.LU.64 R48, [R1+0x3188] ;  /* 0x0031880001307983 */ /* 0x000f280000300a00 */
[----:B------:R0:W-:Y:S04]  /*38450*/  @P1 STL [R1+0x1444], R43 ;  /* 0x0014442b01001387 */ /* 0x0001e80000100800 */
[----:B0-----:R-:W4:Y:S04]  /*38460*/  LDL.LU R43, [R1+0x3180] ;  /* 0x00318000012b7983 */ /* 0x001f280000300800 */
[----:B------:R-:W4:Y:S04]  /*38470*/  LDL.LU.64 R28, [R1+0x3178] ;  /* 0x00317800011c7983 */ /* 0x000f280000300a00 */
[----:B------:R-:W4:Y:S04]  /*38480*/  LDL.LU.64 R20, [R1+0x3170] ;  /* 0x0031700001147983 */ /* 0x000f280000300a00 */
[----:B------:R-:W-:Y:S04]  /*38490*/  @P1 STL [R1+0x143c], R86 ;  /* 0x00143c5601001387 */ /* 0x000fe80000100800 */
[----:B------:R-:W-:Y:S04]  /*384a0*/  @P1 STL [R1+0x1440], R87 ;  /* 0x0014405701001387 */ /* 0x000fe80000100800 */
[----:B------:R-:W4:Y:S04]  /*384b0*/  LDL.LU.64 R62, [R1+0x3168] ;  /* 0x00316800013e7983 */ /* 0x000f280000300a00 */
[----:B------:R-:W4:Y:S04]  /*384c0*/  LDL.LU.64 R32, [R1+0x3160] ;  /* 0x0031600001207983 */ /* 0x000f280000300a00 */
[----:B------:R-:W4:Y:S04]  /*384d0*/  LDL.LU.64 R80, [R1+0x3158] ;  /* 0x0031580001507983 */ /* 0x000f280000300a00 */
[----:B------:R-:W4:Y:S04]  /*384e0*/  LDL.LU.64 R72, [R1+0x3150] ;  /* 0x0031500001487983 */ /* 0x000f280000300a00 */
[----:B--2---:R0:W-:Y:S04]  /*384f0*/  @P5 STL [R1+0x142c], R3 ;  /* 0x00142c0301005387 */ /* 0x0041e80000100800 */
[----:B0-----:R-:W2:Y:S04]  /*38500*/  LDL R3, [R1+0x1418] ;  /* 0x0014180001037983 */ /* 0x001ea80000100800 */
[----:B------:R-:W-:Y:S04]  /*38510*/  @P5 STL [R1+0x1430], R39 ;  /* 0x0014302701005387 */ /* 0x000fe80000100800 */
[----:B------:R-:W-:Y:S04]  /*38520*/  @P5 STL [R1+0x1434], R88 ;  /* 0x0014345801005387 */ /* 0x000fe80000100800 */
[----:B------:R0:W-:Y:S04]  /*38530*/  @P5 STL [R1+0x1438], R89 ;  /* 0x0014385901005387 */ /* 0x0001e80000100800 */
[----:B------:R-:W2:Y:S04]  /*38540*/  LDL.LU R46, [R1+0x3148] ;  /* 0x00314800012e7983 */ /* 0x000ea80000300800 */
[----:B------:R-:W-:Y:S04]  /*38550*/  STL [R1+0x2114], R83 ;  /* 0x0021145301007387 */ /* 0x000fe80000100800 */
[----:B------:R-:W2:Y:S04]  /*38560*/  LDL R90, [R1+0x1414] ;  /* 0x00141400015a7983 */ /* 0x000ea80000100800 */
[----:B------:R-:W2:Y:S04]  /*38570*/  LDL R91, [R1+0x1410] ;  /* 0x00141000015b7983 */ /* 0x000ea80000100800 */
[----:B0-----:R-:W2:Y:S01]  /*38580*/  LDL.64 R88, [R1+0xcb0] ;  /* 0x000cb00001587983 */ /* 0x001ea20000100a00 */
[----:B------:R-:W-:-:S03]  /*38590*/  ISETP.GT.AND P2, PT, R4, 0xf, PT ;  /* 0x0000000f0400780c */ /* 0x000fc60003f44270 */
[----:B------:R-:W-:Y:S04]  /*385a0*/  STL [R1+0x2118], R82 ;  /* 0x0021185201007387 */ /* 0x000fe80000100800 */
[----:B------:R-:W2:Y:S04]  /*385b0*/  LDL.LU.64 R70, [R1+0x3140] ;  /* 0x0031400001467983 */ /* 0x000ea80000300a00 */
[----:B------:R-:W-:Y:S04]  /*385c0*/  STL [R1+0x211c], R85 ;  /* 0x00211c5501007387 */ /* 0x000fe80000100800 */
[----:B------:R-:W-:Y:S04]  /*385d0*/  STL [R1+0x2120], R84 ;  /* 0x0021205401007387 */ /* 0x000fe80000100800 */
[----:B------:R-:W2:Y:S01]  /*385e0*/  LDL R47, [R1+0x140c] ;  /* 0x00140c00012f7983 */ /* 0x000ea20000100800 */
[----:B------:R-:W-:-:S03]  /*385f0*/  ISETP.GT.AND P1, PT, R4, 0x10, PT ;  /* 0x000000100400780c */ /* 0x000fc60003f24270 */
[----:B------:R-:W2:Y:S04]  /*38600*/  LDL R68, [R1+0x13f0] ;  /* 0x0013f00001447983 */ /* 0x000ea80000100800 */
[----:B------:R-:W2:Y:S04]  /*38610*/  LDL R69, [R1+0x13ec] ;  /* 0x0013ec0001457983 */ /* 0x000ea80000100800 */
[----:B------:R-:W2:Y:S04]  /*38620*/  @P2 LDG.E.U16 R38, desc[UR6][R58.64] ;  /* 0x000000063a262981 */ /* 0x000ea8000c1e1500 */
[----:B---3--:R-:W3:Y:S04]  /*38630*/  @P2 LDG.E.U16 R5, desc[UR6][R36.64] ;  /* 0x0000000624052981 */ /* 0x008ee8000c1e1500 */
[----:B------:R-:W3:Y:S04]  /*38640*/  LDL R58, [R1+0x1400] ;  /* 0x00140000013a7983 */ /* 0x000ee80000100800 */
[----:B------:R-:W3:Y:S04]  /*38650*/  LDL R59, [R1+0x13fc] ;  /* 0x0013fc00013b7983 */ /* 0x000ee80000100800 */
[----:B------:R-:W3:Y:S04]  /*38660*/  LDL R36, [R1+0x13f8] ;  /* 0x0013f80001247983 */ /* 0x000ee80000100800 */
[----:B------:R-:W3:Y:S04]  /*38670*/  LDL R37, [R1+0x13f4] ;  /* 0x0013f40001257983 */ /* 0x000ee80000100800 */
[----:B----4-:R-:W4:Y:S04]  /*38680*/  @P2 LDG.E.U16 R0, desc[UR6][R6.64] ;  /* 0x0000000606002981 */ /* 0x010f28000c1e1500 */
[----:B------:R-:W4:Y:S04]  /*38690*/  LDL R6, [R1+0x1408] ;  /* 0x0014080001067983 */ /* 0x000f280000100800 */
[----:B------:R-:W4:Y:S04]  /*386a0*/  LDL R7, [R1+0x1404] ;  /* 0x0014040001077983 */ /* 0x000f280000100800 */
[----:B------:R-:W4:Y:S04]  /*386b0*/  @P2 LDG.E.U16 R2, desc[UR6][R12.64] ;  /* 0x000000060c022981 */ /* 0x000f28000c1e1500 */
[----:B--2---:R-:W2:Y:S04]  /*386c0*/  @P1 LDG.E.U16 R3, desc[UR6][R22.64] ;  /* 0x0000000616031981 */ /* 0x004ea8000c1e1500 */
[----:B------:R-:W2:Y:S04]  /*386d0*/  @P1 LDG.E.U16 R90, desc[UR6][R92.64] ;  /* 0x000000065c5a1981 */ /* 0x000ea8000c1e1500 */
[----:B------:R-:W2:Y:S01]  /*386e0*/  @P1 LDG.E.U16 R91, desc[UR6][R88.64] ;  /* 0x00000006585b1981 */ /* 0x000ea2000c1e1500 */
[----:B------:R-:W-:-:S02]  /*386f0*/  ISETP.GT.AND P5, PT, R4, 0x11, PT ;  /* 0x000000110400780c */ /* 0x000fc40003fa4270 */
[C---:B------:R-:W-:Y:S01]  /*38700*/  ISETP.GT.AND P4, PT, R4.reuse, 0x12, PT ;  /* 0x000000120400780c */ /* 0x040fe20003f84270 */
[----:B------:R-:W2:Y:S04]  /*38710*/  @P1 LDG.E.U16 R47, desc[UR6][R34.64] ;  /* 0x00000006222f1981 */ /* 0x000ea8000c1e1500 */
[----:B------:R0:W-:Y:S04]  /*38720*/  @P2 STL [R1+0x18b4], R38 ;  /* 0x0018b42601002387 */ /* 0x0001e80000100800 */
[----:B------:R-:W2:Y:S04]  /*38730*/  LDL R39, [R1+0x13e4] ;  /* 0x0013e40001277983 */ /* 0x000ea80000100800 */
[----:B------:R-:W2:Y:S04]  /*38740*/  LDL R12, [R1+0x13e0] ;  /* 0x0013e000010c7983 */ /* 0x000ea80000100800 */
[----:B------:R-:W2:Y:S04]  /*38750*/  LDL R13, [R1+0x13dc] ;  /* 0x0013dc00010d7983 */ /* 0x000ea80000100800 */
[----:B------:R-:W2:Y:S04]  /*38760*/  @P4 LDG.E.U16 R68, desc[UR6][R10.64] ;  /* 0x000000060a444981 */ /* 0x000ea8000c1e1500 */
[----:B------:R-:W2:Y:S04]  /*38770*/  @P4 LDG.E.U16 R69, desc[UR6][R30.64] ;  /* 0x000000061e454981 */ /* 0x000ea8000c1e1500 */
[----:B0-----:R-:W2:Y:S04]  /*38780*/  LDL R38, [R1+0x13e8] ;  /* 0x0013e80001267983 */ /* 0x001ea80000100800 */
[----:B---3--:R-:W3:Y:S04]  /*38790*/  @P5 LDG.E.U16 R58, desc[UR6][R14.64] ;  /* 0x000000060e3a5981 */ /* 0x008ee8000c1e1500 */
[----:B------:R-:W3:Y:S04]  /*387a0*/  @P5 LDG.E.U16 R59, desc[UR6][R18.64] ;  /* 0x00000006123b5981 */ /* 0x000ee8000c1e1500 */
[----:B------:R-:W3:Y:S04]  /*387b0*/  @P4 LDG.E.U16 R36, desc[UR6][R16.64] ;  /* 0x0000000610244981 */ /* 0x000ee8000c1e1500 */
[----:B------:R-:W3:Y:S04]  /*387c0*/  @P4 LDG.E.U16 R37, desc[UR6][R44.64] ;  /* 0x000000062c254981 */ /* 0x000ee8000c1e1500 */
[----:B----4-:R-:W4:Y:S04]  /*387d0*/  @P5 LDG.E.U16 R6, desc[UR6][R64.64] ;  /* 0x0000000640065981 */ /* 0x010f28000c1e1500 */
[----:B------:R-:W3:Y:S04]  /*387e0*/  @P5 LDG.E.U16 R7, desc[UR6][R24.64] ;  /* 0x0000000618075981 */ /* 0x000ee8000c1e1500 */
[----:B------:R-:W-:Y:S04]  /*387f0*/  @P2 STL [R1+0x18a8], R2 ;  /* 0x0018a80201002387 */ /* 0x000fe80000100800 */
[----:B------:R-:W-:Y:S04]  /*38800*/  @P2 STL [R1+0x18ac], R0 ;  /* 0x0018ac0001002387 */ /* 0x000fe80000100800 */
[----:B------:R0:W-:Y:S04]  /*38810*/  @P2 STL [R1+0x18b0], R5 ;  /* 0x0018b00501002387 */ /* 0x0001e80000100800 */
[----:B------:R-:W3:Y:S04]  /*38820*/  LDL R22, [R1+0x13d8] ;  /* 0x0013d80001167983 */ /* 0x000ee80000100800 */
[----:B------:R-:W3:Y:S04]  /*38830*/  LDL R23, [R1+0x13d4] ;  /* 0x0013d40001177983 */ /* 0x000ee80000100800 */
[----:B0-----:R-:W3:Y:S04]  /*38840*/  LDL R5, [R1+0x13d0] ;  /* 0x0013d00001057983 */ /* 0x001ee80000100800 */
[----:B--2---:R0:W-:Y:S04]  /*38850*/  @P1 STL [R1+0x1418], R3 ;  /* 0x0014180301001387 */ /* 0x0041e80000100800 */
[----:B0-----:R-:W2:Y:S04]  /*38860*/  LDL R3, [R1+0x13cc] ;  /* 0x0013cc0001037983 */ /* 0x001ea80000100800 */
[----:B------:R-:W2:Y:S04]  /*38870*/  LDL.LU.64 R92, [R1+0x3138] ;  /* 0x00313800015c7983 */ /* 0x000ea80000300a00 */
[----:B------:R-:W2:Y:S04]  /*38880*/  LDL R0, [R1+0x13c8] ;  /* 0x0013c80001007983 */ /* 0x000ea80000100800 */
[----:B------:R-:W2:Y:S04]  /*38890*/  LDL R2, [R1+0x13c4] ;  /* 0x0013c40001027983 */ /* 0x000ea80000100800 */
[----:B------:R0:W-:Y:S04]  /*388a0*/  @P1 STL [R1+0x1414], R90 ;  /* 0x0014145a01001387 */ /* 0x0001e80000100800 */
[----:B0-----:R-:W2:Y:S04]  /*388b0*/  LDL R90, [R1+0x13c0] ;  /* 0x0013c000015a7983 */ /* 0x001ea80000100800 */
[----:B------:R0:W-:Y:S04]  /*388c0*/  @P1 STL [R1+0x1410], R91 ;  /* 0x0014105b01001387 */ /* 0x0001e80000100800 */
[----:B0-----:R-:W2:Y:S04]  /*388d0*/  LDL R91, [R1+0x13bc] ;  /* 0x0013bc00015b7983 */ /* 0x001ea80000100800 */
[----:B------:R-:W2:Y:S01]  /*388e0*/  LDL.LU R87, [R1+0x13b8] ;  /* 0x0013b80001577983 */ /* 0x000ea20000300800 */
[----:B------:R-:W-:-:S03]  /*388f0*/  ISETP.GT.AND P2, PT, R4, 0x13, PT ;  /* 0x000000130400780c */ /* 0x000fc60003f44270 */
[----:B------:R-:W2:Y:S04]  /*38900*/  LDL.LU R86, [R1+0x13b4] ;  /* 0x0013b40001567983 */ /* 0x000ea80000300800 */
[----:B------:R-:W2:Y:S04]  /*38910*/  LDL.LU R89, [R1+0x13b0] ;  /* 0x0013b00001597983 */ /* 0x000ea80000300800 */
[----:B------:R-:W2:Y:S04]  /*38920*/  LDL.LU R88, [R1+0x13ac] ;  /* 0x0013ac0001587983 */ /* 0x000ea80000300800 */
[----:B------:R-:W2:Y:S04]  /*38930*/  LDL.LU.64 R34, [R1+0x3130] ;  /* 0x0031300001227983 */ /* 0x000ea80000300a00 */
[----:B------:R0:W-:Y:S01]  /*38940*/  @P1 STL [R1+0x140c], R47 ;  /* 0x00140c2f01001387 */ /* 0x0001e20000100800 */
[----:B------:R-:W-:-:S03]  /*38950*/  ISETP.GT.AND P1, PT, R4, 0x14, PT ;  /* 0x000000140400780c */ /* 0x000fc60003f24270 */
[----:B------:R-:W2:Y:S04]  /*38960*/  @P2 LDG.E.U16 R38, desc[UR6][R52.64] ;  /* 0x0000000634262981 */ /* 0x000ea8000c1e1500 */
[----:B0-----:R-:W2:Y:S04]  /*38970*/  LDL.LU R47, [R1+0x3128] ;  /* 0x00312800012f7983 */ /* 0x001ea80000300800 */
[----:B------:R-:W2:Y:S04]  /*38980*/  LDL.LU.64 R64, [R1+0x3120] ;  /* 0x0031200001407983 */ /* 0x000ea80000300a00 */
[----:B------:R-:W2:Y:S04]  /*38990*/  @P2 LDG.E.U16 R39, desc[UR6][R50.64] ;  /* 0x0000000632272981 */ /* 0x000ea8000c1e1500 */
[----:B------:R-:W2:Y:S04]  /*389a0*/  @P2 LDG.E.U16 R12, desc[UR6][R56.64] ;  /* 0x00000006380c2981 */ /* 0x000ea8000c1e1500 */
[----:B------:R-:W2:Y:S04]  /*389b0*/  @P2 LDG.E.U16 R13, desc[UR6][R40.64] ;  /* 0x00000006280d2981 */ /* 0x000ea8000c1e1500 */
[----:B----4-:R0:W-:Y:S04]  /*389c0*/  @P5 STL [R1+0x1408], R6 ;  /* 0x0014080601005387 */ /* 0x0101e80000100800 */
[----:B0-----:R-:W4:Y:S04]  /*389d0*/  LDL.LU R6, [R1+0x3118] ;  /* 0x0031180001067983 */ /* 0x001f280000300800 */
[----:B------:R-:W4:Y:S04]  /*389e0*/  LDL.LU.64 R24, [R1+0x3110] ;  /* 0x0031100001187983 */ /* 0x000f280000300a00 */
[----:B---3--:R0:W-:Y:S04]  /*389f0*/  @P5 STL [R1+0x1404], R7 ;  /* 0x0014040701005387 */ /* 0x0081e80000100800 */
[----:B0-----:R-:W3:Y:S04]  /*38a00*/  LDL.LU R7, [R1+0x3108] ;  /* 0x0031080001077983 */ /* 0x001ee80000300800 */
[----:B------:R-:W3:Y:S04]  /*38a10*/  LDL.LU.64 R14, [R1+0x3100] ;  /* 0x00310000010e7983 */ /* 0x000ee80000300a00 */
[----:B------:R0:W-:Y:S04]  /*38a20*/  @P5 STL [R1+0x1400], R58 ;  /* 0x0014003a01005387 */ /* 0x0001e80000100800 */
[----:B------:R-:W3:Y:S04]  /*38a30*/  @P1 LDG.E.U16 R22, desc[UR6][R78.64] ;  /* 0x000000064e161981 */ /* 0x000ee8000c1e1500 */
[----:B0-----:R-:W4:Y:S04]  /*38a40*/  LDL.LU R58, [R1+0x30f8] ;  /* 0x0030f800013a7983 */ /* 0x001f280000300800 */
[----:B------:R-:W4:Y:S04]  /*38a50*/  LDL.LU.64 R18, [R1+0x30f0] ;  /* 0x0030f00001127983 */ /* 0x000f280000300a00 */
[----:B------:R0:W-:Y:S01]  /*38a60*/  @P5 STL [R1+0x13fc], R59 ;  /* 0x0013fc3b01005387 */ /* 0x0001e20000100800 */
[----:B------:R-:W-:-:S03]  /*38a70*/  ISETP.GT.AND P5, PT, R4, 0x15, PT ;  /* 0x000000150400780c */ /* 0x000fc60003fa4270 */
        /* <DEDUP_REMOVED lines=17> */
[----:B--2---:R-:W2:Y:S04]  /*38b90*/  @P1 LDG.E.U16 R3, desc[UR6][R26.64] ;  /* 0x000000061a031981 */ /* 0x004ea8000c1e1500 */
[----:B------:R-:W2:Y:S04]  /*38ba0*/  @P5 LDG.E.U16 R2, desc[UR6][R76.64] ;  /* 0x000000064c025981 */ /* 0x000ea8000c1e1500 */
[----:B------:R-:W2:Y:S04]  /*38bb0*/  @P5 LDG.E.U16 R0, desc[UR6][R60.64] ;  /* 0x000000063c005981 */ /* 0x000ea8000c1e1500 */
[----:B------:R-:W2:Y:S04]  /*38bc0*/  @P5 LDG.E.U16 R90, desc[UR6][R74.64] ;  /* 0x000000064a5a5981 */ /* 0x000ea8000c1e1500 */
[----:B------:R-:W2:Y:S04]  /*38bd0*/  @P5 LDG.E.U16 R91, desc[UR6][R66.64] ;  /* 0x00000006425b5981 */ /* 0x000ea8000c1e1500 */
[----:B------:R-:W2:Y:S04]  /*38be0*/  @P4 LDG.E.U16 R87, desc[UR6][R48.64] ;  /* 0x0000000630574981 */ /* 0x000ea8000c1e1500 */
[----:B------:R-:W2:Y:S04]  /*38bf0*/  @P4 LDG.E.U16 R86, desc[UR6][R42.64] ;  /* 0x000000062a564981 */ /* 0x000ea8000c1e1500 */
[----:B------:R-:W2:Y:S04]  /*38c00*/  @P4 LDG.E.U16 R89, desc[UR6][R28.64] ;  /* 0x000000061c594981 */ /* 0x000ea8000c1e1500 */
[----:B------:R-:W2:Y:S04]  /*38c10*/  @P4 LDG.E.U16 R88, desc[UR6][R20.64] ;  /* 0x0000000614584981 */ /* 0x000ea8000c1e1500 */
[----:B------:R0:W-:Y:S04]  /*38c20*/  @P2 STL [R1+0x13e8], R38 ;  /* 0x0013e82601002387 */ /* 0x0001e80000100800 */
[----:B0-----:R-:W2:Y:S04]  /*38c30*/  LDL.LU R38, [R1+0x3098] ;  /* 0x0030980001267983 */ /* 0x001ea80000300800 */
[----:B------:R-:W2:Y:S04]  /*38c40*/  LDL.LU.64 R50, [R1+0x3090] ;  /* 0x0030900001327983 */ /* 0x000ea80000300a00 */
        /* <DEDUP_REMOVED lines=9> */
[----:B---3--:R0:W-:Y:S04]  /*38ce0*/  @P1 STL [R1+0x13d8], R22 ;  /* 0x0013d81601001387 */ /* 0x0081e80000100800 */
[----:B0-----:R-:W3:Y:S04]  /*38cf0*/  LDL.LU R22, [R1+0x3058] ;  /* 0x0030580001167983 */ /* 0x001ee80000300800 */
[----:B------:R-:W3:Y:S04]  /*38d00*/  LDL.LU.64 R8, [R1+0x3050] ;  /* 0x0030500001087983 */ /* 0x000ee80000300a00 */
[----:B----4-:R0:W-:Y:S04]  /*38d10*/  @P1 STL [R1+0x13d4], R23 ;  /* 0x0013d41701001387 */ /* 0x0101e80000100800 */
[----:B0-----:R-:W4:Y:S04]  /*38d20*/  LDL.LU R23, [R1+0x3048] ;  /* 0x0030480001177983 */ /* 0x001f280000300800 */
[----:B------:R-:W3:Y:S04]  /*38d30*/  LDL.LU.64 R54, [R1+0x3040] ;  /* 0x0030400001367983 */ /* 0x000ee80000300a00 */
[----:B------:R-:W3:Y:S04]  /*38d40*/  LDL.LU.64 R26, [R1+0x3038] ;  /* 0x00303800011a7983 */ /* 0x000ee80000300a00 */
[----:B--2---:R0:W-:Y:S04]  /*38d50*/  @P1 STL [R1+0x13cc], R3 ;  /* 0x0013cc0301001387 */ /* 0x0041e80000100800 */
[----:B0-----:R-:W2:Y:S04]  /*38d60*/  LDL R3, [R1+0x18a4] ;  /* 0x0018a40001037983 */ /* 0x001ea80000100800 */
[----:B------:R-:W-:Y:S04]  /*38d70*/  @P1 STL [R1+0x13d0], R5 ;  /* 0x0013d00501001387 */ /* 0x000fe80000100800 */
[----:B------:R-:W3:Y:S04]  /*38d80*/  LDL.LU.64 R60, [R1+0x3030] ;  /* 0x00303000013c7983 */ /* 0x000ee80000300a00 */
[----:B------:R0:W-:Y:S04]  /*38d90*/  @P5 STL [R1+0x13c4], R2 ;  /* 0x0013c40201005387 */ /* 0x0001e80000100800 */
[----:B0-----:R-:W3:Y:S04]  /*38da0*/  LDL R2, [R1+0x18a0] ;  /* 0x0018a00001027983 */ /* 0x001ee80000100800 */
[----:B------:R0:W-:Y:S04]  /*38db0*/  @P5 STL [R1+0x13bc], R91 ;  /* 0x0013bc5b01005387 */ /* 0x0001e80000100800 */
[----:B------:R1:W-:Y:S04]  /*38dc0*/  @P5 STL [R1+0x13c0], R90 ;  /* 0x0013c05a01005387 */ /* 0x0003e80000100800 */
[----:B------:R-:W-:Y:S04]  /*38dd0*/  @P5 STL [R1+0x13c8], R0 ;  /* 0x0013c80001005387 */ /* 0x000fe80000100800 */
[----:B------:R-:W4:Y:S04]  /*38de0*/  LDL R66, [R1+0x189c] ;  /* 0x00189c0001427983 */ /* 0x000f280000100800 */
[----:B------:R-:W4:Y:S04]  /*38df0*/  LDL R67, [R1+0x1898] ;  /* 0x0018980001437983 */ /* 0x000f280000100800 */
[----:B------:R-:W-:Y:S04]  /*38e00*/  STL [R1+0x2124], R87 ;  /* 0x0021245701007387 */ /* 0x000fe80000100800 */
[----:B------:R-:W4:Y:S04]  /*38e10*/  LDL R75, [R1+0x13a8] ;  /* 0x0013a800014b7983 */ /* 0x000f280000100800 */
[----:B0-----:R-:W4:Y:S04]  /*38e20*/  LDL R91, [R1+0x13a4] ;  /* 0x0013a400015b7983 */ /* 0x001f280000100800 */
[----:B------:R-:W-:Y:S04]  /*38e30*/  STL [R1+0x2128], R86 ;  /* 0x0021285601007387 */ /* 0x000fe80000100800 */
[----:B------:R-:W-:Y:S01]  /*38e40*/  STL [R1+0x212c], R89 ;  /* 0x00212c5901007387 */ /* 0x000fe20000100800 */
[----:B------:R-:W-:-:S03]  /*38e50*/  ISETP.GT.AND P2, PT, R4, 0x17, PT ;  /* 0x000000170400780c */ /* 0x000fc60003f44270 */
[----:B------:R-:W4:Y:S04]  /*38e60*/  LDL R28, [R1+0x13a0] ;  /* 0x0013a000011c7983 */ /* 0x000f280000100800 */
[----:B------:R-:W4:Y:S04]  /*38e70*/  LDL R29, [R1+0x139c] ;  /* 0x00139c00011d7983 */ /* 0x000f280000100800 */
[----:B------:R-:W4:Y:S04]  /*38e80*/  LDL R76, [R1+0x1398] ;  /* 0x00139800014c7983 */ /* 0x000f280000100800 */
[----:B------:R-:W4:Y:S04]  /*38e90*/  LDL R77, [R1+0x1394] ;  /* 0x00139400014d7983 */ /* 0x000f280000100800 */
[----:B------:R-:W4:Y:S04]  /*38ea0*/  LDL R20, [R1+0x1390] ;  /* 0x0013900001147983 */ /* 0x000f280000100800 */
[----:B------:R-:W4:Y:S01]  /*38eb0*/  LDL R21, [R1+0x138c] ;  /* 0x00138c0001157983 */ /* 0x000f220000100800 */
[----:B------:R-:W-:-:S02]  /*38ec0*/  ISETP.GT.AND P1, PT, R4, 0x18, PT ;  /* 0x000000180400780c */ /* 0x000fc40003f24270 */
[C---:B------:R-:W-:Y:S01]  /*38ed0*/  ISETP.GT.AND P5, PT, R4.reuse, 0x19, PT ;  /* 0x000000190400780c */ /* 0x040fe20003fa4270 */
[----:B------:R-:W4:Y:S04]  /*38ee0*/  LDL R48, [R1+0x1388] ;  /* 0x0013880001307983 */ /* 0x000f280000100800 */
[----:B------:R-:W4:Y:S04]  /*38ef0*/  LDL R49, [R1+0x1384] ;  /* 0x0013840001317983 */ /* 0x000f280000100800 */
[----:B------:R-:W4:Y:S04]  /*38f00*/  LDL R42, [R1+0x1380] ;  /* 0x00138000012a7983 */ /* 0x000f280000100800 */
[----:B------:R-:W4:Y:S04]  /*38f10*/  LDL R43, [R1+0x137c] ;  /* 0x00137c00012b7983 */ /* 0x000f280000100800 */
[----:B--2---:R-:W2:Y:S04]  /*38f20*/  @P2 LDG.E.U16 R3, desc[UR6][R62.64] ;  /* 0x000000063e032981 */ /* 0x004ea8000c1e1500 */
[----:B---3--:R-:W3:Y:S04]  /*38f30*/  @P2 LDG.E.U16 R2, desc[UR6][R32.64] ;  /* 0x0000000620022981 */ /* 0x008ee8000c1e1500 */
[----:B----4-:R-:W4:Y:S04]  /*38f40*/  @P2 LDG.E.U16 R66, desc[UR6][R80.64] ;  /* 0x0000000650422981 */ /* 0x010f28000c1e1500 */
[----:B------:R-:W4:Y:S04]  /*38f50*/  @P2 LDG.E.U16 R67, desc[UR6][R72.64] ;  /* 0x0000000648432981 */ /* 0x000f28000c1e1500 */
[----:B------:R-:W4:Y:S04]  /*38f60*/  @P1 LDG.E.U16 R75, desc[UR6][R70.64] ;  /* 0x00000006464b1981 */ /* 0x000f28000c1e1500 */
[----:B------:R-:W4:Y:S04]  /*38f70*/  @P1 LDG.E.U16 R91, desc[UR6][R92.64] ;  /* 0x000000065c5b1981 */ /* 0x000f28000c1e1500 */
[----:B------:R-:W4:Y:S04]  /*38f80*/  @P1 LDG.E.U16 R28, desc[UR6][R34.64] ;  /* 0x00000006221c1981 */ /* 0x000f28000c1e1500 */
[----:B------:R-:W4:Y:S04]  /*38f90*/  @P1 LDG.E.U16 R29, desc[UR6][R46.64] ;  /* 0x000000062e1d1981 */ /* 0x000f28000c1e1500 */
[----:B------:R-:W-:Y:S04]  /*38fa0*/  STL [R1+0x2130], R88 ;  /* 0x0021305801007387 */ /* 0x000fe80000100800 */
[----:B------:R-:W4:Y:S04]  /*38fb0*/  LDL R62, [R1+0x1378] ;  /* 0x00137800013e7983 */ /* 0x000f280000100800 */
[----:B------:R-:W4:Y:S04]  /*38fc0*/  @P5 LDG.E.U16 R76, desc[UR6][R64.64] ;  /* 0x00000006404c5981 */ /* 0x000f28000c1e1500 */
[----:B------:R-:W4:Y:S04]  /*38fd0*/  LDL R63, [R1+0x1374] ;  /* 0x00137400013f7983 */ /* 0x000f280000100800 */
[----:B------:R-:W4:Y:S04]  /*38fe0*/  @P5 LDG.E.U16 R77, desc[UR6][R24.64] ;  /* 0x00000006184d5981 */ /* 0x000f28000c1e1500 */
[----:B-1----:R-:W4:Y:S04]  /*38ff0*/  LDL R90, [R1+0x1370] ;  /* 0x00137000015a7983 */ /* 0x002f280000100800 */
[----:B------:R-:W4:Y:S04]  /*39000*/  @P5 LDG.E.U16 R20, desc[UR6][R6.64] ;  /* 0x0000000606145981 */ /* 0x000f28000c1e1500 */
[----:B------:R-:W4:Y:S04]  /*39010*/  @P5 LDG.E.U16 R21, desc[UR6][R14.64] ;  /* 0x000000060e155981 */ /* 0x000f28000c1e1500 */
[----:B--2---:R0:W-:Y:S04]  /*39020*/  @P2 STL [R1+0x18a4], R3 ;  /* 0x0018a40301002387 */ /* 0x0041e80000100800 */
[----:B0-----:R-:W2:Y:S04]  /*39030*/  LDL R3, [R1+0x136c] ;  /* 0x00136c0001037983 */ /* 0x001ea80000100800 */
[----:B------:R-:W2:Y:S04]  /*39040*/  LDL.LU.64 R32, [R1+0x3028] ;  /* 0x0030280001207983 */ /* 0x000ea80000300a00 */
[----:B------:R-:W2:Y:S04]  /*39050*/  LDL R74, [R1+0x1368] ;  /* 0x00136800014a7983 */ /* 0x000ea80000100800 */
[----:B------:R-:W2:Y:S04]  /*39060*/  LDL R5, [R1+0x1364] ;  /* 0x0013640001057983 */ /* 0x000ea80000100800 */
[----:B------:R-:W2:Y:S04]  /*39070*/  LDL R0, [R1+0x1360] ;  /* 0x0013600001007983 */ /* 0x000ea80000100800 */
[----:B---3--:R0:W-:Y:S04]  /*39080*/  @P2 STL [R1+0x18a0], R2 ;  /* 0x0018a00201002387 */ /* 0x0081e80000100800 */
[----:B0-----:R-:W3:Y:S04]  /*39090*/  LDL R2, [R1+0x135c] ;  /* 0x00135c0001027983 */ /* 0x001ee80000100800 */
[----:B------:R-:W3:Y:S04]  /*390a0*/  LDL.LU.64 R80, [R1+0x3020] ;  /* 0x0030200001507983 */ /* 0x000ee80000300a00 */
[----:B----4-:R0:W-:Y:S04]  /*390b0*/  @P2 STL [R1+0x189c], R66 ;  /* 0x00189c4201002387 */ /* 0x0101e80000100800 */
[----:B0-----:R-:W4:Y:S04]  /*390c0*/  LDL.LU R66, [R1+0x3018] ;  /* 0x0030180001427983 */ /* 0x001f280000300800 */
[----:B------:R-:W4:Y:S04]  /*390d0*/  LDL.LU.64 R72, [R1+0x3010] ;  /* 0x0030100001487983 */ /* 0x000f280000300a00 */
[----:B------:R0:W-:Y:S04]  /*390e0*/  @P2 STL [R1+0x1898], R67 ;  /* 0x0018984301002387 */ /* 0x0001e80000100800 */
[----:B0-----:R-:W4:Y:S04]  /*390f0*/  LDL.LU R67, [R1+0x3008] ;  /* 0x0030080001437983 */ /* 0x001f280000300800 */
[----:B------:R-:W4:Y:S04]  /*39100*/  LDL.LU.64 R70, [R1+0x3000] ;  /* 0x0030000001467983 */ /* 0x000f280000300a00 */
[----:B------:R-:W4:Y:S04]  /*39110*/  LDL R92, [R1+0x1358] ;  /* 0x00135800015c7983 */ /* 0x000f280000100800 */
[----:B------:R0:W-:Y:S04]  /*39120*/  @P1 STL [R1+0x13a4], R91 ;  /* 0x0013a45b01001387 */ /* 0x0001e80000100800 */
[----:B0-----:R-:W4:Y:S04]  /*39130*/  LDL R91, [R1+0x1354] ;  /* 0x00135400015b7983 */ /* 0x001f280000100800 */
[----:B------:R0:W-:Y:S04]  /*39140*/  @P1 STL [R1+0x13a8], R75 ;  /* 0x0013a84b01001387 */ /* 0x0001e80000100800 */
[----:B------:R-:W4:Y:S04]  /*39150*/  LDL R93, [R1+0x134c] ;  /* 0x00134c00015d7983 */ /* 0x000f280000100800 */
[----:B0-----:R-:W4:Y:S01]  /*39160*/  LDL R75, [R1+0x1350] ;  /* 0x00135000014b7983 */ /* 0x001f220000100800 */
[----:B------:R-:W-:-:S02]  /*39170*/  ISETP.GT.AND P4, PT, R4, 0x1a, PT ;  /* 0x0000001a0400780c */ /* 0x000fc40003f84270 */
[C---:B------:R-:W-:Y:S01]  /*39180*/  ISETP.GT.AND P2, PT, R4.reuse, 0x1b, PT ;  /* 0x0000001b0400780c */ /* 0x040fe20003f44270 */
[----:B------:R-:W4:Y:S04]  /*39190*/  LDL.LU.64 R34, [R1+0x2ff8] ;  /* 0x002ff80001227983 */ /* 0x000f280000300a00 */
[----:B------:R0:W-:Y:S06]  /*391a0*/  @P1 STL [R1+0x13a0], R28 ;  /* 0x0013a01c01001387 */ /* 0x0001ec0000100800 */
[----:B------:R-:W4:Y:S04]  /*391b0*/  @P4 LDG.E.U16 R48, desc[UR6][R18.64] ;  /* 0x0000000612304981 */ /* 0x000f28000c1e1500 */
[----:B------:R-:W4:Y:S04]  /*391c0*/  @P4 LDG.E.U16 R49, desc[UR6][R58.64] ;  /* 0x000000063a314981 */ /* 0x000f28000c1e1500 */
[----:B------:R-:W4:Y:S04]  /*391d0*/  @P4 LDG.E.U16 R42, desc[UR6][R16.64] ;  /* 0x00000006102a4981 */ /* 0x000f28000c1e1500 */
[----:B0-----:R-:W4:Y:S04]  /*391e0*/  LDL.LU R28, [R1+0x2ff0] ;  /* 0x002ff000011c7983 */ /* 0x001f280000300800 */
[----:B------:R-:W4:Y:S04]  /*391f0*/  LDL.LU.64 R46, [R1+0x2fe8] ;  /* 0x002fe800012e7983 */ /* 0x000f280000300a00 */
[----:B------:R-:W4:Y:S04]  /*39200*/  @P4 LDG.E.U16 R43, desc[UR6][R44.64] ;  /* 0x000000062c2b4981 */ /* 0x000f28000c1e1500 */
[----:B------:R0:W-:Y:S04]  /*39210*/  @P1 STL [R1+0x139c], R29 ;  /* 0x00139c1d01001387 */ /* 0x0001e80000100800 */
[----:B------:R-:W4:Y:S01]  /*39220*/  @P2 LDG.E.U16 R62, desc[UR6][R36.64] ;  /* 0x00000006243e2981 */ /* 0x000f22000c1e1500 */
        /* <DEDUP_REMOVED lines=22> */
[----:B---3--:R-:W3:Y:S04]  /*39390*/  @P1 LDG.E.U16 R2, desc[UR6][R56.64] ;  /* 0x0000000638021981 */ /* 0x008ee8000c1e1500 */
[----:B----4-:R-:W4:Y:S04]  /*393a0*/  @P5 LDG.E.U16 R92, desc[UR6][R40.64] ;  /* 0x00000006285c5981 */ /* 0x010f28000c1e1500 */
[----:B------:R-:W4:Y:S04]  /*393b0*/  @P5 LDG.E.U16 R91, desc[UR6][R12.64] ;  /* 0x000000060c5b5981 */ /* 0x000f28000c1e1500 */
[----:B------:R-:W4:Y:S04]  /*393c0*/  @P5 LDG.E.U16 R93, desc[UR6][R8.64] ;  /* 0x00000006085d5981 */ /* 0x000f28000c1e1500 */
[----:B------:R-:W4:Y:S04]  /*393d0*/  @P5 LDG.E.U16 R75, desc[UR6][R78.64] ;  /* 0x000000064e4b5981 */ /* 0x000f28000c1e1500 */
        /* <DEDUP_REMOVED lines=21> */
[----:B--2---:R0:W-:Y:S04]  /*39530*/  @P2 STL [R1+0x136c], R3 ;  /* 0x00136c0301002387 */ /* 0x0041e80000100800 */
[----:B0-----:R-:W2:Y:S04]  /*39540*/  LDL.LU R3, [R1+0x2f20] ;  /* 0x002f200001037983 */ /* 0x001ea80000300800 */
[----:B------:R-:W2:Y:S04]  /*39550*/  LDL.LU.64 R52, [R1+0x2f18] ;  /* 0x002f180001347983 */ /* 0x000ea80000300a00 */
[----:B------:R-:W2:Y:S04]  /*39560*/  LDL.LU.64 R50, [R1+0x2f10] ;  /* 0x002f100001327983 */ /* 0x000ea80000300a00 */
[----:B------:R-:W2:Y:S04]  /*39570*/  LDL.LU.64 R38, [R1+0x2f08] ;  /* 0x002f080001267983 */ /* 0x000ea80000300a00 */
[----:B------:R-:W2:Y:S04]  /*39580*/  LDL.LU.64 R56, [R1+0x2f00] ;  /* 0x002f000001387983 */ /* 0x000ea80000300a00 */
[----:B------:R0:W-:Y:S04]  /*39590*/  @P1 STL [R1+0x1364], R5 ;  /* 0x0013640501001387 */ /* 0x0001e80000100800 */
[----:B0-----:R-:W2:Y:S04]  /*395a0*/  LDL R5, [R1+0x1894] ;  /* 0x0018940001057983 */ /* 0x001ea80000100800 */
[----:B------:R0:W-:Y:S04]  /*395b0*/  @P1 STL [R1+0x1368], R74 ;  /* 0x0013684a01001387 */ /* 0x0001e80000100800 */
[----:B0-----:R-:W2:Y:S04]  /*395c0*/  LDL R74, [R1+0x1890] ;  /* 0x00189000014a7983 */ /* 0x001ea80000100800 */
[----:B------:R0:W-:Y:S04]  /*395d0*/  @P1 STL [R1+0x1360], R0 ;  /* 0x0013600001001387 */ /* 0x0001e80000100800 */
[----:B0-----:R-:W2:Y:S04]  /*395e0*/  LDL R0, [R1+0x188c] ;  /* 0x00188c0001007983 */ /* 0x001ea80000100800 */
        /* <DEDUP_REMOVED lines=8> */
[----:B------:R-:W4:Y:S04]  /*39670*/  LDL R9, [R1+0x133c] ;  /* 0x00133c0001097983 */ /* 0x000f280000100800 */
[----:B------:R-:W4:Y:S04]  /*39680*/  LDL R79, [R1+0x1338] ;  /* 0x00133800014f7983 */ /* 0x000f280000100800 */
[----:B------:R0:W-:Y:S04]  /*39690*/  @P5 STL [R1+0x1350], R75 ;  /* 0x0013504b01005387 */ /* 0x0001e80000100800 */
[----:B0-----:R-:W4:Y:S04]  /*396a0*/  LDL R75, [R1+0x1334] ;  /* 0x00133400014b7983 */ /* 0x001f280000100800 */
[----:B------:R0:W-:Y:S04]  /*396b0*/  @P5 STL [R1+0x134c], R93 ;  /* 0x00134c5d01005387 */ /* 0x0001e80000100800 */
[----:B0-----:R-:W4:Y:S01]  /*396c0*/  LDL R93, [R1+0x1330] ;  /* 0x00133000015d7983 */ /* 0x001f220000100800 */
[----:B------:R-:W-:-:S02]  /*396d0*/  ISETP.GT.AND P4, PT, R4, 0x1e, PT ;  /* 0x0000001e0400780c */ /* 0x000fc40003f84270 */
[C---:B------:R-:W-:Y:S02]  /*396e0*/  ISETP.GT.AND P2, PT, R4.reuse, 0x1f, PT ;  /* 0x0000001f0400780c */ /* 0x040fe40003f44270 */
[----:B------:R-:W-:-:S09]  /*396f0*/  ISETP.GT.AND P1, PT, R4, 0x20, PT ;  /* 0x000000200400780c */ /* 0x000fd20003f24270 */
[----:B------:R-:W4:Y:S04]  /*39700*/  @P4 LDG.E.U16 R90, desc[UR6][R60.64] ;  /* 0x000000063c5a4981 */ /* 0x000f28000c1e1500 */
[----:B--2---:R-:W2:Y:S04]  /*39710*/  @P4 LDG.E.U16 R3, desc[UR6][R26.64] ;  /* 0x000000061a034981 */ /* 0x004ea8000c1e1500 */
[----:B------:R-:W2:Y:S04]  /*39720*/  @P2 LDG.E.U16 R5, desc[UR6][R32.64] ;  /* 0x0000000620052981 */ /* 0x000ea8000c1e1500 */
[----:B------:R-:W2:Y:S04]  /*39730*/  @P2 LDG.E.U16 R74, desc[UR6][R80.64] ;  /* 0x00000006504a2981 */ /* 0x000ea8000c1e1500 */
[----:B------:R-:W2:Y:S04]  /*39740*/  @P2 LDG.E.U16 R0, desc[UR6][R72.64] ;  /* 0x0000000648002981 */ /* 0x000ea8000c1e1500 */
[----:B---3--:R-:W3:Y:S04]  /*39750*/  @P2 LDG.E.U16 R2, desc[UR6][R66.64] ;  /* 0x0000000642022981 */ /* 0x008ee8000c1e1500 */
[----:B----4-:R-:W4:Y:S04]  /*39760*/  @P4 LDG.E.U16 R92, desc[UR6][R54.64] ;  /* 0x00000006365c4981 */ /* 0x010f28000c1e1500 */
[----:B------:R-:W2:Y:S04]  /*39770*/  @P4 LDG.E.U16 R91, desc[UR6][R22.64] ;  /* 0x00000006165b4981 */ /* 0x000ea8000c1e1500 */
[----:B------:R-:W3:Y:S04]  /*39780*/  @P1 LDG.E.U16 R9, desc[UR6][R70.64] ;  /* 0x0000000646091981 */ /* 0x000ee8000c1e1500 */
[----:B------:R-:W3:Y:S04]  /*39790*/  @P1 LDG.E.U16 R79, desc[UR6][R34.64] ;  /* 0x00000006224f1981 */ /* 0x000ee8000c1e1500 */
[----:B------:R-:W3:Y:S04]  /*397a0*/  LDL.LU R22, [R1+0x2ee0] ;  /* 0x002ee00001167983 */ /* 0x000ee80000300800 */
[----:B------:R-:W3:Y:S04]  /*397b0*/  @P1 LDG.E.U16 R75, desc[UR6][R46.64] ;  /* 0x000000062e4b1981 */ /* 0x000ee8000c1e1500 */
[----:B------:R-:W3:Y:S04]  /*397c0*/  @P1 LDG.E.U16 R93, desc[UR6][R28.64] ;  /* 0x000000061c5d1981 */ /* 0x000ee8000c1e1500 */
[----:B--2---:R-:W-:Y:S04]  /*397d0*/  STL [R1+0x2134], R91 ;  /* 0x0021345b01007387 */ /* 0x004fe80000100800 */
[----:B----4-:R-:W-:Y:S04]  /*397e0*/  STL [R1+0x2138], R92 ;  /* 0x0021385c01007387 */ /* 0x010fe80000100800 */
[----:B------:R-:W2:Y:S04]  /*397f0*/  LDL R23, [R1+0x132c] ;  /* 0x00132c0001177983 */ /* 0x000ea80000100800 */
[----:B------:R-:W4:Y:S04]  /*39800*/  LDL R8, [R1+0x1328] ;  /* 0x0013280001087983 */ /* 0x000f280000100800 */
[----:B------:R-:W4:Y:S04]  /*39810*/  LDL R26, [R1+0x1324] ;  /* 0x00132400011a7983 */ /* 0x000f280000100800 */
[----:B------:R-:W4:Y:S04]  /*39820*/  LDL R54, [R1+0x1320] ;  /* 0x0013200001367983 */ /* 0x000f280000100800 */
[----:B------:R-:W-:Y:S04]  /*39830*/  STL [R1+0x213c], R3 ;  /* 0x00213c0301007387 */ /* 0x000fe80000100800 */
[----:B------:R-:W4:Y:S04]  /*39840*/  LDL R60, [R1+0x131c] ;  /* 0x00131c00013c7983 */ /* 0x000f280000100800 */
[----:B------:R-:W4:Y:S04]  /*39850*/  LDL R61, [R1+0x1318] ;  /* 0x00131800013d7983 */ /* 0x000f280000100800 */
[----:B------:R-:W4:Y:S04]  /*39860*/  LDL R27, [R1+0x1314] ;  /* 0x00131400011b7983 */ /* 0x000f280000100800 */
[----:B------:R-:W4:Y:S04]  /*39870*/  LDL R78, [R1+0x1310] ;  /* 0x00131000014e7983 */ /* 0x000f280000100800 */
[----:B------:R-:W-:Y:S04]  /*39880*/  STL [R1+0x2140], R90 ;  /* 0x0021405a01007387 */ /* 0x000fe80000100800 */
[----:B------:R-:W4:Y:S04]  /*39890*/  LDL.LU.64 R32, [R1+0x2ed8] ;  /* 0x002ed80001207983 */ /* 0x000f280000300a00 */
[----:B------:R0:W-:Y:S04]  /*398a0*/  @P2 STL [R1+0x1894], R5 ;  /* 0x0018940501002387 */ /* 0x0001e80000100800 */
[----:B0-----:R-:W4:Y:S04]  /*398b0*/  LDL R5, [R1+0x130c] ;  /* 0x00130c0001057983 */ /* 0x001f280000100800 */
[----:B------:R-:W4:Y:S04]  /*398c0*/  LDL.LU.64 R80, [R1+0x2ed0] ;  /* 0x002ed00001507983 */ /* 0x000f280000300a00 */
[----:B------:R-:W4:Y:S04]  /*398d0*/  LDL.LU.64 R72, [R1+0x2ec8] ;  /* 0x002ec80001487983 */ /* 0x000f280000300a00 */
[----:B------:R-:W4:Y:S04]  /*398e0*/  LDL.LU.64 R66, [R1+0x2ec0] ;  /* 0x002ec00001427983 */ /* 0x000f280000300a00 */
[----:B------:R-:W4:Y:S04]  /*398f0*/  LDL R55, [R1+0x1308] ;  /* 0x0013080001377983 */ /* 0x000f280000100800 */
[----:B------:R0:W-:Y:S04]  /*39900*/  @P2 STL [R1+0x1890], R74 ;  /* 0x0018904a01002387 */ /* 0x0001e80000100800 */
[----:B0-----:R-:W4:Y:S04]  /*39910*/  LDL R74, [R1+0x1304] ;  /* 0x00130400014a7983 */ /* 0x001f280000100800 */
[----:B------:R0:W-:Y:S04]  /*39920*/  @P2 STL [R1+0x188c], R0 ;  /* 0x00188c0001002387 */ /* 0x0001e80000100800 */
[----:B0-----:R-:W4:Y:S04]  /*39930*/  LDL R0, [R1+0x1300] ;  /* 0x0013000001007983 */ /* 0x001f280000100800 */
[----:B---3--:R0:W-:Y:S04]  /*39940*/  @P2 STL [R1+0x1888], R2 ;  /* 0x0018880201002387 */ /* 0x0081e80000100800 */
[----:B0-----:R-:W3:Y:S04]  /*39950*/  LDL R2, [R1+0x12fc] ;  /* 0x0012fc0001027983 */ /* 0x001ee80000100800 */
[----:B------:R-:W3:Y:S04]  /*39960*/  LDL.LU.64 R70, [R1+0x2eb8] ;  /* 0x002eb80001467983 */ /* 0x000ee80000300a00 */
[----:B------:R-:W3:Y:S04]  /*39970*/  LDL.LU.64 R34, [R1+0x2eb0] ;  /* 0x002eb00001227983 */ /* 0x000ee80000300a00 */
[----:B------:R-:W3:Y:S04]  /*39980*/  LDL.LU.64 R46, [R1+0x2ea8] ;  /* 0x002ea800012e7983 */ /* 0x000ee80000300a00 */
[----:B------:R-:W3:Y:S04]  /*39990*/  LDL.LU.64 R28, [R1+0x2ea0] ;  /* 0x002ea000011c7983 */ /* 0x000ee80000300a00 */
[----:B------:R0:W-:Y:S04]  /*399a0*/  @P1 STL [R1+0x1330], R93 ;  /* 0x0013305d01001387 */ /* 0x0001e80000100800 */
[----:B0-----:R-:W3:Y:S01]  /*399b0*/  LDL R93, [R1+0x12f8] ;  /* 0x0012f800015d7983 */ /* 0x001ee20000100800 */
[----:B------:R-:W-:-:S02]  /*399c0*/  ISETP.GT.AND P5, PT, R4, 0x21, PT ;  /* 0x000000210400780c */ /* 0x000fc40003fa4270 */
[C---:B------:R-:W-:Y:S02]  /*399d0*/  ISETP.GT.AND P4, PT, R4.reuse, 0x22, PT ;  /* 0x000000220400780c */ /* 0x040fe40003f84270 */
[C---:B------:R-:W-:Y:S01]  /*399e0*/  ISETP.GT.AND P2, PT, R4.reuse, 0x23, PT ;  /* 0x000000230400780c */ /* 0x040fe20003f44270 */
[----:B------:R0:W-:Y:S04]  /*399f0*/  @P1 STL [R1+0x133c], R9 ;  /* 0x00133c0901001387 */ /* 0x0001e80000100800 */
[----:B0-----:R-:W3:Y:S04]  /*39a00*/  LDL R9, [R1+0x12f4] ;  /* 0x0012f40001097983 */ /* 0x001ee80000100800 */
[----:B------:R0:W-:Y:S04]  /*39a10*/  @P1 STL [R1+0x1338], R79 ;  /* 0x0013384f01001387 */ /* 0x0001e80000100800 */
[----:B0-----:R-:W3:Y:S04]  /*39a20*/  LDL R79, [R1+0x12f0] ;  /* 0x0012f000014f7983 */ /* 0x001ee80000100800 */
[----:B------:R0:W-:Y:S01]  /*39a30*/  @P1 STL [R1+0x1334], R75 ;  /* 0x0013344b01001387 */ /* 0x0001e20000100800 */
[----:B------:R-:W-:-:S03]  /*39a40*/  ISETP.GT.AND P1, PT, R4, 0x24, PT ;  /* 0x000000240400780c */ /* 0x000fc60003f24270 */
[----:B0-----:R-:W3:Y:S04]  /*39a50*/  LDL R75, [R1+0x12ec] ;  /* 0x0012ec00014b7983 */ /* 0x001ee80000100800 */
[----:B--2---:R-:W2:Y:S04]  /*39a60*/  @P5 LDG.E.U16 R23, desc[UR6][R64.64] ;  /* 0x0000000640175981 */ /* 0x004ea8000c1e1500 */
[----:B----4-:R-:W4:Y:S04]  /*39a70*/  @P5 LDG.E.U16 R8, desc[UR6][R24.64] ;  /* 0x0000000618085981 */ /* 0x010f28000c1e1500 */
[----:B------:R-:W4:Y:S04]  /*39a80*/  @P5 LDG.E.U16 R26, desc[UR6][R76.64] ;  /* 0x000000064c1a5981 */ /* 0x000f28000c1e1500 */
[----:B------:R-:W4:Y:S04]  /*39a90*/  @P5 LDG.E.U16 R54, desc[UR6][R6.64] ;  /* 0x0000000606365981 */ /* 0x000f28000c1e1500 */
[----:B------:R-:W4:Y:S04]  /*39aa0*/  @P4 LDG.E.U16 R60, desc[UR6][R14.64] ;  /* 0x000000060e3c4981 */ /* 0x000f28000c1e1500 */
[----:B------:R-:W4:Y:S04]  /*39ab0*/  @P4 LDG.E.U16 R61, desc[UR6][R20.64] ;  /* 0x00000006143d4981 */ /* 0x000f28000c1e1500 */
[----:B------:R-:W4:Y:S04]  /*39ac0*/  @P4 LDG.E.U16 R78, desc[UR6][R58.64] ;  /* 0x000000063a4e4981 */ /* 0x000f28000c1e1500 */
[----:B------:R-:W4:Y:S04]  /*39ad0*/  @P4 LDG.E.U16 R27, desc[UR6][R18.64] ;  /* 0x00000006121b4981 */ /* 0x000f28000c1e1500 */
[----:B------:R-:W4:Y:S04]  /*39ae0*/  LDL.LU.64 R64, [R1+0x2e98] ;  /* 0x002e980001407983 */ /* 0x000f280000300a00 */
[----:B------:R-:W4:Y:S04]  /*39af0*/  @P2 LDG.E.U16 R5, desc[UR6][R48.64] ;  /* 0x0000000630052981 */ /* 0x000f28000c1e1500 */
[----:B------:R-:W4:Y:S04]  /*39b00*/  @P2 LDG.E.U16 R55, desc[UR6][R16.64] ;  /* 0x0000000610372981 */ /* 0x000f28000c1e1500 */
[----:B------:R-:W4:Y:S04]  /*39b10*/  @P2 LDG.E.U16 R74, desc[UR6][R44.64] ;  /* 0x000000062c4a2981 */ /* 0x000f28000c1e1500 */
[----:B------:R-:W4:Y:S04]  /*39b20*/  @P2 LDG.E.U16 R0, desc[UR6][R42.64] ;  /* 0x000000062a002981 */ /* 0x000f28000c1e1500 */
[----:B---3--:R-:W3:Y:S04]  /*39b30*/  @P1 LDG.E.U16 R2, desc[UR6][R36.64] ;  /* 0x0000000624021981 */ /* 0x008ee8000c1e1500 */
[----:B------:R-:W3:Y:S04]  /*39b40*/  @P1 LDG.E.U16 R93, desc[UR6][R10.64] ;  /* 0x000000060a5d1981 */ /* 0x000ee8000c1e1500 */
[----:B------:R-:W3:Y:S04]  /*39b50*/  @P1 LDG.E.U16 R9, desc[UR6][R62.64] ;  /* 0x000000063e091981 */ /* 0x000ee8000c1e1500 */
[----:B------:R-:W3:Y:S04]  /*39b60*/  @P1 LDG.E.U16 R79, desc[UR6][R30.64] ;  /* 0x000000061e4f1981 */ /* 0x000ee8000c1e1500 */
[----:B--2---:R0:W-:Y:S04]  /*39b70*/  @P5 STL [R1+0x132c], R23 ;  /* 0x00132c1701005387 */ /* 0x0041e80000100800 */
[----:B0-----:R-:W2:Y:S04]  /*39b80*/  LDL.LU R23, [R1+0x2e90] ;  /* 0x002e900001177983 */ /* 0x001ea80000300800 */
[----:B------:R-:W2:Y:S04]  /*39b90*/  LDL.LU.64 R24, [R1+0x2e88] ;  /* 0x002e880001187983 */ /* 0x000ea80000300a00 */
[----:B------:R-:W2:Y:S04]  /*39ba0*/  LDL.LU.64 R76, [R1+0x2e80] ;  /* 0x002e8000014c7983 */ /* 0x000ea80000300a00 */
[----:B------:R-:W2:Y:S04]  /*39bb0*/  LDL.LU.64 R6, [R1+0x2e78] ;  /* 0x002e780001067983 */ /* 0x000ea80000300a00 */
[----:B----4-:R0:W-:Y:S04]  /*39bc0*/  @P5 STL [R1+0x1328], R8 ;  /* 0x0013280801005387 */ /* 0x0101e80000100800 */
[----:B0-----:R-:W4:Y:S04]  /*39bd0*/  LDL R8, [R1+0x12e8] ;  /* 0x0012e80001087983 */ /* 0x001f280000100800 */
[----:B------:R0:W-:Y:S04]  /*39be0*/  @P5 STL [R1+0x1324], R26 ;  /* 0x0013241a01005387 */ /* 0x0001e80000100800 */
[----:B0-----:R-:W2:Y:S04]  /*39bf0*/  LDL R26, [R1+0x12e4] ;  /* 0x0012e400011a7983 */ /* 0x001ea80000100800 */
[----:B------:R0:W-:Y:S04]  /*39c00*/  @P5 STL [R1+0x1320], R54 ;  /* 0x0013203601005387 */ /* 0x0001e80000100800 */
[----:B0-----:R-:W2:Y:S04]  /*39c10*/  LDL R54, [R1+0x12e0] ;  /* 0x0012e00001367983 */ /* 0x001ea80000100800 */
[----:B------:R-:W2:Y:S04]  /*39c20*/  LDL.LU.64 R14, [R1+0x2e70] ;  /* 0x002e7000010e7983 */ /* 0x000ea80000300a00 */
[----:B------:R0:W-:Y:S04]  /*39c30*/  @P4 STL [R1+0x131c], R60 ;  /* 0x00131c3c01004387 */ /* 0x0001e80000100800 */
[----:B0-----:R-:W2:Y:S04]  /*39c40*/  LDL.LU R60, [R1+0x2e68] ;  /* 0x002e6800013c7983 */ /* 0x001ea80000300800 */
[----:B------:R-:W2:Y:S04]  /*39c50*/  LDL.LU.64 R20, [R1+0x2e60] ;  /* 0x002e600001147983 */ /* 0x000ea80000300a00 */
[----:B------:R0:W-:Y:S04]  /*39c60*/  @P4 STL [R1+0x1318], R61 ;  /* 0x0013183d01004387 */ /* 0x0001e80000100800 */
[----:B0-----:R-:W2:Y:S04]  /*39c70*/  LDL.LU R61, [R1+0x2e58] ;  /* 0x002e5800013d7983 */ /* 0x001ea80000300800 */
[----:B------:R-:W2:Y:S04]  /*39c80*/  LDL.LU.64 R18, [R1+0x2e50] ;  /* 0x002e500001127983 */ /* 0x000ea80000300a00 */
[----:B------:R-:W2:Y:S04]  /*39c90*/  LDL.LU.64 R58, [R1+0x2e48] ;  /* 0x002e4800013a7983 */ /* 0x000ea80000300a00 */
[----:B------:R0:W-:Y:S04]  /*39ca0*/  @P4 STL [R1+0x1310], R78 ;  /* 0x0013104e01004387 */ /* 0x0001e80000100800 */
[----:B------:R1:W-:Y:S04]  /*39cb0*/  @P4 STL [R1+0x1314], R27 ;  /* 0x0013141b01004387 */ /* 0x0003e80000100800 */
[----:B------:R-:W2:Y:S04]  /*39cc0*/  LDL.LU.64 R48, [R1+0x2e40] ;  /* 0x002e400001307983 */ /* 0x000ea80000300a00 */
[----:B0-----:R-:W2:Y:S04]  /*39cd0*/  LDL R78, [R1+0x1880] ;  /* 0x00188000014e7983 */ /* 0x001ea80000100800 */
[----:B-1----:R-:W2:Y:S04]  /*39ce0*/  LDL R27, [R1+0x1884] ;  /* 0x00188400011b7983 */ /* 0x002ea80000100800 */
[----:B------:R0:W-:Y:S04]  /*39cf0*/  @P2 STL [R1+0x130c], R5 ;  /* 0x00130c0501002387 */ /* 0x0001e80000100800 */
[----:B0-----:R-:W2:Y:S04]  /*39d00*/  LDL R5, [R1+0x187c] ;  /* 0x00187c0001057983 */ /* 0x001ea80000100800 */
[----:B------:R-:W2:Y:S04]  /*39d10*/  LDL.LU.64 R16, [R1+0x2e38] ;  /* 0x002e380001107983 */ /* 0x000ea80000300a00 */
[----:B------:R-:W2:Y:S04]  /*39d20*/  LDL.LU.64 R44, [R1+0x2e30] ;  /* 0x002e3000012c7983 */ /* 0x000ea80000300a00 */
[----:B------:R-:W2:Y:S04]  /*39d30*/  LDL.LU.64 R42, [R1+0x2e28] ;  /* 0x002e2800012a7983 */ /* 0x000ea80000300a00 */
[----:B------:R0:W-:Y:S04]  /*39d40*/  @P2 STL [R1+0x1300], R0 ;  /* 0x0013000001002387 */ /* 0x0001e80000100800 */
[----:B------:R-:W-:Y:S04]  /*39d50*/  @P2 STL [R1+0x1304], R74 ;  /* 0x0013044a01002387 */ /* 0x000fe80000100800 */
[----:B------:R1:W-:Y:S04]  /*39d60*/  @P2 STL [R1+0x1308], R55 ;  /* 0x0013083701002387 */ /* 0x0003e80000100800 */
[----:B------:R-:W2:Y:S04]  /*39d70*/  LDL.LU.64 R36, [R1+0x2e20] ;  /* 0x002e200001247983 */ /* 0x000ea80000300a00 */
[----:B0-----:R-:W2:Y:S04]  /*39d80*/  LDL R0, [R1+0x1870] ;  /* 0x0018700001007983 */ /* 0x001ea80000100800 */
[----:B-1----:R-:W2:Y:S04]  /*39d90*/  LDL R55, [R1+0x1878] ;  /* 0x0018780001377983 */ /* 0x002ea80000100800 */
[----:B------:R-:W2:Y:S04]  /*39da0*/  LDL R74, [R1+0x1874] ;  /* 0x00187400014a7983 */ /* 0x000ea80000100800 */
[----:B---3--:R0:W-:Y:S04]  /*39db0*/  @P1 STL [R1+0x12fc], R2 ;  /* 0x0012fc0201001387 */ /* 0x0081e80000100800 */
[----:B0-----:R-:W3:Y:S04]  /*39dc0*/  LDL R2, [R1+0x186c] ;  /* 0x00186c0001027983 */ /* 0x001ee80000100800 */
[----:B------:R-:W3:Y:S04]  /*39dd0*/  LDL.LU.64 R10, [R1+0x2e18] ;  /* 0x002e1800010a7983 */ /* 0x000ee80000300a00 */
[----:B------:R0:W-:Y:S04]  /*39de0*/  @P1 STL [R1+0x12f8], R93 ;  /* 0x0012f85d01001387 */ /* 0x0001e80000100800 */
[----:B0-----:R-:W3:Y:S01]  /*39df0*/  LDL.LU R93, [R1+0x2e10] ;  /* 0x002e1000015d7983 */ /* 0x001ee20000300800 */
[----:B------:R-:W-:-:S02]  /*39e00*/  ISETP.GT.AND P5, PT, R4, 0x25, PT ;  /* 0x000000250400780c */ /* 0x000fc40003fa4270 */
[C---:B------:R-:W-:Y:S01]  /*39e10*/  ISETP.GT.AND P4, PT, R4.reuse, 0x26, PT ;  /* 0x000000260400780c */ /* 0x040fe20003f84270 */
[----:B------:R-:W3:Y:S04]  /*39e20*/  LDL.LU.64 R62, [R1+0x2e08] ;  /* 0x002e0800013e7983 */ /* 0x000ee80000300a00 */
[----:B------:R-:W3:Y:S06]  /*39e30*/  LDL.LU.64 R30, [R1+0x2e00] ;  /* 0x002e0000011e7983 */ /* 0x000eec0000300a00 */
[----:B------:R-:W3:Y:S04]  /*39e40*/  @P5 LDG.E.U16 R75, desc[UR6][R68.64] ;  /* 0x00000006444b5981 */ /* 0x000ee8000c1e1500 */
[----:B------:R-:W-:Y:S04]  /*39e50*/  @P1 STL [R1+0x12f0], R79 ;  /* 0x0012f04f01001387 */ /* 0x000fe80000100800 */
[----:B------:R0:W-:Y:S01]  /*39e60*/  @P1 STL [R1+0x12f4], R9 ;  /* 0x0012f40901001387 */ /* 0x0001e20000100800 */
[----:B------:R-:W-:-:S03]  /*39e70*/  ISETP.GT.AND P2, PT, R4, 0x27, PT ;  /* 0x000000270400780c */ /* 0x000fc60003f44270 */
[----:B------:R-:W3:Y:S04]  /*39e80*/  LDL R68, [R1+0x12dc] ;  /* 0x0012dc0001447983 */ /* 0x000ee80000100800 */
[----:B0-----:R-:W3:Y:S04]  /*39e90*/  LDL R9, [R1+0x12d8] ;  /* 0x0012d80001097983 */ /* 0x001ee80000100800 */
[----:B------:R-:W3:Y:S04]  /*39ea0*/  LDL R79, [R1+0x12d4] ;  /* 0x0012d400014f7983 */ /* 0x000ee80000100800 */
[----:B----4-:R-:W4:Y:S04]  /*39eb0*/  @P5 LDG.E.U16 R8, desc[UR6][R52.64] ;  /* 0x0000000634085981 */ /* 0x010f28000c1e1500 */
[----:B--2---:R-:W2:Y:S04]  /*39ec0*/  @P5 LDG.E.U16 R26, desc[UR6][R50.64] ;  /* 0x00000006321a5981 */ /* 0x004ea8000c1e1500 */
[----:B------:R-:W2:Y:S04]  /*39ed0*/  @P5 LDG.E.U16 R54, desc[UR6][R38.64] ;  /* 0x0000000626365981 */ /* 0x000ea8000c1e1500 */
[----:B------:R-:W4:Y:S04]  /*39ee0*/  @P4 LDG.E.U16 R78, desc[UR6][R12.64] ;  /* 0x000000060c4e4981 */ /* 0x000f28000c1e1500 */
[----:B------:R-:W4:Y:S04]  /*39ef0*/  @P4 LDG.E.U16 R27, desc[UR6][R40.64] ;  /* 0x00000006281b4981 */ /* 0x000f28000c1e1500 */
[----:B------:R-:W4:Y:S04]  /*39f00*/  @P4 LDG.E.U16 R5, desc[UR6][R32.64] ;  /* 0x0000000620054981 */ /* 0x000f28000c1e1500 */
[----:B------:R-:W4:Y:S04]  /*39f10*/  @P2 LDG.E.U16 R0, desc[UR6][R66.64] ;  /* 0x0000000642002981 */ /* 0x000f28000c1e1500 */
[----:B------:R-:W4:Y:S04]  /*39f20*/  @P2 LDG.E.U16 R55, desc[UR6][R80.64] ;  /* 0x0000000650372981 */ /* 0x000f28000c1e1500 */
[----:B------:R-:W4:Y:S04]  /*39f30*/  @P2 LDG.E.U16 R74, desc[UR6][R72.64] ;  /* 0x00000006484a2981 */ /* 0x000f28000c1e1500 */
[----:B---3--:R-:W3:Y:S04]  /*39f40*/  @P2 LDG.E.U16 R2, desc[UR6][R70.64] ;  /* 0x0000000646022981 */ /* 0x008ee8000c1e1500 */
[----:B------:R-:W3:Y:S04]  /*39f50*/  @P4 LDG.E.U16 R93, desc[UR6][R56.64] ;  /* 0x00000006385d4981 */ /* 0x000ee8000c1e1500 */
[----:B------:R0:W-:Y:S04]  /*39f60*/  @P5 STL [R1+0x12ec], R75 ;  /* 0x0012ec4b01005387 */ /* 0x0001e80000100800 */
[----:B0-----:R-:W3:Y:S04]  /*39f70*/  LDL R75, [R1+0x12d0] ;  /* 0x0012d000014b7983 */ /* 0x001ee80000100800 */
[----:B------:R-:W3:Y:S04]  /*39f80*/  LDL.LU.64 R52, [R1+0x2df8] ;  /* 0x002df80001347983 */ /* 0x000ee80000300a00 */
[----:B------:R-:W3:Y:S04]  /*39f90*/  LDL.LU.64 R50, [R1+0x2df0] ;  /* 0x002df00001327983 */ /* 0x000ee80000300a00 */
[----:B------:R-:W3:Y:S01]  /*39fa0*/  LDL.LU.64 R38, [R1+0x2de8] ;  /* 0x002de80001267983 */ /* 0x000ee20000300a00 */
[----:B------:R-:W-:-:S13]  /*39fb0*/  ISETP.GT.AND P1, PT, R4, 0x28, PT ;  /* 0x000000280400780c */ /* 0x000fda0003f24270 */
[----:B------:R-:W3:Y:S04]  /*39fc0*/  @P1 LDG.E.U16 R68, desc[UR6][R34.64] ;  /* 0x0000000622441981 */ /* 0x000ee8000c1e1500 */
[----:B------:R-:W3:Y:S04]  /*39fd0*/  @P1 LDG.E.U16 R9, desc[UR6][R46.64] ;  /* 0x000000062e091981 */ /* 0x000ee8000c1e1500 */
[----:B------:R-:W3:Y:S04]  /*39fe0*/  @P1 LDG.E.U16 R79, desc[UR6][R28.64] ;  /* 0x000000061c4f1981 */ /* 0x000ee8000c1e1500 */
[----:B--2---:R0:W-:Y:S04]  /*39ff0*/  @P5 STL [R1+0x12e0], R54 ;  /* 0x0012e03601005387 */ /* 0x0041e80000100800 */
[----:B------:R1:W-:Y:S04]  /*3a000*/  @P5 STL [R1+0x12e4], R26 ;  /* 0x0012e41a01005387 */ /* 0x0003e80000100800 */
[----:B----4-:R-:W-:Y:S04]  /*3a010*/  @P5 STL [R1+0x12e8], R8 ;  /* 0x0012e80801005387 */ /* 0x010fe80000100800 */
[----:B------:R-:W2:Y:S04]  /*3a020*/  LDL.LU.64 R56, [R1+0x2de0] ;  /* 0x002de00001387983 */ /* 0x000ea80000300a00 */
[----:B------:R-:W4:Y:S04]  /*3a030*/  LDL R69, [R1+0x12c8] ;  /* 0x0012c80001457983 */ /* 0x000f280000100800 */
[----:B0-----:R-:W2:Y:S04]  /*3a040*/  LDL R54, [R1+0x12c0] ;  /* 0x0012c00001367983 */ /* 0x001ea80000100800 */
[----:B-1----:R-:W2:Y:S04]  /*3a050*/  LDL R26, [R1+0x12c4] ;  /* 0x0012c400011a7983 */ /* 0x002ea80000100800 */
[----:B---3--:R0:W-:Y:S04]  /*3a060*/  STL [R1+0x2144], R93 ;  /* 0x0021445d01007387 */ /* 0x0081e80000100800 */
[----:B0-----:R-:W3:Y:S04]  /*3a070*/  LDL R93, [R1+0x12cc] ;  /* 0x0012cc00015d7983 */ /* 0x001ee80000100800 */
[----:B------:R-:W3:Y:S04]  /*3a080*/  LDL.LU.64 R40, [R1+0x2dd8] ;  /* 0x002dd80001287983 */ /* 0x000ee80000300a00 */
[----:B------:R-:W3:Y:S04]  /*3a090*/  LDL.LU.64 R12, [R1+0x2dd0] ;  /* 0x002dd000010c7983 */ /* 0x000ee80000300a00 */
[----:B------:R-:W3:Y:S04]  /*3a0a0*/  LDL.LU.64 R32, [R1+0x2dc8] ;  /* 0x002dc80001207983 */ /* 0x000ee80000300a00 */
[----:B------:R-:W3:Y:S04]  /*3a0b0*/  LDL R8, [R1+0x12bc] ;  /* 0x0012bc0001087983 */ /* 0x000ee80000100800 */
[----:B------:R0:W-:Y:S04]  /*3a0c0*/  @P4 STL [R1+0x1884], R27 ;  /* 0x0018841b01004387 */ /* 0x0001e80000100800 */
[----:B------:R-:W3:Y:S04]  /*3a0d0*/  @P1 LDG.E.U16 R75, desc[UR6][R64.64] ;  /* 0x00000006404b1981 */ /* 0x000ee8000c1e1500 */
[----:B0-----:R-:W3:Y:S04]  /*3a0e0*/  LDL R27, [R1+0x12b8] ;  /* 0x0012b800011b7983 */ /* 0x001ee80000100800 */
[----:B------:R0:W-:Y:S04]  /*3a0f0*/  @P4 STL [R1+0x1880], R78 ;  /* 0x0018804e01004387 */ /* 0x0001e80000100800 */
[----:B0-----:R-:W3:Y:S04]  /*3a100*/  LDL R78, [R1+0x12b4] ;  /* 0x0012b400014e7983 */ /* 0x001ee80000100800 */
[----:B------:R0:W-:Y:S04]  /*3a110*/  @P4 STL [R1+0x187c], R5 ;  /* 0x00187c0501004387 */ /* 0x0001e80000100800 */
[----:B0-----:R-:W3:Y:S04]  /*3a120*/  LDL R5, [R1+0x12b0] ;  /* 0x0012b00001057983 */ /* 0x001ee80000100800 */
[----:B------:R-:W3:Y:S04]  /*3a130*/  LDL.LU.64 R80, [R1+0x2dc0] ;  /* 0x002dc00001507983 */ /* 0x000ee80000300a00 */
[----:B------:R-:W3:Y:S04]  /*3a140*/  LDL.LU.64 R72, [R1+0x2db8] ;  /* 0x002db80001487983 */ /* 0x000ee80000300a00 */
[----:B------:R-:W3:Y:S04]  /*3a150*/  LDL.LU.64 R66, [R1+0x2db0] ;  /* 0x002db00001427983 */ /* 0x000ee80000300a00 */
[----:B------:R-:W3:Y:S04]  /*3a160*/  LDL.LU.64 R70, [R1+0x2da8] ;  /* 0x002da80001467983 */ /* 0x000ee80000300a00 */
[----:B------:R0:W-:Y:S04]  /*3a170*/  @P2 STL [R1+0x1878], R55 ;  /* 0x0018783701002387 */ /* 0x0001e80000100800 */
[----:B0-----:R-:W3:Y:S04]  /*3a180*/  LDL R55, [R1+0x12ac] ;  /* 0x0012ac0001377983 */ /* 0x001ee80000100800 */
[----:B------:R0:W-:Y:S04]  /*3a190*/  @P2 STL [R1+0x1874], R74 ;  /* 0x0018744a01002387 */ /* 0x0001e80000100800 */
[----:B0-----:R-:W3:Y:S04]  /*3a1a0*/  LDL R74, [R1+0x12a8] ;  /* 0x0012a800014a7983 */ /* 0x001ee80000100800 */
[----:B------:R0:W-:Y:S04]  /*3a1b0*/  @P2 STL [R1+0x1870], R0 ;  /* 0x0018700001002387 */ /* 0x0001e80000100800 */
[----:B0-----:R-:W3:Y:S04]  /*3a1c0*/  LDL R0, [R1+0x12a4] ;  /* 0x0012a40001007983 */ /* 0x001ee80000100800 */
[----:B------:R0:W-:Y:S04]  /*3a1d0*/  @P2 STL [R1+0x186c], R2 ;  /* 0x00186c0201002387 */ /* 0x0001e80000100800 */
[----:B0-----:R-:W3:Y:S01]  /*3a1e0*/  LDL R2, [R1+0x12a0] ;  /* 0x0012a00001027983 */ /* 0x001ee20000100800 */
[----:B------:R-:W-:-:S02]  /*3a1f0*/  ISETP.GT.AND P5, PT, R4, 0x29, PT ;  /* 0x000000290400780c */ /* 0x000fc40003fa4270 */
[C---:B------:R-:W-:Y:S01]  /*3a200*/  ISETP.GT.AND P4, PT, R4.reuse, 0x2a, PT ;  /* 0x0000002a0400780c */ /* 0x040fe20003f84270 */
[----:B------:R-:W3:Y:S04]  /*3a210*/  LDL.LU.64 R34, [R1+0x2da0] ;  /* 0x002da00001227983 */ /* 0x000ee80000300a00 */
[----:B------:R-:W3:Y:S04]  /*3a220*/  LDL.LU.64 R46, [R1+0x2d98] ;  /* 0x002d9800012e7983 */ /* 0x000ee80000300a00 */
[----:B------:R-:W3:Y:S04]  /*3a230*/  LDL.LU.64 R28, [R1+0x2d90] ;  /* 0x002d9000011c7983 */ /* 0x000ee80000300a00 */
[----:B------:R-:W3:Y:S04]  /*3a240*/  LDL.LU.64 R64, [R1+0x2d88] ;  /* 0x002d880001407983 */ /* 0x000ee80000300a00 */
[----:B------:R0:W-:Y:S01]  /*3a250*/  @P1 STL [R1+0x12dc], R68 ;  /* 0x0012dc4401001387 */ /* 0x0001e20000100800 */
[----:B------:R-:W-:-:S03]  /*3a260*/  ISETP.GT.AND P2, PT, R4, 0x2b, PT ;  /* 0x0000002b0400780c */ /* 0x000fc60003f44270 */
[----:B0-----:R-:W3:Y:S04]  /*3a270*/  LDL R68, [R1+0x129c] ;  /* 0x00129c0001447983 */ /* 0x001ee80000100800 */
[----:B------:R0:W-:Y:S04]  /*3a280*/  @P1 STL [R1+0x12d8], R9 ;  /* 0x0012d80901001387 */ /* 0x0001e80000100800 */
[----:B0-----:R-:W3:Y:S04]  /*3a290*/  LDL R9, [R1+0x1298] ;  /* 0x0012980001097983 */ /* 0x001ee80000100800 */
[----:B------:R0:W-:Y:S04]  /*3a2a0*/  @P1 STL [R1+0x12d4], R79 ;  /* 0x0012d44f01001387 */ /* 0x0001e80000100800 */
[----:B0-----:R-:W3:Y:S04]  /*3a2b0*/  LDL R79, [R1+0x1294] ;  /* 0x00129400014f7983 */ /* 0x001ee80000100800 */
[----:B----4-:R-:W4:Y:S04]  /*3a2c0*/  @P5 LDG.E.U16 R69, desc[UR6][R24.64] ;  /* 0x0000000618455981 */ /* 0x010f28000c1e1500 */
[----:B--2---:R-:W2:Y:S04]  /*3a2d0*/  @P5 LDG.E.U16 R54, desc[UR6][R6.64] ;  /* 0x0000000606365981 */ /* 0x004ea8000c1e1500 */
[----:B------:R-:W2:Y:S04]  /*3a2e0*/  @P5 LDG.E.U16 R26, desc[UR6][R76.64] ;  /* 0x000000064c1a5981 */ /* 0x000ea8000c1e1500 */
[----:B---3--:R-:W3:Y:S04]  /*3a2f0*/  @P5 LDG.E.U16 R93, desc[UR6][R22.64] ;  /* 0x00000006165d5981 */ /* 0x008ee8000c1e1500 */
[----:B------:R-:W2:Y:S04]  /*3a300*/  @P4 LDG.E.U16 R8, desc[UR6][R14.64] ;  /* 0x000000060e084981 */ /* 0x000ea8000c1e1500 */
[----:B------:R-:W2:Y:S04]  /*3a310*/  @P4 LDG.E.U16 R27, desc[UR6][R20.64] ;  /* 0x00000006141b4981 */ /* 0x000ea8000c1e1500 */
[----:B------:R0:W-:Y:S04]  /*3a320*/  @P1 STL [R1+0x12d0], R75 ;  /* 0x0012d04b01001387 */ /* 0x0001e80000100800 */
[----:B------:R-:W2:Y:S04]  /*3a330*/  @P4 LDG.E.U16 R78, desc[UR6][R60.64] ;  /* 0x000000063c4e4981 */ /* 0x000ea8000c1e1500 */
[----:B0-----:R-:W2:Y:S04]  /*3a340*/  LDL R75, [R1+0x1290] ;  /* 0x00129000014b7983 */ /* 0x001ea80000100800 */
[----:B------:R-:W2:Y:S04]  /*3a350*/  LDL.LU.64 R22, [R1+0x2d80] ;  /* 0x002d800001167983 */ /* 0x000ea80000300a00 */
[----:B------:R-:W2:Y:S04]  /*3a360*/  LDL.LU.64 R24, [R1+0x2d78] ;  /* 0x002d780001187983 */ /* 0x000ea80000300a00 */
[----:B------:R-:W2:Y:S04]  /*3a370*/  LDL.LU.64 R76, [R1+0x2d70] ;  /* 0x002d7000014c7983 */ /* 0x000ea80000300a00 */
[----:B------:R-:W2:Y:S04]  /*3a380*/  LDL.LU.64 R6, [R1+0x2d68] ;  /* 0x002d680001067983 */ /* 0x000ea80000300a00 */
[----:B------:R-:W2:Y:S04]  /*3a390*/  @P4 LDG.E.U16 R5, desc[UR6][R18.64] ;  /* 0x0000000612054981 */ /* 0x000ea8000c1e1500 */
[----:B------:R-:W2:Y:S04]  /*3a3a0*/  @P2 LDG.E.U16 R55, desc[UR6][R58.64] ;  /* 0x000000063a372981 */ /* 0x000ea8000c1e1500 */
[----:B------:R-:W2:Y:S04]  /*3a3b0*/  @P2 LDG.E.U16 R74, desc[UR6][R48.64] ;  /* 0x00000006304a2981 */ /* 0x000ea8000c1e1500 */
[----:B------:R-:W2:Y:S04]  /*3a3c0*/  @P2 LDG.E.U16 R0, desc[UR6][R16.64] ;  /* 0x0000000610002981 */ /* 0x000ea8000c1e1500 */
[----:B------:R-:W2:Y:S01]  /*3a3d0*/  @P2 LDG.E.U16 R2, desc[UR6][R44.64] ;  /* 0x000000062c022981 */ /* 0x000ea2000c1e1500 */
[----:B------:R-:W-:-:S13]  /*3a3e0*/  ISETP.GT.AND P1, PT, R4, 0x2c, PT ;  /* 0x0000002c0400780c */ /* 0x000fda0003f24270 */
[----:B------:R-:W2:Y:S04]  /*3a3f0*/  @P1 LDG.E.U16 R68, desc[UR6][R42.64] ;  /* 0x000000062a441981 */ /* 0x000ea8000c1e1500 */
[----:B------:R-:W2:Y:S04]  /*3a400*/  @P1 LDG.E.U16 R9, desc[UR6][R36.64] ;  /* 0x0000000624091981 */ /* 0x000ea8000c1e1500 */
[----:B------:R-:W2:Y:S04]  /*3a410*/  @P1 LDG.E.U16 R79, desc[UR6][R10.64] ;  /* 0x000000060a4f1981 */ /* 0x000ea8000c1e1500 */
[----:B---3--:R0:W-:Y:S04]  /*3a420*/  @P5 STL [R1+0x12cc], R93 ;  /* 0x0012cc5d01005387 */ /* 0x0081e80000100800 */
[----:B0-----:R-:W3:Y:S04]  /*3a430*/  LDL R93, [R1+0x128c] ;  /* 0x00128c00015d7983 */ /* 0x001ee80000100800 */
[----:B----4-:R0:W-:Y:S04]  /*3a440*/  @P5 STL [R1+0x12c8], R69 ;  /* 0x0012c84501005387 */ /* 0x0101e80000100800 */
[----:B0-----:R-:W4:Y:S04]  /*3a450*/  LDL R69, [R1+0x1288] ;  /* 0x0012880001457983 */ /* 0x001f280000100800 */
[----:B--2---:R0:W-:Y:S04]  /*3a460*/  @P5 STL [R1+0x12c4], R26 ;  /* 0x0012c41a01005387 */ /* 0x0041e80000100800 */
[----:B------:R-:W2:Y:S04]  /*3a470*/  @P1 LDG.E.U16 R75, desc[UR6][R62.64] ;  /* 0x000000063e4b1981 */ /* 0x000ea8000c1e1500 */
[----:B0-----:R-:W2:Y:S04]  /*3a480*/  LDL R26, [R1+0x1284] ;  /* 0x00128400011a7983 */ /* 0x001ea80000100800 */
[----:B------:R0:W-:Y:S04]  /*3a490*/  @P5 STL [R1+0x12c0], R54 ;  /* 0x0012c03601005387 */ /* 0x0001e80000100800 */
[----:B0-----:R-:W2:Y:S04]  /*3a4a0*/  LDL R54, [R1+0x1280] ;  /* 0x0012800001367983 */ /* 0x001ea80000100800 */
        /* <DEDUP_REMOVED lines=23> */
[----:B0-----:R-:W2:Y:S01]  /*3a620*/  LDL R2, [R1+0x184c] ;  /* 0x00184c0001027983 */ /* 0x001ea20000100800 */
[----:B------:R-:W-:-:S02]  /*3a630*/  ISETP.GT.AND P5, PT, R4, 0x2d, PT ;  /* 0x0000002d0400780c */ /* 0x000fc40003fa4270 */
[C---:B------:R-:W-:Y:S01]  /*3a640*/  ISETP.GT.AND P4, PT, R4.reuse, 0x2e, PT ;  /* 0x0000002e0400780c */ /* 0x040fe20003f84270 */
[----:B------:R-:W2:Y:S04]  /*3a650*/  LDL.LU.64 R42, [R1+0x2d20] ;  /* 0x002d2000012a7983 */ /* 0x000ea80000300a00 */
[----:B------:R-:W2:Y:S04]  /*3a660*/  LDL.LU.64 R36, [R1+0x2d18] ;  /* 0x002d180001247983 */ /* 0x000ea80000300a00 */
[----:B------:R-:W2:Y:S04]  /*3a670*/  LDL.LU.64 R10, [R1+0x2d10] ;  /* 0x002d1000010a7983 */ /* 0x000ea80000300a00 */
[----:B------:R-:W2:Y:S04]  /*3a680*/  LDL.LU.64 R62, [R1+0x2d08] ;  /* 0x002d0800013e7983 */ /* 0x000ea80000300a00 */
[----:B------:R0:W-:Y:S01]  /*3a690*/  @P1 STL [R1+0x129c], R68 ;  /* 0x00129c4401001387 */ /* 0x0001e20000100800 */
[----:B------:R-:W-:-:S03]  /*3a6a0*/  ISETP.GT.AND P2, PT, R4, 0x2f, PT ;  /* 0x0000002f0400780c */ /* 0x000fc60003f44270 */
[----:B0-----:R-:W2:Y:S04]  /*3a6b0*/  LDL R68, [R1+0x127c] ;  /* 0x00127c0001447983 */ /* 0x001ea80000100800 */
[----:B------:R0:W-:Y:S04]  /*3a6c0*/  @P1 STL [R1+0x1298], R9 ;  /* 0x0012980901001387 */ /* 0x0001e80000100800 */
[----:B0-----:R-:W2:Y:S04]  /*3a6d0*/  LDL R9, [R1+0x1278] ;  /* 0x0012780001097983 */ /* 0x001ea80000100800 */
[----:B------:R0:W-:Y:S04]  /*3a6e0*/  @P1 STL [R1+0x1294], R79 ;  /* 0x0012944f01001387 */ /* 0x0001e80000100800 */
[----:B0-----:R-:W2:Y:S04]  /*3a6f0*/  LDL R79, [R1+0x1274] ;  /* 0x00127400014f7983 */ /* 0x001ea80000100800 */
[----:B---3--:R-:W3:Y:S04]  /*3a700*/  @P5 LDG.E.U16 R93, desc[UR6][R30.64] ;  /* 0x000000061e5d5981 */ /* 0x008ee8000c1e1500 */
[----:B----4-:R-:W4:Y:S04]  /*3a710*/  @P5 LDG.E.U16 R69, desc[UR6][R52.64] ;  /* 0x0000000634455981 */ /* 0x010f28000c1e1500 */
[----:B--2---:R-:W2:Y:S04]  /*3a720*/  @P5 LDG.E.U16 R26, desc[UR6][R50.64] ;  /* 0x00000006321a5981 */ /* 0x004ea8000c1e1500 */
[----:B------:R-:W2:Y:S04]  /*3a730*/  @P5 LDG.E.U16 R54, desc[UR6][R38.64] ;  /* 0x0000000626365981 */ /* 0x000ea8000c1e1500 */
[----:B------:R0:W-:Y:S04]  /*3a740*/  @P1 STL [R1+0x1290], R75 ;  /* 0x0012904b01001387 */ /* 0x0001e80000100800 */
[----:B0-----:R-:W2:Y:S04]  /*3a750*/  LDL R75, [R1+0x1270] ;  /* 0x00127000014b7983 */ /* 0x001ea80000100800 */
[----:B------:R-:W2:Y:S04]  /*3a760*/  LDL.LU.64 R30, [R1+0x2d00] ;  /* 0x002d0000011e7983 */ /* 0x000ea80000300a00 */
[----:B------:R-:W2:Y:S04]  /*3a770*/  LDL.LU.64 R52, [R1+0x2cf8] ;  /* 0x002cf80001347983 */ /* 0x000ea80000300a00 */
[----:B------:R-:W2:Y:S04]  /*3a780*/  LDL.LU.64 R50, [R1+0x2cf0] ;  /* 0x002cf00001327983 */ /* 0x000ea80000300a00 */
[----:B------:R-:W2:Y:S04]  /*3a790*/  @P4 LDG.E.U16 R8, desc[UR6][R56.64] ;  /* 0x0000000638084981 */ /* 0x000ea8000c1e1500 */
[----:B------:R-:W2:Y:S04]  /*3a7a0*/  LDL.LU.64 R38, [R1+0x2ce8] ;  /* 0x002ce80001267983 */ /* 0x000ea80000300a00 */
[----:B------:R-:W2:Y:S04]  /*3a7b0*/  @P4 LDG.E.U16 R27, desc[UR6][R40.64] ;  /* 0x00000006281b4981 */ /* 0x000ea8000c1e1500 */
[----:B------:R-:W2:Y:S04]  /*3a7c0*/  @P4 LDG.E.U16 R78, desc[UR6][R12.64] ;  /* 0x000000060c4e4981 */ /* 0x000ea8000c1e1500 */
        /* <DEDUP_REMOVED lines=22> */
[----:B------:R-:W2:Y:S04]  /*3a930*/  @P1 LDG.E.U16 R75, desc[UR6][R64.64] ;  /* 0x00000006404b1981 */ /* 0x000ea8000c1e1500 */
        /* <DEDUP_REMOVED lines=69> */
[----:B------:R-:W2:Y:S04]  /*3ad90*/  @P1 LDG.E.U16 R75, desc[UR6][R62.64] ;  /* 0x000000063e4b1981 */ /* 0x000ea8000c1e1500 */
        /* <DEDUP_REMOVED lines=139> */
[----:B------:R-:W-:Y:S04]  /*3b650*/  @P4 STL [R1+0x11fc], R8 ;  /* 0x0011fc0801004387 */ /* 0x000fe80000100800 */
[----:B------:R-:W2:Y:S04]  /*3b660*/  LDL.LU.64 R58, [R1+0x2b40] ;  /* 0x002b4000013a7983 */ /* 0x000ea80000300a00 */
[----:B------:R-:W2:Y:S04]  /*3b670*/  LDL.LU.64 R48, [R1+0x2b38] ;  /* 0x002b380001307983 */ /* 0x000ea80000300a00 */
[----:B------:R0:W-:Y:S04]  /*3b680*/  @P2 STL [R1+0x11e8], R0 ;  /* 0x0011e80001002387 */ /* 0x0001e80000100800 */
[----:B0-----:R-:W2:Y:S04]  /*3b690*/  LDL R0, [R1+0x181c] ;  /* 0x00181c0001007983 */ /* 0x001ea80000100800 */
[----:B------:R-:W2:Y:S04]  /*3b6a0*/  LDL.LU.64 R16, [R1+0x2b30] ;  /* 0x002b300001107983 */ /* 0x000ea80000300a00 */
[----:B------:R-:W2:Y:S04]  /*3b6b0*/  LDL.LU.64 R44, [R1+0x2b28] ;  /* 0x002b2800012c7983 */ /* 0x000ea80000300a00 */
[----:B------:R-:W2:Y:S04]  /*3b6c0*/  LDL R8, [R1+0x1818] ;  /* 0x0018180001087983 */ /* 0x000ea80000100800 */
        /* <DEDUP_REMOVED lines=17> */
[----:B0-----:R-:W2:Y:S01]  /*3b7e0*/  LDL R79, [R1+0x11b4] ;  /* 0x0011b400014f7983 */ /* 0x001ea20000100800 */
[----:B------:R-:W-:-:S03]  /*3b7f0*/  ISETP.GT.AND P2, PT, R4, 0x3f, PT ;  /* 0x0000003f0400780c */ /* 0x000fc60003f44270 */
        /* <DEDUP_REMOVED lines=14> */
[----:B------:R-:W2:Y:S01]  /*3b8e0*/  @P2 LDG.E.U16 R2, desc[UR6][R70.64] ;  /* 0x0000000646022981 */ /* 0x000ea2000c1e1500 */
[----:B------:R-:W-:-:S03]  /*3b8f0*/  ISETP.GT.AND P1, PT, R4, 0x40, PT ;  /* 0x000000400400780c */ /* 0x000fc60003f24270 */
[----:B------:R-:W2:Y:S04]  /*3b900*/  @P2 LDG.E.U16 R8, desc[UR6][R80.64] ;  /* 0x0000000650082981 */ /* 0x000ea8000c1e1500 */
[----:B------:R-:W2:Y:S04]  /*3b910*/  @P2 LDG.E.U16 R55, desc[UR6][R72.64] ;  /* 0x0000000648372981 */ /* 0x000ea8000c1e1500 */
[----:B------:R-:W2:Y:S04]  /*3b920*/  @P2 LDG.E.U16 R74, desc[UR6][R66.64] ;  /* 0x00000006424a2981 */ /* 0x000ea8000c1e1500 */
        /* <DEDUP_REMOVED lines=19> */
[----:B------:R-:W2:Y:S04]  /*3ba60*/  LDL.LU.64 R32, [R1+0x2ac8] ;  /* 0x002ac80001207983 */ /* 0x000ea80000300a00 */
        /* <DEDUP_REMOVED lines=9> */
[----:B0-----:R-:W2:Y:S01]  /*3bb00*/  LDL R2, [R1+0x118c] ;  /* 0x00118c0001027983 */ /* 0x001ea20000100800 */
[----:B------:R-:W-:-:S03]  /*3bb10*/  ISETP.GT.AND P5, PT, R4, 0x41, PT ;  /* 0x000000410400780c */ /* 0x000fc60003fa4270 */
[----:B------:R0:W-:Y:S01]  /*3bb20*/  @P2 STL [R1+0x1818], R8 ;  /* 0x0018180801002387 */ /* 0x0001e20000100800 */
[----:B------:R-:W-:-:S03]  /*3bb30*/  ISETP.GT.AND P4, PT, R4, 0x42, PT ;  /* 0x000000420400780c */ /* 0x000fc60003f84270 */
        /* <DEDUP_REMOVED lines=19> */
[----:B------:R-:W3:Y:S04]  /*3bc70*/  @P5 LDG.E.U16 R54, desc[UR6][R6.64] ;  /* 0x0000000606365981 */ /* 0x000ee8000c1e1500 */
[----:B------:R-:W4:Y:S04]  /*3bc80*/  @P4 LDG.E.U16 R27, desc[UR6][R14.64] ;  /* 0x000000060e1b4981 */ /* 0x000f28000c1e1500 */
[----:B------:R0:W-:Y:S04]  /*3bc90*/  @P1 STL [R1+0x11b0], R75 ;  /* 0x0011b04b01001387 */ /* 0x0001e80000100800 */
[----:B------:R-:W4:Y:S04]  /*3bca0*/  @P4 LDG.E.U16 R78, desc[UR6][R20.64] ;  /* 0x00000006144e4981 */ /* 0x000f28000c1e1500 */
[----:B0-----:R-:W4:Y:S04]  /*3bcb0*/  LDL R75, [R1+0x1170] ;  /* 0x00117000014b7983 */ /* 0x001f280000100800 */
[----:B------:R-:W4:Y:S04]  /*3bcc0*/  LDL.LU.64 R22, [R1+0x2a80] ;  /* 0x002a800001167983 */ /* 0x000f280000300a00 */
[----:B------:R-:W4:Y:S04]  /*3bcd0*/  @P4 LDG.E.U16 R5, desc[UR6][R60.64] ;  /* 0x000000063c054981 */ /* 0x000f28000c1e1500 */
[----:B------:R-:W4:Y:S04]  /*3bce0*/  @P4 LDG.E.U16 R0, desc[UR6][R18.64] ;  /* 0x0000000612004981 */ /* 0x000f28000c1e1500 */
[----:B------:R-:W4:Y:S01]  /*3bcf0*/  @P2 LDG.E.U16 R2, desc[UR6][R58.64] ;  /* 0x000000063a022981 */ /* 0x000f22000c1e1500 */
[----:B------:R-:W-:-:S03]  /*3bd00*/  ISETP.GT.AND P1, PT, R4, 0x44, PT ;  /* 0x000000440400780c */ /* 0x000fc60003f24270 */
[----:B------:R-:W4:Y:S04]  /*3bd10*/  LDL.LU.64 R24, [R1+0x2a78] ;  /* 0x002a780001187983 */ /* 0x000f280000300a00 */
[----:B------:R-:W4:Y:S04]  /*3bd20*/  LDL.LU.64 R76, [R1+0x2a70] ;  /* 0x002a7000014c7983 */ /* 0x000f280000300a00 */
[----:B------:R-:W4:Y:S04]  /*3bd30*/  LDL.LU.64 R6, [R1+0x2a68] ;  /* 0x002a680001067983 */ /* 0x000f280000300a00 */
[----:B------:R-:W4:Y:S04]  /*3bd40*/  @P2 LDG.E.U16 R8, desc[UR6][R48.64] ;  /* 0x0000000630082981 */ /* 0x000f28000c1e1500 */
[----:B------:R-:W4:Y:S04]  /*3bd50*/  @P2 LDG.E.U16 R55, desc[UR6][R16.64] ;  /* 0x0000000610372981 */ /* 0x000f28000c1e1500 */
[----:B------:R-:W4:Y:S04]  /*3bd60*/  @P2 LDG.E.U16 R74, desc[UR6][R44.64] ;  /* 0x000000062c4a2981 */ /* 0x000f28000c1e1500 */
[----:B------:R-:W4:Y:S04]  /*3bd70*/  @P1 LDG.E.U16 R68, desc[UR6][R42.64] ;  /* 0x000000062a441981 */ /* 0x000f28000c1e1500 */
[----:B------:R-:W4:Y:S04]  /*3bd80*/  @P1 LDG.E.U16 R9, desc[UR6][R36.64] ;  /* 0x0000000624091981 */ /* 0x000f28000c1e1500 */
[----:B------:R-:W4:Y:S04]  /*3bd90*/  @P1 LDG.E.U16 R79, desc[UR6][R10.64] ;  /* 0x000000060a4f1981 */ /* 0x000f28000c1e1500 */
[----:B--2---:R0:W-:Y:S04]  /*3bda0*/  @P5 STL [R1+0x11a4], R26 ;  /* 0x0011a41a01005387 */ /* 0x0041e80000100800 */
[----:B0-----:R-:W2:Y:S04]  /*3bdb0*/  LDL R26, [R1+0x116c] ;  /* 0x00116c00011a7983 */ /* 0x001ea80000100800 */
[----:B---3--:R0:W-:Y:S04]  /*3bdc0*/  @P5 STL [R1+0x11a0], R54 ;  /* 0x0011a03601005387 */ /* 0x0081e80000100800 */
[----:B0-----:R-:W3:Y:S04]  /*3bdd0*/  LDL R54, [R1+0x1168] ;  /* 0x0011680001367983 */ /* 0x001ee80000100800 */
[----:B----4-:R-:W-:Y:S04]  /*3bde0*/  @P5 STL [R1+0x11a8], R69 ;  /* 0x0011a84501005387 */ /* 0x010fe80000100800 */
[----:B------:R-:W-:Y:S04]  /*3bdf0*/  @P5 STL [R1+0x11ac], R93 ;  /* 0x0011ac5d01005387 */ /* 0x000fe80000100800 */
[----:B------:R-:W4:Y:S04]  /*3be00*/  LDL.LU.64 R14, [R1+0x2a60] ;  /* 0x002a6000010e7983 */ /* 0x000f280000300a00 */
[----:B------:R-:W4:Y:S04]  /*3be10*/  LDL.LU.64 R20, [R1+0x2a58] ;  /* 0x002a580001147983 */ /* 0x000f280000300a00 */
[----:B------:R0:W-:Y:S04]  /*3be20*/  @P4 STL [R1+0x1198], R78 ;  /* 0x0011984e01004387 */ /* 0x0001e80000100800 */
[----:B------:R-:W4:Y:S04]  /*3be30*/  @P1 LDG.E.U16 R75, desc[UR6][R62.64] ;  /* 0x000000063e4b1981 */ /* 0x000f28000c1e1500 */
[----:B0-----:R-:W4:Y:S04]  /*3be40*/  LDL R78, [R1+0x1164] ;  /* 0x00116400014e7983 */ /* 0x001f280000100800 */
[----:B------:R-:W4:Y:S04]  /*3be50*/  LDL.LU.64 R60, [R1+0x2a50] ;  /* 0x002a5000013c7983 */ /* 0x000f280000300a00 */
[----:B------:R-:W4:Y:S04]  /*3be60*/  LDL.LU.64 R18, [R1+0x2a48] ;  /* 0x002a480001127983 */ /* 0x000f280000300a00 */
[----:B------:R-:W4:Y:S04]  /*3be70*/  LDL R69, [R1+0x1160] ;  /* 0x0011600001457983 */ /* 0x000f280000100800 */
[----:B------:R0:W-:Y:S04]  /*3be80*/  @P4 STL [R1+0x119c], R27 ;  /* 0x00119c1b01004387 */ /* 0x0001e80000100800 */
[----:B0-----:R-:W4:Y:S04]  /*3be90*/  LDL R27, [R1+0x1808] ;  /* 0x00180800011b7983 */ /* 0x001f280000100800 */
[----:B------:R0:W-:Y:S04]  /*3bea0*/  @P4 STL [R1+0x1194], R5 ;  /* 0x0011940501004387 */ /* 0x0001e80000100800 */
[----:B0-----:R-:W4:Y:S04]  /*3beb0*/  LDL R5, [R1+0x1804] ;  /* 0x0018040001057983 */ /* 0x001f280000100800 */
[----:B------:R0:W-:Y:S04]  /*3bec0*/  @P4 STL [R1+0x1190], R0 ;  /* 0x0011900001004387 */ /* 0x0001e80000100800 */
[----:B0-----:R-:W4:Y:S04]  /*3bed0*/  LDL R0, [R1+0x1800] ;  /* 0x0018000001007983 */ /* 0x001f280000100800 */
[----:B------:R-:W4:Y:S04]  /*3bee0*/  LDL.LU.64 R58, [R1+0x2a40] ;  /* 0x002a4000013a7983 */ /* 0x000f280000300a00 */
[----:B------:R0:W-:Y:S04]  /*3bef0*/  @P2 STL [R1+0x118c], R2 ;  /* 0x00118c0201002387 */ /* 0x0001e80000100800 */
[----:B0-----:R-:W4:Y:S01]  /*3bf00*/  LDL R2, [R1+0x17fc] ;  /* 0x0017fc0001027983 */ /* 0x001f220000100800 */
[----:B------:R-:W-:-:S03]  /*3bf10*/  ISETP.GT.AND P5, PT, R4, 0x45, PT ;  /* 0x000000450400780c */ /* 0x000fc60003fa4270 */
[----:B------:R-:W4:Y:S04]  /*3bf20*/  LDL.LU.64 R48, [R1+0x2a38] ;  /* 0x002a380001307983 */ /* 0x000f280000300a00 */
[----:B------:R-:W4:Y:S04]  /*3bf30*/  LDL.LU.64 R16, [R1+0x2a30] ;  /* 0x002a300001107983 */ /* 0x000f280000300a00 */
[----:B------:R-:W4:Y:S04]  /*3bf40*/  LDL.LU.64 R44, [R1+0x2a28] ;  /* 0x002a2800012c7983 */ /* 0x000f280000300a00 */
[----:B------:R0:W-:Y:S04]  /*3bf50*/  @P2 STL [R1+0x1188], R8 ;  /* 0x0011880801002387 */ /* 0x0001e80000100800 */
[----:B------:R-:W4:Y:S04]  /*3bf60*/  LDL R93, [R1+0x17f4] ;  /* 0x0017f400015d7983 */ /* 0x000f280000100800 */
[----:B0-----:R-:W4:Y:S04]  /*3bf70*/  LDL R8, [R1+0x17f8] ;  /* 0x0017f80001087983 */ /* 0x001f280000100800 */
[----:B------:R0:W-:Y:S01]  /*3bf80*/  @P2 STL [R1+0x1184], R55 ;  /* 0x0011843701002387 */ /* 0x0001e20000100800 */
[----:B------:R-:W-:-:S03]  /*3bf90*/  ISETP.GT.AND P4, PT, R4, 0x46, PT ;  /* 0x000000460400780c */ /* 0x000fc60003f84270 */
[----:B0-----:R-:W4:Y:S04]  /*3bfa0*/  LDL R55, [R1+0x17f0] ;  /* 0x0017f00001377983 */ /* 0x001f280000100800 */
[----:B------:R0:W-:Y:S04]  /*3bfb0*/  @P2 STL [R1+0x1180], R74 ;  /* 0x0011804a01002387 */ /* 0x0001e80000100800 */
[----:B0-----:R-:W4:Y:S04]  /*3bfc0*/  LDL R74, [R1+0x17ec] ;  /* 0x0017ec00014a7983 */ /* 0x001f280000100800 */
[----:B------:R-:W4:Y:S04]  /*3bfd0*/  LDL.LU.64 R42, [R1+0x2a20] ;  /* 0x002a2000012a7983 */ /* 0x000f280000300a00 */
[----:B------:R0:W-:Y:S04]  /*3bfe0*/  @P1 STL [R1+0x117c], R68 ;  /* 0x00117c4401001387 */ /* 0x0001e80000100800 */
[----:B0-----:R-:W4:Y:S04]  /*3bff0*/  LDL.LU R68, [R1+0x2a18] ;  /* 0x002a180001447983 */ /* 0x001f280000300800 */
[----:B------:R-:W4:Y:S04]  /*3c000*/  LDL.LU.64 R36, [R1+0x2a10] ;  /* 0x002a100001247983 */ /* 0x000f280000300a00 */
[----:B------:R-:W4:Y:S04]  /*3c010*/  LDL.LU.64 R10, [R1+0x2a08] ;  /* 0x002a0800010a7983 */ /* 0x000f280000300a00 */
[----:B------:R0:W-:Y:S04]  /*3c020*/  @P1 STL [R1+0x1178], R9 ;  /* 0x0011780901001387 */ /* 0x0001e80000100800 */
[----:B------:R-:W4:Y:S04]  /*3c030*/  LDL R62, [R1+0x1158] ;  /* 0x00115800013e7983 */ /* 0x000f280000100800 */
[----:B0-----:R-:W4:Y:S04]  /*3c040*/  LDL R9, [R1+0x115c] ;  /* 0x00115c0001097983 */ /* 0x001f280000100800 */
[----:B------:R0:W-:Y:S04]  /*3c050*/  @P1 STL [R1+0x1174], R79 ;  /* 0x0011744f01001387 */ /* 0x0001e80000100800 */
[----:B0-----:R-:W4:Y:S04]  /*3c060*/  LDL R79, [R1+0x1154] ;  /* 0x00115400014f7983 */ /* 0x001f280000100800 */
[----:B--2---:R-:W2:Y:S04]  /*3c070*/  @P5 LDG.E.U16 R26, desc[UR6][R30.64] ;  /* 0x000000061e1a5981 */ /* 0x004ea8000c1e1500 */
[----:B---3--:R-:W3:Y:S04]  /*3c080*/  @P5 LDG.E.U16 R54, desc[UR6][R52.64] ;  /* 0x0000000634365981 */ /* 0x008ee8000c1e1500 */
[----:B----4-:R0:W-:Y:S04]  /*3c090*/  @P1 STL [R1+0x1170], R75 ;  /* 0x0011704b01001387 */ /* 0x0101e80000100800 */
[----:B------:R-:W4:Y:S04]  /*3c0a0*/  @P5 LDG.E.U16 R78, desc[UR6][R50.64] ;  /* 0x00000006324e5981 */ /* 0x000f28000c1e1500 */
[----:B------:R-:W4:Y:S04]  /*3c0b0*/  @P5 LDG.E.U16 R69, desc[UR6][R38.64] ;  /* 0x0000000626455981 */ /* 0x000f28000c1e1500 */
[----:B0-----:R-:W4:Y:S04]  /*3c0c0*/  LDL R75, [R1+0x1150] ;  /* 0x00115000014b7983 */ /* 0x001f280000100800 */
[----:B------:R-:W4:Y:S04]  /*3c0d0*/  @P4 LDG.E.U16 R27, desc[UR6][R56.64] ;  /* 0x00000006381b4981 */ /* 0x000f28000c1e1500 */
[----:B------:R-:W4:Y:S04]  /*3c0e0*/  @P4 LDG.E.U16 R5, desc[UR6][R40.64] ;  /* 0x0000000628054981 */ /* 0x000f28000c1e1500 */
[----:B------:R-:W4:Y:S04]  /*3c0f0*/  @P4 LDG.E.U16 R0, desc[UR6][R12.64] ;  /* 0x000000060c004981 */ /* 0x000f28000c1e1500 */
[----:B------:R-:W4:Y:S01]  /*3c100*/  @P4 LDG.E.U16 R2, desc[UR6][R32.64] ;  /* 0x0000000620024981 */ /* 0x000f22000c1e1500 */
[----:B------:R-:W-:-:S03]  /*3c110*/  ISETP.GT.AND P2, PT, R4, 0x47, PT ;  /* 0x000000470400780c */ /* 0x000fc60003f44270 */
[----:B------:R-:W4:Y:S04]  /*3c120*/  LDL.LU.64 R30, [R1+0x2a00] ;  /* 0x002a0000011e7983 */ /* 0x000f280000300a00 */
[----:B------:R-:W4:Y:S04]  /*3c130*/  LDL.LU.64 R52, [R1+0x29f8] ;  /* 0x0029f80001347983 */ /* 0x000f280000300a00 */
[----:B------:R-:W4:Y:S01]  /*3c140*/  LDL R63, [R1+0x114c] ;  /* 0x00114c00013f7983 */ /* 0x000f220000100800 */
[----:B------:R-:W-:-:S03]  /*3c150*/  ISETP.GT.AND P1, PT, R4, 0x48, PT ;  /* 0x000000480400780c */ /* 0x000fc60003f24270 */
[----:B------:R-:W4:Y:S04]  /*3c160*/  @P2 LDG.E.U16 R93, desc[UR6][R72.64] ;  /* 0x00000006485d2981 */ /* 0x000f28000c1e1500 */
[----:B------:R-:W4:Y:S04]  /*3c170*/  @P2 LDG.E.U16 R8, desc[UR6][R80.64] ;  /* 0x0000000650082981 */ /* 0x000f28000c1e1500 */
[----:B------:R-:W4:Y:S04]  /*3c180*/  @P2 LDG.E.U16 R55, desc[UR6][R66.64] ;  /* 0x0000000642372981 */ /* 0x000f28000c1e1500 */
[----:B------:R-:W4:Y:S04]  /*3c190*/  @P2 LDG.E.U16 R74, desc[UR6][R70.64] ;  /* 0x00000006464a2981 */ /* 0x000f28000c1e1500 */
[----:B------:R-:W4:Y:S04]  /*3c1a0*/  @P1 LDG.E.U16 R62, desc[UR6][R46.64] ;  /* 0x000000062e3e1981 */ /* 0x000f28000c1e1500 */
[----:B------:R-:W4:Y:S04]  /*3c1b0*/  @P1 LDG.E.U16 R9, desc[UR6][R34.64] ;  /* 0x0000000622091981 */ /* 0x000f28000c1e1500 */
[----:B------:R-:W4:Y:S04]  /*3c1c0*/  @P1 LDG.E.U16 R79, desc[UR6][R28.64] ;  /* 0x000000061c4f1981 */ /* 0x000f28000c1e1500 */
[----:B---3--:R0:W-:Y:S04]  /*3c1d0*/  @P5 STL [R1+0x1168], R54 ;  /* 0x0011683601005387 */ /* 0x0081e80000100800 */
[----:B0-----:R-:W3:Y:S04]  /*3c1e0*/  LDL R54, [R1+0x1148] ;  /* 0x0011480001367983 */ /* 0x001ee80000100800 */
[----:B------:R-:W3:Y:S04]  /*3c1f0*/  LDL.LU.64 R50, [R1+0x29f0] ;  /* 0x0029f00001327983 */ /* 0x000ee80000300a00 */
[----:B--2---:R0:W-:Y:S04]  /*3c200*/  @P5 STL [R1+0x116c], R26 ;  /* 0x00116c1a01005387 */ /* 0x0041e80000100800 */
[----:B0-----:R-:W2:Y:S04]  /*3c210*/  LDL R26, [R1+0x1144] ;  /* 0x00114400011a7983 */ /* 0x001ea80000100800 */
[----:B----4-:R0:W-:Y:S04]  /*3c220*/  @P5 STL [R1+0x1164], R78 ;  /* 0x0011644e01005387 */ /* 0x0101e80000100800 */
[----:B------:R-:W4:Y:S04]  /*3c230*/  @P1 LDG.E.U16 R75, desc[UR6][R64.64] ;  /* 0x00000006404b1981 */ /* 0x000f28000c1e1500 */
[----:B0-----:R-:W4:Y:S04]  /*3c240*/  LDL R78, [R1+0x1140] ;  /* 0x00114000014e7983 */ /* 0x001f280000100800 */
[----:B------:R-:W4:Y:S04]  /*3c250*/  LDL.LU.64 R38, [R1+0x29e8] ;  /* 0x0029e80001267983 */ /* 0x000f280000300a00 */
[----:B------:R0:W-:Y:S04]  /*3c260*/  @P5 STL [R1+0x1160], R69 ;  /* 0x0011604501005387 */ /* 0x0001e80000100800 */
[----:B0-----:R-:W4:Y:S04]  /*3c270*/  LDL.LU R69, [R1+0x29e0] ;  /* 0x0029e00001457983 */ /* 0x001f280000300800 */
[----:B------:R-:W4:Y:S04]  /*3c280*/  LDL.LU.64 R56, [R1+0x29d8] ;  /* 0x0029d80001387983 */ /* 0x000f280000300a00 */
[----:B------:R-:W4:Y:S04]  /*3c290*/  LDL.LU.64 R40, [R1+0x29d0] ;  /* 0x0029d00001287983 */ /* 0x000f280000300a00 */
[----:B------:R-:W4:Y:S04]  /*3c2a0*/  LDL.LU.64 R12, [R1+0x29c8] ;  /* 0x0029c800010c7983 */ /* 0x000f280000300a00 */
[----:B------:R0:W-:Y:S04]  /*3c2b0*/  @P4 STL [R1+0x1804], R5 ;  /* 0x0018040501004387 */ /* 0x0001e80000100800 */
[----:B0-----:R-:W4:Y:S04]  /*3c2c0*/  LDL R5, [R1+0x113c] ;  /* 0x00113c0001057983 */ /* 0x001f280000100800 */
[----:B------:R-:W4:Y:S04]  /*3c2d0*/  LDL.LU.64 R32, [R1+0x29c0] ;  /* 0x0029c00001207983 */ /* 0x000f280000300a00 */
[----:B------:R0:W-:Y:S04]  /*3c2e0*/  @P4 STL [R1+0x1808], R27 ;  /* 0x0018081b01004387 */ /* 0x0001e80000100800 */
[----:B0-----:R-:W4:Y:S04]  /*3c2f0*/  LDL R27, [R1+0x1138] ;  /* 0x00113800011b7983 */ /* 0x001f280000100800 */
[----:B------:R0:W-:Y:S04]  /*3c300*/  @P4 STL [R1+0x1800], R0 ;  /* 0x0018000001004387 */ /* 0x0001e80000100800 */
[----:B0-----:R-:W4:Y:S04]  /*3c310*/  LDL R0, [R1+0x1134] ;  /* 0x0011340001007983 */ /* 0x001f280000100800 */
[----:B------:R0:W-:Y:S04]  /*3c320*/  @P4 STL [R1+0x17fc], R2 ;  /* 0x0017fc0201004387 */ /* 0x0001e80000100800 */
[----:B0-----:R-:W4:Y:S01]  /*3c330*/  LDL R2, [R1+0x1130] ;  /* 0x0011300001027983 */ /* 0x001f220000100800 */
[----:B------:R-:W-:-:S03]  /*3c340*/  ISETP.GT.AND P5, PT, R4, 0x49, PT ;  /* 0x000000490400780c */ /* 0x000fc60003fa4270 */
[----:B------:R-:W4:Y:S04]  /*3c350*/  LDL.LU.64 R80, [R1+0x29b8] ;  /* 0x0029b80001507983 */ /* 0x000f280000300a00 */
[----:B------:R0:W-:Y:S06]  /*3c360*/  @P2 STL [R1+0x17f8], R8 ;  /* 0x0017f80801002387 */ /* 0x0001ec0000100800 */
[----:B------:R-:W4:Y:S04]  /*3c370*/  @P5 LDG.E.U16 R63, desc[UR6][R22.64] ;  /* 0x00000006163f5981 */ /* 0x000f28000c1e1500 */
[----:B0-----:R-:W4:Y:S04]  /*3c380*/  LDL.LU R8, [R1+0x29b0] ;  /* 0x0029b00001087983 */ /* 0x001f280000300800 */
[----:B------:R-:W4:Y:S04]  /*3c390*/  LDL.LU.64 R72, [R1+0x29a8] ;  /* 0x0029a80001487983 */ /* 0x000f280000300a00 */
[----:B------:R-:W4:Y:S04]  /*3c3a0*/  LDL.LU.64 R66, [R1+0x29a0] ;  /* 0x0029a00001427983 */ /* 0x000f280000300a00 */
[----:B------:R-:W4:Y:S04]  /*3c3b0*/  LDL.LU.64 R70, [R1+0x2998] ;  /* 0x0029980001467983 */ /* 0x000f280000300a00 */
[----:B------:R0:W-:Y:S01]  /*3c3c0*/  @P2 STL [R1+0x17f4], R93 ;  /* 0x0017f45d01002387 */ /* 0x0001e20000100800 */
[----:B------:R-:W-:-:S03]  /*3c3d0*/  ISETP.GT.AND P4, PT, R4, 0x4a, PT ;  /* 0x0000004a0400780c */ /* 0x000fc60003f84270 */
[----:B0-----:R-:W4:Y:S04]  /*3c3e0*/  LDL R93, [R1+0x112c] ;  /* 0x00112c00015d7983 */ /* 0x001f280000100800 */
[----:B------:R0:W-:Y:S04]  /*3c3f0*/  @P2 STL [R1+0x17f0], R55 ;  /* 0x0017f03701002387 */ /* 0x0001e80000100800 */
[----:B0-----:R-:W4:Y:S04]  /*3c400*/  LDL R55, [R1+0x1128] ;  /* 0x0011280001377983 */ /* 0x001f280000100800 */
[----:B------:R0:W-:Y:S04]  /*3c410*/  @P2 STL [R1+0x17ec], R74 ;  /* 0x0017ec4a01002387 */ /* 0x0001e80000100800 */
        /* <DEDUP_REMOVED lines=8> */
[----:B------:R-:W4:Y:S04]  /*3c4a0*/  LDL.LU.64 R64, [R1+0x2968] ;  /* 0x0029680001407983 */ /* 0x000f280000300a00 */
[----:B------:R0:W-:Y:S04]  /*3c4b0*/  @P1 STL [R1+0x1154], R79 ;  /* 0x0011544f01001387 */ /* 0x0001e80000100800 */
[----:B0-----:R-:W4:Y:S04]  /*3c4c0*/  LDL R79, [R1+0x1120] ;  /* 0x00112000014f7983 */ /* 0x001f280000100800 */
[----:B---3--:R-:W3:Y:S04]  /*3c4d0*/  @P5 LDG.E.U16 R54, desc[UR6][R24.64] ;  /* 0x0000000618365981 */ /* 0x008ee8000c1e1500 */
[----:B--2---:R-:W2:Y:S04]  /*3c4e0*/  @P5 LDG.E.U16 R26, desc[UR6][R76.64] ;  /* 0x000000064c1a5981 */ /* 0x004ea8000c1e1500 */
[----:B----4-:R0:W-:Y:S04]  /*3c4f0*/  @P1 STL [R1+0x1150], R75 ;  /* 0x0011504b01001387 */ /* 0x0101e80000100800 */
[----:B------:R-:W4:Y:S04]  /*3c500*/  @P5 LDG.E.U16 R78, desc[UR6][R6.64] ;  /* 0x00000006064e5981 */ /* 0x000f28000c1e1500 */
[----:B0-----:R-:W4:Y:S04]  /*3c510*/  LDL R75, [R1+0x111c] ;  /* 0x00111c00014b7983 */ /* 0x001f280000100800 */
[----:B------:R-:W4:Y:S04]  /*3c520*/  LDL.LU.64 R22, [R1+0x2960] ;  /* 0x0029600001167983 */ /* 0x000f280000300a00 */
[----:B------:R-:W4:Y:S04]  /*3c530*/  @P4 LDG.E.U16 R5, desc[UR6][R14.64] ;  /* 0x000000060e054981 */ /* 0x000f28000c1e1500 */
[----:B------:R-:W4:Y:S04]  /*3c540*/  @P4 LDG.E.U16 R27, desc[UR6][R20.64] ;  /* 0x00000006141b4981 */ /* 0x000f28000c1e1500 */
[----:B------:R-:W4:Y:S04]  /*3c550*/  @P4 LDG.E.U16 R0, desc[UR6][R60.64] ;  /* 0x000000063c004981 */ /* 0x000f28000c1e1500 */
[----:B------:R-:W4:Y:S01]  /*3c560*/  @P4 LDG.E.U16 R2, desc[UR6][R18.64] ;  /* 0x0000000612024981 */ /* 0x000f22000c1e1500 */
[----:B------:R-:W-:-:S03]  /*3c570*/  ISETP.GT.AND P2, PT, R4, 0x4b, PT ;  /* 0x0000004b0400780c */ /* 0x000fc60003f44270 */
[----:B------:R0:W-:Y:S04]  /*3c580*/  @P5 STL [R1+0x114c], R63 ;  /* 0x00114c3f01005387 */ /* 0x0001e80000100800 */
[----:B0-----:R-:W4:Y:S04]  /*3c590*/  LDL.LU R63, [R1+0x2958] ;  /* 0x00295800013f7983 */ /* 0x001f280000300800 */
[----:B------:R-:W4:Y:S01]  /*3c5a0*/  LDL.LU.64 R24, [R1+0x2950] ;  /* 0x0029500001187983 */ /* 0x000f220000300a00 */
[----:B------:R-:W-:-:S03]  /*3c5b0*/  ISETP.GT.AND P1, PT, R4, 0x4c, PT ;  /* 0x0000004c0400780c */ /* 0x000fc60003f24270 */
[----:B------:R-:W4:Y:S04]  /*3c5c0*/  @P2 LDG.E.U16 R93, desc[UR6][R58.64] ;  /* 0x000000063a5d2981 */ /* 0x000f28000c1e1500 */
[----:B------:R-:W4:Y:S04]  /*3c5d0*/  @P2 LDG.E.U16 R55, desc[UR6][R48.64] ;  /* 0x0000000630372981 */ /* 0x000f28000c1e1500 */
[----:B------:R-:W4:Y:S04]  /*3c5e0*/  @P2 LDG.E.U16 R74, desc[UR6][R16.64] ;  /* 0x00000006104a2981 */ /* 0x000f28000c1e1500 */
[----:B------:R-:W4:Y:S04]  /*3c5f0*/  @P2 LDG.E.U16 R79, desc[UR6][R44.64] ;  /* 0x000000062c4f2981 */ /* 0x000f28000c1e1500 */
[----:B---3--:R0:W-:Y:S04]  /*3c600*/  @P5 STL [R1+0x1148], R54 ;  /* 0x0011483601005387 */ /* 0x0081e80000100800 */
[----:B0-----:R-:W3:Y:S04]  /*3c610*/  LDL R54, [R1+0x1118] ;  /* 0x0011180001367983 */ /* 0x001ee80000100800 */
[----:B------:R-:W3:Y:S04]  /*3c620*/  LDL.LU.64 R76, [R1+0x2948] ;  /* 0x00294800014c7983 */ /* 0x000ee80000300a00 */
[----:B------:R-:W3:Y:S04]  /*3c630*/  LDL R6, [R1+0x1114] ;  /* 0x0011140001067983 */ /* 0x000ee80000100800 */
[----:B------:R-:W3:Y:S04]  /*3c640*/  LDL R7, [R1+0x1110] ;  /* 0x0011100001077983 */ /* 0x000ee80000100800 */
[----:B--2---:R0:W-:Y:S04]  /*3c650*/  @P5 STL [R1+0x1144], R26 ;  /* 0x0011441a01005387 */ /* 0x0041e80000100800 */
[----:B0-----:R-:W2:Y:S04]  /*3c660*/  LDL R26, [R1+0x110c] ;  /* 0x00110c00011a7983 */ /* 0x001ea80000100800 */
[----:B----4-:R0:W-:Y:S04]  /*3c670*/  @P5 STL [R1+0x1140], R78 ;  /* 0x0011404e01005387 */ /* 0x0101e80000100800 */
[----:B------:R-:W4:Y:S04]  /*3c680*/  @P1 LDG.E.U16 R75, desc[UR6][R42.64] ;  /* 0x000000062a4b1981 */ /* 0x000f28000c1e1500 */
[----:B0-----:R-:W4:Y:S04]  /*3c690*/  LDL R78, [R1+0x1108] ;  /* 0x00110800014e7983 */ /* 0x001f280000100800 */
[----:B------:R-:W4:Y:S04]  /*3c6a0*/  LDL.LU.64 R14, [R1+0x2940] ;  /* 0x00294000010e7983 */ /* 0x000f280000300a00 */
[----:B------:R0:W-:Y:S04]  /*3c6b0*/  @P4 STL [R1+0x113c], R5 ;  /* 0x00113c0501004387 */ /* 0x0001e80000100800 */
[----:B0-----:R-:W4:Y:S04]  /*3c6c0*/  LDL R5, [R1+0x1104] ;  /* 0x0011040001057983 */ /* 0x001f280000100800 */
[----:B------:R-:W4:Y:S04]  /*3c6d0*/  LDL.LU.64 R20, [R1+0x2938] ;  /* 0x0029380001147983 */ /* 0x000f280000300a00 */
[----:B------:R-:W4:Y:S04]  /*3c6e0*/  LDL.LU.64 R60, [R1+0x2930] ;  /* 0x00293000013c7983 */ /* 0x000f280000300a00 */
[----:B------:R0:W-:Y:S04]  /*3c6f0*/  @P4 STL [R1+0x1134], R0 ;  /* 0x0011340001004387 */ /* 0x0001e80000100800 */
[----:B------:R-:W4:Y:S04]  /*3c700*/  LDL R18, [R1+0x17e8] ;  /* 0x0017e80001127983 */ /* 0x000f280000100800 */
[----:B------:R-:W4:Y:S04]  /*3c710*/  LDL R19, [R1+0x17e4] ;  /* 0x0017e40001137983 */ /* 0x000f280000100800 */
[----:B0-----:R-:W4:Y:S04]  /*3c720*/  LDL R0, [R1+0x1100] ;  /* 0x0011000001007983 */ /* 0x001f280000100800 */
[----:B------:R0:W-:Y:S04]  /*3c730*/  @P4 STL [R1+0x1138], R27 ;  /* 0x0011381b01004387 */ /* 0x0001e80000100800 */
[----:B0-----:R-:W4:Y:S04]  /*3c740*/  LDL R27, [R1+0x17e0] ;  /* 0x0017e000011b7983 */ /* 0x001f280000100800 */
[----:B------:R0:W-:Y:S04]  /*3c750*/  @P4 STL [R1+0x1130], R2 ;  /* 0x0011300201004387 */ /* 0x0001e80000100800 */
[----:B0-----:R-:W4:Y:S01]  /*3c760*/  LDL R2, [R1+0x17dc] ;  /* 0x0017dc0001027983 */ /* 0x001f220000100800 */
[----:B------:R-:W-:-:S03]  /*3c770*/  ISETP.GT.AND P5, PT, R4, 0x4d, PT ;  /* 0x0000004d0400780c */ /* 0x000fc60003fa4270 */
[----:B------:R-:W4:Y:S04]  /*3c780*/  LDL.LU.64 R58, [R1+0x2928] ;  /* 0x00292800013a7983 */ /* 0x000f280000300a00 */
[----:B------:R-:W4:Y:S04]  /*3c790*/  LDL.LU.64 R48, [R1+0x2920] ;  /* 0x0029200001307983 */ /* 0x000f280000300a00 */
[----:B------:R-:W4:Y:S04]  /*3c7a0*/  LDL R16, [R1+0x17d8] ;  /* 0x0017d80001107983 */ /* 0x000f280000100800 */
[----:B------:R-:W4:Y:S01]  /*3c7b0*/  LDL R17, [R1+0x17d4] ;  /* 0x0017d40001117983 */ /* 0x000f220000100800 */
[----:B------:R-:W-:-:S03]  /*3c7c0*/  ISETP.GT.AND P4, PT, R4, 0x4e, PT ;  /* 0x0000004e0400780c */ /* 0x000fc60003f84270 */
[----:B------:R0:W-:Y:S04]  /*3c7d0*/  @P2 STL [R1+0x1128], R55 ;  /* 0x0011283701002387 */ /* 0x0001e80000100800 */
[----:B0-----:R-:W4:Y:S04]  /*3c7e0*/  LDL R55, [R1+0x17d0] ;  /* 0x0017d00001377983 */ /* 0x001f280000100800 */
[----:B------:R0:W-:Y:S04]  /*3c7f0*/  @P2 STL [R1+0x1124], R74 ;  /* 0x0011244a01002387 */ /* 0x0001e80000100800 */
[----:B0-----:R-:W4:Y:S04]  /*3c800*/  LDL R74, [R1+0x17cc] ;  /* 0x0017cc00014a7983 */ /* 0x001f280000100800 */
[----:B------:R-:W4:Y:S04]  /*3c810*/  LDL.LU.64 R44, [R1+0x2918] ;  /* 0x00291800012c7983 */ /* 0x000f280000300a00 */
[----:B------:R-:W-:Y:S04]  /*3c820*/  @P2 STL [R1+0x1120], R79 ;  /* 0x0011204f01002387 */ /* 0x000fe80000100800 */
[----:B------:R0:W-:Y:S04]  /*3c830*/  @P2 STL [R1+0x112c], R93 ;  /* 0x00112c5d01002387 */ /* 0x0001e80000100800 */
[----:B------:R-:W4:Y:S04]  /*3c840*/  LDL.LU.64 R42, [R1+0x2910] ;  /* 0x00291000012a7983 */ /* 0x000f280000300a00 */
[----:B0-----:R-:W4:Y:S04]  /*3c850*/  LDL R93, [R1+0x10fc] ;  /* 0x0010fc00015d7983 */ /* 0x001f280000100800 */
[----:B---3--:R-:W3:Y:S04]  /*3c860*/  @P1 LDG.E.U16 R54, desc[UR6][R36.64] ;  /* 0x0000000624361981 */ /* 0x008ee8000c1e1500 */
[----:B------:R-:W3:Y:S04]  /*3c870*/  @P1 LDG.E.U16 R6, desc[UR6][R10.64] ;  /* 0x000000060a061981 */ /* 0x000ee8000c1e1500 */
[----:B------:R-:W3:Y:S04]  /*3c880*/  @P1 LDG.E.U16 R7, desc[UR6][R30.64] ;  /* 0x000000061e071981 */ /* 0x000ee8000c1e1500 */
[----:B--2---:R-:W2:Y:S04]  /*3c890*/  @P5 LDG.E.U16 R26, desc[UR6][R52.64] ;  /* 0x00000006341a5981 */ /* 0x004ea8000c1e1500 */
[----:B----4-:R0:W-:Y:S04]  /*3c8a0*/  @P1 STL [R1+0x111c], R75 ;  /* 0x00111c4b01001387 */ /* 0x0101e80000100800 */
[----:B------:R-:W4:Y:S04]  /*3c8b0*/  @P5 LDG.E.U16 R78, desc[UR6][R50.64] ;  /* 0x00000006324e5981 */ /* 0x000f28000c1e1500 */
[----:B0-----:R-:W2:Y:S04]  /*3c8c0*/  LDL R75, [R1+0x10f8] ;  /* 0x0010f800014b7983 */ /* 0x001ea80000100800 */
[----:B------:R-:W2:Y:S04]  /*3c8d0*/  @P5 LDG.E.U16 R5, desc[UR6][R38.64] ;  /* 0x0000000626055981 */ /* 0x000ea8000c1e1500 */
[----:B------:R-:W2:Y:S04]  /*3c8e0*/  @P4 LDG.E.U16 R18, desc[UR6][R56.64] ;  /* 0x0000000638124981 */ /* 0x000ea8000c1e1500 */
[----:B------:R-:W2:Y:S04]  /*3c8f0*/  @P4 LDG.E.U16 R19, desc[UR6][R40.64] ;  /* 0x0000000628134981 */ /* 0x000ea8000c1e1500 */
[----:B------:R-:W2:Y:S04]  /*3c900*/  @P5 LDG.E.U16 R0, desc[UR6][R68.64] ;  /* 0x0000000644005981 */ /* 0x000ea8000c1e1500 */
[----:B------:R-:W2:Y:S04]  /*3c910*/  @P4 LDG.E.U16 R27, desc[UR6][R12.64] ;  /* 0x000000060c1b4981 */ /* 0x000ea8000c1e1500 */
[----:B------:R-:W2:Y:S01]  /*3c920*/  @P4 LDG.E.U16 R2, desc[UR6][R32.64] ;  /* 0x0000000620024981 */ /* 0x000ea2000c1e1500 */
[----:B------:R-:W-:-:S03]  /*3c930*/  ISETP.GT.AND P2, PT, R4, 0x4f, PT ;  /* 0x0000004f0400780c */ /* 0x000fc60003f44270 */
[----:B------:R-:W2:Y:S04]  /*3c940*/  LDL.LU.64 R36, [R1+0x2908] ;  /* 0x0029080001247983 */ /* 0x000ea80000300a00 */
[----:B------:R-:W2:Y:S06]  /*3c950*/  LDL R79, [R1+0x10f4] ;  /* 0x0010f400014f7983 */ /* 0x000eac0000100800 */
[----:B------:R-:W2:Y:S04]  /*3c960*/  @P2 LDG.E.U16 R16, desc[UR6][R80.64] ;  /* 0x0000000650102981 */ /* 0x000ea8000c1e1500 */
[----:B------:R-:W2:Y:S04]  /*3c970*/  @P2 LDG.E.U16 R17, desc[UR6][R72.64] ;  /* 0x0000000648112981 */ /* 0x000ea8000c1e1500 */
[----:B------:R-:W2:Y:S04]  /*3c980*/  @P2 LDG.E.U16 R55, desc[UR6][R66.64] ;  /* 0x0000000642372981 */ /* 0x000ea8000c1e1500 */
[----:B------:R-:W2:Y:S04]  /*3c990*/  @P2 LDG.E.U16 R74, desc[UR6][R70.64] ;  /* 0x00000006464a2981 */ /* 0x000ea8000c1e1500 */
[----:B---3--:R0:W-:Y:S04]  /*3c9a0*/  @P1 STL [R1+0x1118], R54 ;  /* 0x0011183601001387 */ /* 0x0081e80000100800 */
[----:B0-----:R-:W3:Y:S04]  /*3c9b0*/  LDL R54, [R1+0x10f0] ;  /* 0x0010f00001367983 */ /* 0x001ee80000100800 */
[----:B------:R-:W3:Y:S04]  /*3c9c0*/  LDL.LU.64 R10, [R1+0x2900] ;  /* 0x00290000010a7983 */ /* 0x000ee80000300a00 */
[----:B------:R0:W-:Y:S04]  /*3c9d0*/  @P1 STL [R1+0x1114], R6 ;  /* 0x0011140601001387 */ /* 0x0001e80000100800 */
[----:B0-----:R-:W3:Y:S04]  /*3c9e0*/  LDL.LU R6, [R1+0x28f8] ;  /* 0x0028f80001067983 */ /* 0x001ee80000300800 */
[----:B------:R-:W3:Y:S04]  /*3c9f0*/  LDL.LU.64 R30, [R1+0x28f0] ;  /* 0x0028f000011e7983 */ /* 0x000ee80000300a00 */
[----:B------:R0:W-:Y:S01]  /*3ca00*/  @P1 STL [R1+0x1110], R7 ;  /* 0x0011100701001387 */ /* 0x0001e20000100800 */
[----:B------:R-:W-:-:S03]  /*3ca10*/  ISETP.GT.AND P1, PT, R4, 0x50, PT ;  /* 0x000000500400780c */ /* 0x000fc60003f24270 */
[----:B0-----:R-:W3:Y:S04]  /*3ca20*/  LDL.LU R7, [R1+0x28e8] ;  /* 0x0028e80001077983 */ /* 0x001ee80000300800 */
[----:B------:R-:W3:Y:S04]  /*3ca30*/  LDL.LU.64 R52, [R1+0x28e0] ;  /* 0x0028e00001347983 */ /* 0x000ee80000300a00 */
[----:B------:R-:W3:Y:S04]  /*3ca40*/  LDL.LU.64 R50, [R1+0x28d8] ;  /* 0x0028d80001327983 */ /* 0x000ee80000300a00 */
[----:B----4-:R0:W-:Y:S04]  /*3ca50*/  @P5 STL [R1+0x1108], R78 ;  /* 0x0011084e01005387 */ /* 0x0101e80000100800 */
[----:B--2---:R-:W2:Y:S04]  /*3ca60*/  @P1 LDG.E.U16 R75, desc[UR6][R8.64] ;  /* 0x00000006084b1981 */ /* 0x004ea8000c1e1500 */
[----:B------:R-:W4:Y:S04]  /*3ca70*/  @P1 LDG.E.U16 R93, desc[UR6][R34.64] ;  /* 0x00000006225d1981 */ /* 0x000f28000c1e1500 */
[----:B0-----:R-:W4:Y:S04]  /*3ca80*/  LDL R78, [R1+0x10ec] ;  /* 0x0010ec00014e7983 */ /* 0x001f280000100800 */
[----:B------:R-:W4:Y:S04]  /*3ca90*/  LDL.LU.64 R38, [R1+0x28d0] ;  /* 0x0028d00001267983 */ /* 0x000f280000300a00 */
[----:B------:R0:W-:Y:S04]  /*3caa0*/  @P5 STL [R1+0x110c], R26 ;  /* 0x00110c1a01005387 */ /* 0x0001e80000100800 */
[----:B0-----:R-:W4:Y:S04]  /*3cab0*/  LDL R26, [R1+0x10e8] ;  /* 0x0010e800011a7983 */ /* 0x001f280000100800 */
[----:B------:R0:W-:Y:S04]  /*3cac0*/  @P5 STL [R1+0x1104], R5 ;  /* 0x0011040501005387 */ /* 0x0001e80000100800 */
[----:B0-----:R-:W4:Y:S04]  /*3cad0*/  LDL R5, [R1+0x10e4] ;  /* 0x0010e40001057983 */ /* 0x001f280000100800 */
[----:B------:R-:W4:Y:S04]  /*3cae0*/  LDL.LU.64 R68, [R1+0x28c8] ;  /* 0x0028c80001447983 */ /* 0x000f280000300a00 */
        /* <DEDUP_REMOVED lines=11> */
[----:B------:R-:W4:Y:S04]  /*3cba0*/  @P1 LDG.E.U16 R79, desc[UR6][R46.64] ;  /* 0x000000062e4f1981 */ /* 0x000f28000c1e1500 */
[----:B0-----:R-:W4:Y:S04]  /*3cbb0*/  LDL R27, [R1+0x10dc] ;  /* 0x0010dc00011b7983 */ /* 0x001f280000100800 */
[----:B------:R0:W-:Y:S04]  /*3cbc0*/  @P4 STL [R1+0x17dc], R2 ;  /* 0x0017dc0201004387 */ /* 0x0001e80000100800 */
[----:B0-----:R-:W4:Y:S01]  /*3cbd0*/  LDL R2, [R1+0x10d8] ;  /* 0x0010d80001027983 */ /* 0x001f220000100800 */
[----:B------:R-:W-:-:S03]  /*3cbe0*/  ISETP.GT.AND P5, PT, R4, 0x51, PT ;  /* 0x000000510400780c */ /* 0x000fc60003fa4270 */
        /* <DEDUP_REMOVED lines=10> */
[----:B------:R0:W-:Y:S01]  /*3cc90*/  @P2 STL [R1+0x17cc], R74 ;  /* 0x0017cc4a01002387 */ /* 0x0001e20000100800 */
[----:B------:R-:W-:-:S03]  /*3cca0*/  ISETP.GT.AND P4, PT, R4, 0x52, PT ;  /* 0x000000520400780c */ /* 0x000fc60003f84270 */
[----:B0-----:R-:W4:Y:S04]  /*3ccb0*/  LDL R74, [R1+0x10d0] ;  /* 0x0010d000014a7983 */ /* 0x001f280000100800 */
[----:B------:R-:W4:Y:S04]  /*3ccc0*/  LDL.LU.64 R34, [R1+0x2860] ;  /* 0x0028600001227983 */ /* 0x000f280000300a00 */
[----:B------:R-:W4:Y:S04]  /*3ccd0*/  LDL.LU.64 R8, [R1+0x2858] ;  /* 0x0028580001087983 */ /* 0x000f280000300a00 */
[----:B---3--:R-:W3:Y:S04]  /*3cce0*/  @P1 LDG.E.U16 R54, desc[UR6][R28.64] ;  /* 0x000000061c361981 */ /* 0x008ee8000c1e1500 */
[----:B--2---:R0:W-:Y:S04]  /*3ccf0*/  @P1 STL [R1+0x10f8], R75 ;  /* 0x0010f84b01001387 */ /* 0x0041e80000100800 */
[----:B----4-:R-:W2:Y:S04]  /*3cd00*/  @P5 LDG.E.U16 R78, desc[UR6][R64.64] ;  /* 0x00000006404e5981 */ /* 0x010ea8000c1e1500 */
[----:B0-----:R-:W4:Y:S04]  /*3cd10*/  LDL R75, [R1+0x10cc] ;  /* 0x0010cc00014b7983 */ /* 0x001f280000100800 */
[----:B------:R-:W4:Y:S04]  /*3cd20*/  LDL.LU R46, [R1+0x2850] ;  /* 0x00285000012e7983 */ /* 0x000f280000300800 */
[----:B------:R-:W4:Y:S04]  /*3cd30*/  LDL R47, [R1+0x10c8] ;  /* 0x0010c800012f7983 */ /* 0x000f280000100800 */
[----:B------:R-:W4:Y:S04]  /*3cd40*/  LDL R28, [R1+0x10c4] ;  /* 0x0010c400011c7983 */ /* 0x000f280000100800 */
[----:B------:R-:W4:Y:S04]  /*3cd50*/  @P5 LDG.E.U16 R26, desc[UR6][R22.64] ;  /* 0x00000006161a5981 */ /* 0x000f28000c1e1500 */
[----:B------:R-:W4:Y:S04]  /*3cd60*/  @P5 LDG.E.U16 R5, desc[UR6][R62.64] ;  /* 0x000000063e055981 */ /* 0x000f28000c1e1500 */
[----:B------:R-:W4:Y:S04]  /*3cd70*/  @P5 LDG.E.U16 R0, desc[UR6][R24.64] ;  /* 0x0000000618005981 */ /* 0x000f28000c1e1500 */
[----:B------:R-:W4:Y:S04]  /*3cd80*/  @P4 LDG.E.U16 R27, desc[UR6][R76.64] ;  /* 0x000000064c1b4981 */ /* 0x000f28000c1e1500 */
[----:B------:R-:W4:Y:S04]  /*3cd90*/  @P4 LDG.E.U16 R2, desc[UR6][R14.64] ;  /* 0x000000060e024981 */ /* 0x000f28000c1e1500 */
[----:B------:R0:W-:Y:S04]  /*3cda0*/  @P1 STL [R1+0x10f4], R79 ;  /* 0x0010f44f01001387 */ /* 0x0001e80000100800 */
[----:B0-----:R-:W4:Y:S01]  /*3cdb0*/  LDL R79, [R1+0x10c0] ;  /* 0x0010c000014f7983 */ /* 0x001f220000100800 */
[----:B------:R-:W-:-:S03]  /*3cdc0*/  ISETP.GT.AND P2, PT, R4, 0x53, PT ;  /* 0x000000530400780c */ /* 0x000fc60003f44270 */
[----:B------:R-:W4:Y:S04]  /*3cdd0*/  @P4 LDG.E.U16 R55, desc[UR6][R20.64] ;  /* 0x0000000614374981 */ /* 0x000f28000c1e1500 */
[----:B------:R-:W4:Y:S04]  /*3cde0*/  @P4 LDG.E.U16 R74, desc[UR6][R60.64] ;  /* 0x000000063c4a4981 */ /* 0x000f28000c1e1500 */
[----:B---3--:R0:W-:Y:S04]  /*3cdf0*/  @P1 STL [R1+0x10f0], R54 ;  /* 0x0010f03601001387 */ /* 0x0081e80000100800 */
[----:B0-----:R-:W3:Y:S04]  /*3ce00*/  LDL R54, [R1+0x10bc] ;  /* 0x0010bc0001367983 */ /* 0x001ee80000100800 */
[----:B------:R-:W-:Y:S04]  /*3ce10*/  @P1 STL [R1+0x10fc], R93 ;  /* 0x0010fc5d01001387 */ /* 0x000fe80000100800 */
[----:B------:R-:W3:Y:S04]  /*3ce20*/  LDL.LU.64 R64, [R1+0x2848] ;  /* 0x0028480001407983 */ /* 0x000ee80000300a00 */
[----:B--2---:R0:W-:Y:S04]  /*3ce30*/  @P5 STL [R1+0x10ec], R78 ;  /* 0x0010ec4e01005387 */ /* 0x0041e80000100800 */
[----:B----4-:R-:W2:Y:S04]  /*3ce40*/  @P2 LDG.E.U16 R75, desc[UR6][R58.64] ;  /* 0x000000063a4b2981 */ /* 0x010ea8000c1e1500 */
[----:B------:R-:W4:Y:S04]  /*3ce50*/  @P2 LDG.E.U16 R47, desc[UR6][R48.64] ;  /* 0x00000006302f2981 */ /* 0x000f28000c1e1500 */
[----:B------:R-:W4:Y:S04]  /*3ce60*/  @P2 LDG.E.U16 R28, desc[UR6][R44.64] ;  /* 0x000000062c1c2981 */ /* 0x000f28000c1e1500 */
[----:B0-----:R-:W4:Y:S04]  /*3ce70*/  LDL R78, [R1+0x10b8] ;  /* 0x0010b800014e7983 */ /* 0x001f280000100800 */
[----:B------:R-:W4:Y:S04]  /*3ce80*/  LDL.LU.64 R22, [R1+0x2840] ;  /* 0x0028400001167983 */ /* 0x000f280000300a00 */
[----:B------:R-:W4:Y:S04]  /*3ce90*/  LDL.LU.64 R62, [R1+0x2838] ;  /* 0x00283800013e7983 */ /* 0x000f280000300a00 */
[----:B------:R-:W4:Y:S04]  /*3cea0*/  LDL R29, [R1+0x10b4] ;  /* 0x0010b400011d7983 */ /* 0x000f280000100800 */
[----:B------:R0:W-:Y:S04]  /*3ceb0*/  @P5 STL [R1+0x10e4], R5 ;  /* 0x0010e40501005387 */ /* 0x0001e80000100800 */
[----:B------:R-:W4:Y:S04]  /*3cec0*/  LDL R24, [R1+0x10ac] ;  /* 0x0010ac0001187983 */ /* 0x000f280000100800 */
[----:B------:R-:W4:Y:S04]  /*3ced0*/  LDL R25, [R1+0x10a8] ;  /* 0x0010a80001197983 */ /* 0x000f280000100800 */
[----:B0-----:R-:W4:Y:S04]  /*3cee0*/  LDL R5, [R1+0x10b0] ;  /* 0x0010b00001057983 */ /* 0x001f280000100800 */
[----:B------:R0:W-:Y:S04]  /*3cef0*/  @P5 STL [R1+0x10e8], R26 ;  /* 0x0010e81a01005387 */ /* 0x0001e80000100800 */
[----:B0-----:R-:W4:Y:S04]  /*3cf00*/  LDL R26, [R1+0x10a4] ;  /* 0x0010a400011a7983 */ /* 0x001f280000100800 */
[----:B------:R0:W-:Y:S04]  /*3cf10*/  @P5 STL [R1+0x10e0], R0 ;  /* 0x0010e00001005387 */ /* 0x0001e80000100800 */
[----:B0-----:R-:W4:Y:S04]  /*3cf20*/  LDL R0, [R1+0x10a0] ;  /* 0x0010a00001007983 */ /* 0x001f280000100800 */
[----:B------:R-:W4:Y:S04]  /*3cf30*/  LDL.LU.64 R76, [R1+0x2830] ;  /* 0x00283000014c7983 */ /* 0x000f280000300a00 */
[----:B------:R0:W-:Y:S04]  /*3cf40*/  @P4 STL [R1+0x10dc], R27 ;  /* 0x0010dc1b01004387 */ /* 0x0001e80000100800 */
[----:B------:R-:W4:Y:S04]  /*3cf50*/  LDL R14, [R1+0x17c4] ;  /* 0x0017c400010e7983 */ /* 0x000f280000100800 */
[----:B------:R-:W4:Y:S04]  /*3cf60*/  LDL R15, [R1+0x17c0] ;  /* 0x0017c000010f7983 */ /* 0x000f280000100800 */
[----:B0-----:R-:W4:Y:S04]  /*3cf70*/  LDL R27, [R1+0x17c8] ;  /* 0x0017c800011b7983 */ /* 0x001f280000100800 */
[----:B------:R0:W-:Y:S04]  /*3cf80*/  @P4 STL [R1+0x10d8], R2 ;  /* 0x0010d80201004387 */ /* 0x0001e80000100800 */
[----:B0-----:R-:W4:Y:S01]  /*3cf90*/  LDL R2, [R1+0x17bc] ;  /* 0x0017bc0001027983 */ /* 0x001f220000100800 */
[----:B------:R-:W-:-:S03]  /*3cfa0*/  ISETP.GT.AND P1, PT, R4, 0x54, PT ;  /* 0x000000540400780c */ /* 0x000fc60003f24270 */
[----:B------:R-:W4:Y:S04]  /*3cfb0*/  @P2 LDG.E.U16 R79, desc[UR6][R42.64] ;  /* 0x000000062a4f2981 */ /* 0x000f28000c1e1500 */
[----:B------:R-:W4:Y:S01]  /*3cfc0*/  LDL.LU.64 R20, [R1+0x2828] ;  /* 0x0028280001147983 */ /* 0x000f220000300a00 */
[----:B------:R-:W-:-:S03]  /*3cfd0*/  ISETP.GT.AND P5, PT, R4, 0x55, PT ;  /* 0x000000550400780c */ /* 0x000fc60003fa4270 */
[----:B------:R-:W4:Y:S04]  /*3cfe0*/  LDL.LU.64 R60, [R1+0x2820] ;  /* 0x00282000013c7983 */ /* 0x000f280000300a00 */
[----:B------:R-:W4:Y:S04]  /*3cff0*/  LDL R93, [R1+0x17b8] ;  /* 0x0017b800015d7983 */ /* 0x000f280000100800 */
[----:B------:R0:W-:Y:S04]  /*3d000*/  @P4 STL [R1+0x10d0], R74 ;  /* 0x0010d04a01004387 */ /* 0x0001e80000100800 */
[----:B0-----:R-:W4:Y:S04]  /*3d010*/  LDL R74, [R1+0x17b4] ;  /* 0x0017b400014a7983 */ /* 0x001f280000100800 */
[----:B------:R0:W-:Y:S04]  /*3d020*/  @P4 STL [R1+0x10d4], R55 ;  /* 0x0010d43701004387 */ /* 0x0001e80000100800 */
[----:B------:R-:W4:Y:S01]  /*3d030*/  LDL.LU.64 R58, [R1+0x2818] ;  /* 0x00281800013a7983 */ /* 0x000f220000300a00 */
[----:B------:R-:W-:-:S03]  /*3d040*/  ISETP.GT.AND P4, PT, R4, 0x56, PT ;  /* 0x000000560400780c */ /* 0x000fc60003f84270 */
[----:B0-----:R-:W4:Y:S04]  /*3d050*/  LDL R55, [R1+0x17b0] ;  /* 0x0017b00001377983 */ /* 0x001f280000100800 */
[----:B---3--:R-:W3:Y:S04]  /*3d060*/  @P1 LDG.E.U16 R54, desc[UR6][R36.64] ;  /* 0x0000000624361981 */ /* 0x008ee8000c1e1500 */
[----:B--2---:R0:W-:Y:S04]  /*3d070*/  @P2 STL [R1+0x10cc], R75 ;  /* 0x0010cc4b01002387 */ /* 0x0041e80000100800 */
[----:B----4-:R-:W2:Y:S04]  /*3d080*/  @P1 LDG.E.U16 R78, desc[UR6][R10.64] ;  /* 0x000000060a4e1981 */ /* 0x010ea8000c1e1500 */
[----:B------:R-:W4:Y:S04]  /*3d090*/  @P1 LDG.E.U16 R29, desc[UR6][R30.64] ;  /* 0x000000061e1d1981 */ /* 0x000f28000c1e1500 */
[----:B0-----:R-:W4:Y:S04]  /*3d0a0*/  LDL R75, [R1+0x17ac] ;  /* 0x0017ac00014b7983 */ /* 0x001f280000100800 */
[----:B------:R-:W4:Y:S04]  /*3d0b0*/  LDL.LU.64 R48, [R1+0x2810] ;  /* 0x0028100001307983 */ /* 0x000f280000300a00 */
[----:B------:R-:W4:Y:S04]  /*3d0c0*/  @P5 LDG.E.U16 R24, desc[UR6][R52.64] ;  /* 0x0000000634185981 */ /* 0x000f28000c1e1500 */
        /* <DEDUP_REMOVED lines=14> */
[----:B------:R-:W-:Y:S04]  /*3d1b0*/  @P2 STL [R1+0x10c0], R79 ;  /* 0x0010c04f01002387 */ /* 0x000fe80000100800 */
[----:B------:R-:W4:Y:S01]  /*3d1c0*/  LDL.LU.64 R36, [R1+0x27e8] ;  /* 0x0027e80001247983 */ /* 0x000f220000300a00 */
[----:B------:R-:W-:-:S13]  /*3d1d0*/  ISETP.GT.AND P2, PT, R4, 0x57, PT ;  /* 0x000000570400780c */ /* 0x000fda0003f44270 */
[----:B------:R-:W4:Y:S04]  /*3d1e0*/  @P2 LDG.E.U16 R93, desc[UR6][R32.64] ;  /* 0x00000006205d2981 */ /* 0x000f28000c1e1500 */
[----:B------:R-:W4:Y:S04]  /*3d1f0*/  @P2 LDG.E.U16 R74, desc[UR6][R80.64] ;  /* 0x00000006504a2981 */ /* 0x000f28000c1e1500 */
[----:B------:R-:W4:Y:S04]  /*3d200*/  @P2 LDG.E.U16 R55, desc[UR6][R72.64] ;  /* 0x0000000648372981 */ /* 0x000f28000c1e1500 */
[----:B---3--:R0:W-:Y:S04]  /*3d210*/  @P1 STL [R1+0x10bc], R54 ;  /* 0x0010bc3601001387 */ /* 0x0081e80000100800 */
[----:B0-----:R-:W3:Y:S04]  /*3d220*/  LDL R54, [R1+0x109c] ;  /* 0x00109c0001367983 */ /* 0x001ee80000100800 */
[----:B------:R-:W3:Y:S04]  /*3d230*/  LDL.LU.64 R10, [R1+0x27e0] ;  /* 0x0027e000010a7983 */ /* 0x000ee80000300a00 */
[----:B------:R-:W3:Y:S04]  /*3d240*/  LDL R79, [R1+0x1098] ;  /* 0x00109800014f7983 */ /* 0x000ee80000100800 */
[----:B--2---:R0:W-:Y:S04]  /*3d250*/  @P1 STL [R1+0x10b8], R78 ;  /* 0x0010b84e01001387 */ /* 0x0041e80000100800 */
[----:B----4-:R-:W2:Y:S04]  /*3d260*/  @P2 LDG.E.U16 R75, desc[UR6][R16.64] ;  /* 0x00000006104b2981 */ /* 0x010ea8000c1e1500 */
[----:B0-----:R-:W4:Y:S04]  /*3d270*/  LDL R78, [R1+0x1094] ;  /* 0x00109400014e7983 */ /* 0x001f280000100800 */
        /* <DEDUP_REMOVED lines=29> */
[----:B0-----:R-:W4:Y:S01]  /*3d450*/  LDL R2, [R1+0x1088] ;  /* 0x0010880001027983 */ /* 0x001f220000100800 */
[----:B------:R-:W-:-:S03]  /*3d460*/  ISETP.GT.AND P1, PT, R4, 0x58, PT ;  /* 0x000000580400780c */ /* 0x000fc60003f24270 */
[----:B------:R-:W4:Y:S04]  /*3d470*/  LDL.LU.64 R32, [R1+0x2750] ;  /* 0x0027500001207983 */ /* 0x000f280000300a00 */
[----:B------:R-:W4:Y:S04]  /*3d480*/  LDL.LU R80, [R1+0x2748] ;  /* 0x0027480001507983 */ /* 0x000f280000300800 */
[----:B------:R-:W4:Y:S04]  /*3d490*/  LDL R81, [R1+0x1084] ;  /* 0x0010840001517983 */ /* 0x000f280000100800 */
[----:B------:R0:W-:Y:S04]  /*3d4a0*/  @P2 STL [R1+0x17b4], R74 ;  /* 0x0017b44a01002387 */ /* 0x0001e80000100800 */
[----:B0-----:R-:W4:Y:S04]  /*3d4b0*/  LDL R74, [R1+0x1080] ;  /* 0x00108000014a7983 */ /* 0x001f280000100800 */
[----:B------:R-:W4:Y:S04]  /*3d4c0*/  LDL.LU.64 R72, [R1+0x2740] ;  /* 0x0027400001487983 */ /* 0x000f280000300a00 */
[----:B------:R-:W4:Y:S01]  /*3d4d0*/  LDL R16, [R1+0x107c] ;  /* 0x00107c0001107983 */ /* 0x000f220000100800 */
[----:B------:R-:W-:-:S03]  /*3d4e0*/  ISETP.GT.AND P5, PT, R4, 0x59, PT ;  /* 0x000000590400780c */ /* 0x000fc60003fa4270 */
[----:B---3--:R-:W3:Y:S04]  /*3d4f0*/  @P1 LDG.E.U16 R54, desc[UR6][R66.64] ;  /* 0x0000000642361981 */ /* 0x008ee8000c1e1500 */
[----:B------:R-:W3:Y:S04]  /*3d500*/  @P1 LDG.E.U16 R79, desc[UR6][R70.64] ;  /* 0x00000006464f1981 */ /* 0x000ee8000c1e1500 */
[----:B--2---:R0:W-:Y:S04]  /*3d510*/  @P2 STL [R1+0x17ac], R75 ;  /* 0x0017ac4b01002387 */ /* 0x0041e80000100800 */
[----:B------:R-:W2:Y:S04]  /*3d520*/  LDL R17, [R1+0x1074] ;  /* 0x0010740001117983 */ /* 0x000ea80000100800 */
[----:B----4-:R-:W4:Y:S04]  /*3d530*/  @P1 LDG.E.U16 R78, desc[UR6][R34.64] ;  /* 0x00000006224e1981 */ /* 0x010f28000c1e1500 */
[----:B0-----:R-:W4:Y:S04]  /*3d540*/  LDL R75, [R1+0x1078] ;  /* 0x00107800014b7983 */ /* 0x001f280000100800 */
[----:B------:R0:W-:Y:S04]  /*3d550*/  @P2 STL [R1+0x17b0], R55 ;  /* 0x0017b03701002387 */ /* 0x0001e80000100800 */
[----:B0-----:R-:W4:Y:S04]  /*3d560*/  LDL R55, [R1+0x1070] ;  /* 0x0010700001377983 */ /* 0x001f280000100800 */
[----:B------:R-:W4:Y:S04]  /*3d570*/  @P1 LDG.E.U16 R5, desc[UR6][R8.64] ;  /* 0x0000000608051981 */ /* 0x000f28000c1e1500 */
[----:B------:R-:W4:Y:S04]  /*3d580*/  @P5 LDG.E.U16 R0, desc[UR6][R64.64] ;  /* 0x0000000640005981 */ /* 0x000f28000c1e1500 */
[----:B------:R-:W4:Y:S04]  /*3d590*/  @P5 LDG.E.U16 R2, desc[UR6][R22.64] ;  /* 0x0000000616025981 */ /* 0x000f28000c1e1500 */
[----:B------:R-:W-:Y:S04]  /*3d5a0*/  @P2 STL [R1+0x17b8], R93 ;  /* 0x0017b85d01002387 */ /* 0x000fe80000100800 */
[----:B------:R-:W4:Y:S01]  /*3d5b0*/  LDL.LU.64 R66, [R1+0x2738] ;  /* 0x0027380001427983 */ /* 0x000f220000300a00 */
[----:B------:R-:W-:-:S03]  /*3d5c0*/  ISETP.GT.AND P4, PT, R4, 0x5a, PT ;  /* 0x0000005a0400780c */ /* 0x000fc60003f84270 */
[----:B------:R-:W4:Y:S04]  /*3d5d0*/  @P5 LDG.E.U16 R81, desc[UR6][R62.64] ;  /* 0x000000063e515981 */ /* 0x000f28000c1e1500 */
[----:B------:R-:W4:Y:S06]  /*3d5e0*/  @P5 LDG.E.U16 R74, desc[UR6][R76.64] ;  /* 0x000000064c4a5981 */ /* 0x000f2c000c1e1500 */
[----:B------:R-:W4:Y:S04]  /*3d5f0*/  @P4 LDG.E.U16 R16, desc[UR6][R20.64] ;  /* 0x0000000614104981 */ /* 0x000f28000c1e1500 */
[----:B---3--:R0:W-:Y:S04]  /*3d600*/  @P1 STL [R1+0x109c], R54 ;  /* 0x00109c3601001387 */ /* 0x0081e80000100800 */
[----:B------:R-:W3:Y:S04]  /*3d610*/  LDL R70, [R1+0x1068] ;  /* 0x0010680001467983 */ /* 0x000ee80000100800 */
[----:B------:R-:W3:Y:S04]  /*3d620*/  LDL R71, [R1+0x1064] ;  /* 0x0010640001477983 */ /* 0x000ee80000100800 */
[----:B------:R-:W3:Y:S04]  /*3d630*/  LDL R34, [R1+0x1060] ;  /* 0x0010600001227983 */ /* 0x000ee80000100800 */
[----:B------:R-:W3:Y:S04]  /*3d640*/  LDL R35, [R1+0x105c] ;  /* 0x00105c0001237983 */ /* 0x000ee80000100800 */
[----:B------:R-:W3:Y:S04]  /*3d650*/  LDL R8, [R1+0x1058] ;  /* 0x0010580001087983 */ /* 0x000ee80000100800 */
[----:B------:R-:W3:Y:S04]  /*3d660*/  LDL R9, [R1+0x1054] ;  /* 0x0010540001097983 */ /* 0x000ee80000100800 */
[----:B0-----:R-:W3:Y:S04]  /*3d670*/  LDL R54, [R1+0x106c] ;  /* 0x00106c0001367983 */ /* 0x001ee80000100800 */
[----:B--2---:R-:W2:Y:S04]  /*3d680*/  @P4 LDG.E.U16 R17, desc[UR6][R58.64] ;  /* 0x000000063a114981 */ /* 0x004ea8000c1e1500 */
[----:B----4-:R-:W4:Y:S04]  /*3d690*/  @P4 LDG.E.U16 R75, desc[UR6][R60.64] ;  /* 0x000000063c4b4981 */ /* 0x010f28000c1e1500 */
[----:B------:R-:W2:Y:S04]  /*3d6a0*/  @P4 LDG.E.U16 R55, desc[UR6][R48.64] ;  /* 0x0000000630374981 */ /* 0x000ea8000c1e1500 */
[----:B------:R0:W-:Y:S04]  /*3d6b0*/  @P1 STL [R1+0x1090], R5 ;  /* 0x0010900501001387 */ /* 0x0001e80000100800 */
[----:B0-----:R-:W2:Y:S04]  /*3d6c0*/  LDL R5, [R1+0x1050] ;  /* 0x0010500001057983 */ /* 0x001ea80000100800 */
[----:B------:R-:W-:Y:S04]  /*3d6d0*/  @P1 STL [R1+0x1094], R78 ;  /* 0x0010944e01001387 */ /* 0x000fe80000100800 */
[----:B------:R0:W-:Y:S04]  /*3d6e0*/  @P1 STL [R1+0x1098], R79 ;  /* 0x0010984f01001387 */ /* 0x0001e80000100800 */
[----:B------:R-:W2:Y:S04]  /*3d6f0*/  LDL R64, [R1+0x104c] ;  /* 0x00104c0001407983 */ /* 0x000ea80000100800 */
[----:B------:R-:W2:Y:S04]  /*3d700*/  LDL R65, [R1+0x1048] ;  /* 0x0010480001417983 */ /* 0x000ea80000100800 */
[----:B------:R-:W2:Y:S04]  /*3d710*/  LDL R93, [R1+0x1044] ;  /* 0x00104400015d7983 */ /* 0x000ea80000100800 */
[----:B0-----:R-:W2:Y:S04]  /*3d720*/  LDL R79, [R1+0x1040] ;  /* 0x00104000014f7983 */ /* 0x001ea80000100800 */
[----:B------:R-:W2:Y:S04]  /*3d730*/  LDL.LU.64 R22, [R1+0x2730] ;  /* 0x0027300001167983 */ /* 0x000ea80000300a00 */
[----:B------:R-:W2:Y:S04]  /*3d740*/  LDL R78, [R1+0x17a8] ;  /* 0x0017a800014e7983 */ /* 0x000ea80000100800 */
[----:B------:R0:W-:Y:S04]  /*3d750*/  @P5 STL [R1+0x108c], R0 ;  /* 0x00108c0001005387 */ /* 0x0001e80000100800 */
[----:B0-----:R-:W2:Y:S04]  /*3d760*/  LDL R0, [R1+0x17a4] ;  /* 0x0017a40001007983 */ /* 0x001ea80000100800 */
[----:B------:R0:W-:Y:S04]  /*3d770*/  @P5 STL [R1+0x1088], R2 ;  /* 0x0010880201005387 */ /* 0x0001e80000100800 */
[----:B0-----:R-:W2:Y:S01]  /*3d780*/  LDL R2, [R1+0x17a0] ;  /* 0x0017a00001027983 */ /* 0x001ea20000100800 */
[----:B------:R-:W-:-:S02]  /*3d790*/  ISETP.GT.AND P2, PT, R4, 0x5b, PT ;  /* 0x0000005b0400780c */ /* 0x000fc40003f44270 */
[C---:B------:R-:W-:Y:S01]  /*3d7a0*/  ISETP.GT.AND P1, PT, R4.reuse, 0x5c, PT ;  /* 0x0000005c0400780c */ /* 0x040fe20003f24270 */
[----:B------:R-:W2:Y:S04]  /*3d7b0*/  LDL.LU.64 R62, [R1+0x2728] ;  /* 0x00272800013e7983 */ /* 0x000ea80000300a00 */
[----:B------:R0:W-:Y:S04]  /*3d7c0*/  @P5 STL [R1+0x1084], R81 ;  /* 0x0010845101005387 */ /* 0x0001e80000100800 */
[----:B0-----:R-:W2:Y:S04]  /*3d7d0*/  LDL.LU R81, [R1+0x2720] ;  /* 0x0027200001517983 */ /* 0x001ea80000300800 */
[----:B------:R-:W2:Y:S04]  /*3d7e0*/  LDL.LU.64 R76, [R1+0x2718] ;  /* 0x00271800014c7983 */ /* 0x000ea80000300a00 */
[----:B------:R0:W-:Y:S01]  /*3d7f0*/  @P5 STL [R1+0x1080], R74 ;  /* 0x0010804a01005387 */ /* 0x0001e20000100800 */
[----:B------:R-:W-:-:S03]  /*3d800*/  ISETP.GT.AND P5, PT, R4, 0x5d, PT ;  /* 0x0000005d0400780c */ /* 0x000fc60003fa4270 */
[----:B0-----:R-:W2:Y:S04]  /*3d810*/  LDL R74, [R1+0x179c] ;  /* 0x00179c00014a7983 */ /* 0x001ea80000100800 */
[----:B------:R-:W2:Y:S04]  /*3d820*/  LDL.LU.64 R20, [R1+0x2710] ;  /* 0x0027100001147983 */ /* 0x000ea80000300a00 */
[----:B------:R0:W-:Y:S04]  /*3d830*/  @P4 STL [R1+0x107c], R16 ;  /* 0x00107c1001004387 */ /* 0x0001e80000100800 */
[----:B0-----:R-:W2:Y:S04]  /*3d840*/  LDL.LU R16, [R1+0x2708] ;  /* 0x0027080001107983 */ /* 0x001ea80000300800 */
[----:B------:R-:W2:Y:S04]  /*3d850*/  LDL.LU.64 R60, [R1+0x2700] ;  /* 0x00270000013c7983 */ /* 0x000ea80000300a00 */
[----:B---3--:R-:W3:Y:S04]  /*3d860*/  @P2 LDG.E.U16 R70, desc[UR6][R44.64] ;  /* 0x000000062c462981 */ /* 0x008ee8000c1e1500 */
[----:B------:R-:W3:Y:S04]  /*3d870*/  @P2 LDG.E.U16 R71, desc[UR6][R42.64] ;  /* 0x000000062a472981 */ /* 0x000ee8000c1e1500 */
[----:B------:R-:W3:Y:S04]  /*3d880*/  @P2 LDG.E.U16 R34, desc[UR6][R36.64] ;  /* 0x0000000624222981 */ /* 0x000ee8000c1e1500 */
[----:B------:R-:W3:Y:S04]  /*3d890*/  @P1 LDG.E.U16 R35, desc[UR6][R10.64] ;  /* 0x000000060a231981 */ /* 0x000ee8000c1e1500 */
[----:B------:R-:W3:Y:S04]  /*3d8a0*/  @P1 LDG.E.U16 R8, desc[UR6][R30.64] ;  /* 0x000000061e081981 */ /* 0x000ee8000c1e1500 */
[----:B------:R-:W3:Y:S04]  /*3d8b0*/  @P1 LDG.E.U16 R9, desc[UR6][R28.64] ;  /* 0x000000061c091981 */ /* 0x000ee8000c1e1500 */
[----:B------:R-:W3:Y:S04]  /*3d8c0*/  @P2 LDG.E.U16 R54, desc[UR6][R46.64] ;  /* 0x000000062e362981 */ /* 0x000ee8000c1e1500 */
[----:B----4-:R0:W-:Y:S04]  /*3d8d0*/  @P4 STL [R1+0x1078], R75 ;  /* 0x0010784b01004387 */ /* 0x0101e80000100800 */
[----:B0-----:R-:W4:Y:S04]  /*3d8e0*/  LDL R75, [R1+0x1798] ;  /* 0x00179800014b7983 */ /* 0x001f280000100800 */
[----:B------:R-:W4:Y:S04]  /*3d8f0*/  LDL.LU.64 R58, [R1+0x26f8] ;  /* 0x0026f800013a7983 */ /* 0x000f280000300a00 */
[----:B--2---:R0:W-:Y:S04]  /*3d900*/  @P4 STL [R1+0x1074], R17 ;  /* 0x0010741101004387 */ /* 0x0041e80000100800 */
[----:B0-----:R-:W2:Y:S04]  /*3d910*/  LDL.LU R17, [R1+0x26f0] ;  /* 0x0026f00001117983 */ /* 0x001ea80000300800 */
[----:B------:R-:W2:Y:S04]  /*3d920*/  LDL.LU.64 R48, [R1+0x26e8] ;  /* 0x0026e80001307983 */ /* 0x000ea80000300a00 */
[----:B------:R0:W-:Y:S01]  /*3d930*/  @P4 STL [R1+0x1070], R55 ;  /* 0x0010703701004387 */ /* 0x0001e20000100800 */
[----:B------:R-:W-:-:S03]  /*3d940*/  ISETP.GT.AND P4, PT, R4, 0x5e, PT ;  /* 0x0000005e0400780c */ /* 0x000fc60003f84270 */
[----:B------:R-:W2:Y:S04]  /*3d950*/  LDL.LU.64 R46, [R1+0x26e0] ;  /* 0x0026e000012e7983 */ /* 0x000ea80000300a00 */
[----:B0-----:R-:W2:Y:S04]  /*3d960*/  LDL R55, [R1+0x1794] ;  /* 0x0017940001377983 */ /* 0x001ea80000100800 */
        /* <DEDUP_REMOVED lines=22> */
[----:B------:R0:W-:Y:S04]  /*3dad0*/  @P1 STL [R1+0x105c], R35 ;  /* 0x00105c2301001387 */ /* 0x0001e80000100800 */
[----:B----4-:R-:W4:Y:S04]  /*3dae0*/  @P2 LDG.E.U16 R75, desc[UR6][R18.64] ;  /* 0x00000006124b2981 */ /* 0x010f28000c1e1500 */
[----:B0-----:R-:W4:Y:S04]  /*3daf0*/  LDL.LU R35, [R1+0x26a0] ;  /* 0x0026a00001237983 */ /* 0x001f280000300800 */
[----:B------:R-:W4:Y:S04]  /*3db00*/  LDL.LU.64 R30, [R1+0x2698] ;  /* 0x00269800011e7983 */ /* 0x000f280000300a00 */
[----:B------:R0:W-:Y:S04]  /*3db10*/  @P1 STL [R1+0x1058], R8 ;  /* 0x0010580801001387 */ /* 0x0001e80000100800 */
[----:B--2---:R-:W2:Y:S04]  /*3db20*/  @P2 LDG.E.U16 R55, desc[UR6][R14.64] ;  /* 0x000000060e372981 */ /* 0x004ea8000c1e1500 */
[----:B0-----:R-:W2:Y:S04]  /*3db30*/  LDL.LU R8, [R1+0x2690] ;  /* 0x0026900001087983 */ /* 0x001ea80000300800 */
[----:B------:R-:W2:Y:S04]  /*3db40*/  LDL.LU.64 R28, [R1+0x2688] ;  /* 0x00268800011c7983 */ /* 0x000ea80000300a00 */
[----:B------:R0:W-:Y:S04]  /*3db50*/  @P1 STL [R1+0x1054], R9 ;  /* 0x0010540901001387 */ /* 0x0001e80000100800 */
[----:B0-----:R-:W2:Y:S04]  /*3db60*/  LDL.LU R9, [R1+0x2680] ;  /* 0x0026800001097983 */ /* 0x001ea80000300800 */
[----:B------:R-:W2:Y:S04]  /*3db70*/  LDL.LU.64 R6, [R1+0x2678] ;  /* 0x0026780001067983 */ /* 0x000ea80000300a00 */
        /* <DEDUP_REMOVED lines=10> */
[----:B------:R-:W-:Y:S04]  /*3dc20*/  @P5 STL [R1+0x1040], R79 ;  /* 0x0010404f01005387 */ /* 0x000fe80000100800 */
[----:B------:R-:W-:Y:S04]  /*3dc30*/  @P5 STL [R1+0x1044], R93 ;  /* 0x0010445d01005387 */ /* 0x000fe80000100800 */
[----:B------:R-:W2:Y:S04]  /*3dc40*/  LDL.LU.64 R68, [R1+0x2640] ;  /* 0x0026400001447983 */ /* 0x000ea80000300a00 */
[----:B------:R-:W2:Y:S04]  /*3dc50*/  LDL R26, [R1+0x103c] ;  /* 0x00103c00011a7983 */ /* 0x000ea80000100800 */
[----:B------:R0:W-:Y:S04]  /*3dc60*/  @P4 STL [R1+0x17a4], R0 ;  /* 0x0017a40001004387 */ /* 0x0001e80000100800 */
[----:B0-----:R-:W2:Y:S04]  /*3dc70*/  LDL R0, [R1+0x1038] ;  /* 0x0010380001007983 */ /* 0x001ea80000100800 */
[----:B------:R0:W-:Y:S04]  /*3dc80*/  @P4 STL [R1+0x17a0], R2 ;  /* 0x0017a00201004387 */ /* 0x0001e80000100800 */
[----:B------:R-:W2:Y:S04]  /*3dc90*/  LDL R27, [R1+0x1030] ;  /* 0x00103000011b7983 */ /* 0x000ea80000100800 */
[----:B0-----:R-:W2:Y:S01]  /*3dca0*/  LDL R2, [R1+0x1034] ;  /* 0x0010340001027983 */ /* 0x001ea20000100800 */
[----:B------:R-:W-:-:S03]  /*3dcb0*/  ISETP.GT.AND P1, PT, R4, 0x60, PT ;  /* 0x000000600400780c */ /* 0x000fc60003f24270 */
[----:B------:R0:W-:Y:S04]  /*3dcc0*/  @P4 STL [R1+0x179c], R74 ;  /* 0x00179c4a01004387 */ /* 0x0001e80000100800 */
[----:B------:R1:W-:Y:S04]  /*3dcd0*/  @P4 STL [R1+0x17a8], R78 ;  /* 0x0017a84e01004387 */ /* 0x0003e80000100800 */
[----:B------:R-:W2:Y:S04]  /*3dce0*/  LDL R79, [R1+0x1028] ;  /* 0x00102800014f7983 */ /* 0x000ea80000100800 */
[----:B0-----:R-:W2:Y:S04]  /*3dcf0*/  LDL R74, [R1+0x1024] ;  /* 0x00102400014a7983 */ /* 0x001ea80000100800 */
[----:B-1----:R-:W2:Y:S04]  /*3dd00*/  LDL R78, [R1+0x102c] ;  /* 0x00102c00014e7983 */ /* 0x002ea80000100800 */
[----:B---3--:R-:W3:Y:S04]  /*3dd10*/  @P2 LDG.E.U16 R54, desc[UR6][R12.64] ;  /* 0x000000060c362981 */ /* 0x008ee8000c1e1500 */
[----:B----4-:R0:W-:Y:S04]  /*3dd20*/  @P2 STL [R1+0x1798], R75 ;  /* 0x0017984b01002387 */ /* 0x0101e80000100800 */
[----:B------:R-:W4:Y:S04]  /*3dd30*/  LDL R18, [R1+0x101c] ;  /* 0x00101c0001127983 */ /* 0x000f280000100800 */
[----:B------:R-:W4:Y:S04]  /*3dd40*/  LDL R19, [R1+0x1018] ;  /* 0x0010180001137983 */ /* 0x000f280000100800 */
[----:B------:R-:W4:Y:S04]  /*3dd50*/  LDL R14, [R1+0x1014] ;  /* 0x00101400010e7983 */ /* 0x000f280000100800 */
[----:B------:R-:W4:Y:S04]  /*3dd60*/  LDL R15, [R1+0x1010] ;  /* 0x00101000010f7983 */ /* 0x000f280000100800 */
[----:B--2---:R-:W2:Y:S04]  /*3dd70*/  @P2 LDG.E.U16 R5, desc[UR6][R32.64] ;  /* 0x0000000620052981 */ /* 0x004ea8000c1e1500 */
[----:B0-----:R-:W2:Y:S04]  /*3dd80*/  LDL R75, [R1+0x1020] ;  /* 0x00102000014b7983 */ /* 0x001ea80000100800 */
[----:B------:R-:W2:Y:S04]  /*3dd90*/  @P1 LDG.E.U16 R26, desc[UR6][R72.64] ;  /* 0x00000006481a1981 */ /* 0x000ea8000c1e1500 */
[----:B------:R-:W2:Y:S04]  /*3dda0*/  @P1 LDG.E.U16 R0, desc[UR6][R66.64] ;  /* 0x0000000642001981 */ /* 0x000ea8000c1e1500 */
[----:B------:R-:W2:Y:S04]  /*3ddb0*/  @P1 LDG.E.U16 R27, desc[UR6][R62.64] ;  /* 0x000000063e1b1981 */ /* 0x000ea8000c1e1500 */
[----:B------:R-:W2:Y:S01]  /*3ddc0*/  @P1 LDG.E.U16 R2, desc[UR6][R22.64] ;  /* 0x0000000616021981 */ /* 0x000ea2000c1e1500 */
[----:B------:R-:W-:-:S02]  /*3ddd0*/  ISETP.GT.AND P5, PT, R4, 0x61, PT ;  /* 0x000000610400780c */ /* 0x000fc40003fa4270 */
[C---:B------:R-:W-:Y:S01]  /*3dde0*/  ISETP.GT.AND P4, PT, R4.reuse, 0x62, PT ;  /* 0x000000620400780c */ /* 0x040fe20003f84270 */
[----:B------:R-:W2:Y:S04]  /*3ddf0*/  LDL R40, [R1+0x100c] ;  /* 0x00100c0001287983 */ /* 0x000ea80000100800 */
[----:B------:R-:W2:Y:S04]  /*3de00*/  LDL R41, [R1+0x1008] ;  /* 0x0010080001297983 */ /* 0x000ea80000100800 */
[----:B------:R-:W2:Y:S04]  /*3de10*/  LDL R12, [R1+0x1004] ;  /* 0x00100400010c7983 */ /* 0x000ea80000100800 */
[----:B------:R-:W2:Y:S04]  /*3de20*/  LDL R13, [R1+0x1000] ;  /* 0x00100000010d7983 */ /* 0x000ea80000100800 */
[----:B------:R-:W2:Y:S04]  /*3de30*/  LDL.LU R93, [R1+0xfe0] ;  /* 0x000fe000015d7983 */ /* 0x000ea80000300800 */
[----:B------:R-:W2:Y:S04]  /*3de40*/  LDL R32, [R1+0xffc] ;  /* 0x000ffc0001207983 */ /* 0x000ea80000100800 */
[----:B------:R-:W2:Y:S04]  /*3de50*/  LDL R33, [R1+0xff8] ;  /* 0x000ff80001217983 */ /* 0x000ea80000100800 */
[----:B------:R-:W2:Y:S04]  /*3de60*/  LDL R56, [R1+0xff4] ;  /* 0x000ff40001387983 */ /* 0x000ea80000100800 */
[----:B------:R-:W2:Y:S04]  /*3de70*/  LDL R57, [R1+0xff0] ;  /* 0x000ff00001397983 */ /* 0x000ea80000100800 */
[----:B------:R-:W2:Y:S04]  /*3de80*/  @P5 LDG.E.U16 R79, desc[UR6][R76.64] ;  /* 0x000000064c4f5981 */ /* 0x000ea8000c1e1500 */
[----:B------:R-:W2:Y:S04]  /*3de90*/  @P5 LDG.E.U16 R74, desc[UR6][R20.64] ;  /* 0x00000006144a5981 */ /* 0x000ea8000c1e1500 */
[----:B------:R-:W2:Y:S04]  /*3dea0*/  @P5 LDG.E.U16 R78, desc[UR6][R80.64] ;  /* 0x00000006504e5981 */ /* 0x000ea8000c1e1500 */
[----:B---3--:R0:W-:Y:S04]  /*3deb0*/  @P2 STL [R1+0x1790], R54 ;  /* 0x0017903601002387 */ /* 0x0081e80000100800 */
[----:B0-----:R-:W3:Y:S04]  /*3dec0*/  LDL R54, [R1+0xfec] ;  /* 0x000fec0001367983 */ /* 0x001ee80000100800 */
[----:B------:R0:W-:Y:S04]  /*3ded0*/  @P2 STL [R1+0x1794], R55 ;  /* 0x0017943701002387 */ /* 0x0001e80000100800 */
[----:B0-----:R-:W3:Y:S04]  /*3dee0*/  LDL R55, [R1+0xfe8] ;  /* 0x000fe80001377983 */ /* 0x001ee80000100800 */
[----:B----4-:R-:W4:Y:S04]  /*3def0*/  @P4 LDG.E.U16 R18, desc[UR6][R58.64] ;  /* 0x000000063a124981 */ /* 0x010f28000c1e1500 */
[----:B------:R-:W3:Y:S04]  /*3df00*/  @P4 LDG.E.U16 R19, desc[UR6][R16.64] ;  /* 0x0000000610134981 */ /* 0x000ee8000c1e1500 */
[----:B------:R-:W3:Y:S04]  /*3df10*/  @P4 LDG.E.U16 R14, desc[UR6][R48.64] ;  /* 0x00000006300e4981 */ /* 0x000ee8000c1e1500 */
[----:B------:R-:W3:Y:S04]  /*3df20*/  @P4 LDG.E.U16 R15, desc[UR6][R46.64] ;  /* 0x000000062e0f4981 */ /* 0x000ee8000c1e1500 */
[----:B--2---:R-:W2:Y:S04]  /*3df30*/  @P5 LDG.E.U16 R75, desc[UR6][R60.64] ;  /* 0x000000063c4b5981 */ /* 0x004ea8000c1e1500 */
[----:B------:R0:W-:Y:S04]  /*3df40*/  @P2 STL [R1+0x178c], R5 ;  /* 0x00178c0501002387 */ /* 0x0001e80000100800 */
[----:B0-----:R-:W3:Y:S04]  /*3df50*/  LDL R5, [R1+0xfe4] ;  /* 0x000fe40001057983 */ /* 0x001ee80000100800 */
[----:B------:R-:W3:Y:S04]  /*3df60*/  LDL.LU.64 R72, [R1+0x2638] ;  /* 0x0026380001487983 */ /* 0x000ee80000300a00 */
[----:B------:R0:W-:Y:S04]  /*3df70*/  @P1 STL [R1+0x103c], R26 ;  /* 0x00103c1a01001387 */ /* 0x0001e80000100800 */
[----:B0-----:R-:W3:Y:S04]  /*3df80*/  LDL.LU R26, [R1+0x2630] ;  /* 0x00263000011a7983 */ /* 0x001ee80000300800 */
[----:B------:R-:W3:Y:S04]  /*3df90*/  LDL.LU.64 R66, [R1+0x2628] ;  /* 0x0026280001427983 */ /* 0x000ee80000300a00 */
[----:B------:R-:W3:Y:S04]  /*3dfa0*/  LDL.LU.64 R22, [R1+0x2620] ;  /* 0x0026200001167983 */ /* 0x000ee80000300a00 */
[----:B------:R0:W-:Y:S04]  /*3dfb0*/  @P1 STL [R1+0x1038], R0 ;  /* 0x0010380001001387 */ /* 0x0001e80000100800 */
[----:B0-----:R-:W3:Y:S04]  /*3dfc0*/  LDL R0, [R1+0xfdc] ;  /* 0x000fdc0001007983 */ /* 0x001ee80000100800 */
[----:B------:R0:W-:Y:S04]  /*3dfd0*/  @P1 STL [R1+0x1034], R2 ;  /* 0x0010340201001387 */ /* 0x0001e80000100800 */
[----:B0-----:R-:W3:Y:S04]  /*3dfe0*/  LDL R2, [R1+0xfd8] ;  /* 0x000fd80001027983 */ /* 0x001ee80000100800 */
[----:B------:R-:W3:Y:S04]  /*3dff0*/  LDL.LU.64 R62, [R1+0x2618] ;  /* 0x00261800013e7983 */ /* 0x000ee80000300a00 */
[----:B------:R0:W-:Y:S04]  /*3e000*/  @P1 STL [R1+0x1030], R27 ;  /* 0x0010301b01001387 */ /* 0x0001e80000100800 */
[----:B0-----:R-:W3:Y:S04]  /*3e010*/  LDL.LU R27, [R1+0x2610] ;  /* 0x00261000011b7983 */ /* 0x001ee80000300800 */
[----:B------:R-:W3:Y:S01]  /*3e020*/  LDL.LU.64 R80, [R1+0x2608] ;  /* 0x0026080001507983 */ /* 0x000ee20000300a00 */
[----:B------:R-:W-:-:S02]  /*3e030*/  ISETP.GT.AND P2, PT, R4, 0x63, PT ;  /* 0x000000630400780c */ /* 0x000fc40003f44270 */
[C---:B------:R-:W-:Y:S01]  /*3e040*/  ISETP.GT.AND P1, PT, R4.reuse, 0x64, PT ;  /* 0x000000640400780c */ /* 0x040fe20003f24270 */
[----:B------:R0:W-:Y:S10]  /*3e050*/  @P5 STL [R1+0x102c], R78 ;  /* 0x00102c4e01005387 */ /* 0x0001f40000100800 */
[----:B------:R-:W3:Y:S04]  /*3e060*/  @P2 LDG.E.U16 R40, desc[UR6][R44.64] ;  /* 0x000000062c282981 */ /* 0x000ee8000c1e1500 */
[----:B0-----:R-:W3:Y:S04]  /*3e070*/  LDL.LU R78, [R1+0x2600] ;  /* 0x00260000014e7983 */ /* 0x001ee80000300800 */
[----:B------:R-:W3:Y:S04]  /*3e080*/  LDL.LU.64 R76, [R1+0x25f8] ;  /* 0x0025f800014c7983 */ /* 0x000ee80000300a00 */
[----:B------:R-:W3:Y:S04]  /*3e090*/  @P2 LDG.E.U16 R41, desc[UR6][R42.64] ;  /* 0x000000062a292981 */ /* 0x000ee8000c1e1500 */
[----:B------:R0:W-:Y:S04]  /*3e0a0*/  @P5 STL [R1+0x1028], R79 ;  /* 0x0010284f01005387 */ /* 0x0001e80000100800 */
        /* <DEDUP_REMOVED lines=8> */
[----:B------:R-:W3:Y:S04]  /*3e130*/  LDL.LU.64 R60, [R1+0x25e0] ;  /* 0x0025e000013c7983 */ /* 0x000ee80000300a00 */
[----:B--2---:R-:W-:Y:S04]  /*3e140*/  @P5 STL [R1+0x1020], R75 ;  /* 0x0010204b01005387 */ /* 0x004fe80000100800 */
[----:B------:R0:W-:Y:S01]  /*3e150*/  @P5 STL [R1+0x1024], R74 ;  /* 0x0010244a01005387 */ /* 0x0001e20000100800 */
[----:B------:R-:W-:-:S03]  /*3e160*/  ISETP.GT.AND P5, PT, R4, 0x65, PT ;  /* 0x000000650400780c */ /* 0x000fc60003fa4270 */
[----:B0-----:R-:W2:Y:S04]  /*3e170*/  LDL.64 R74, [R1+0xc0] ;  /* 0x0000c000014a7983 */ /* 0x001ea80000100a00 */
[----:B------:R-:W2:Y:S04]  /*3e180*/  LDL.LU.64 R58, [R1+0x25d8] ;  /* 0x0025d800013a7983 */ /* 0x000ea80000300a00 */
[----:B----4-:R0:W-:Y:S04]  /*3e190*/  @P4 STL [R1+0x101c], R18 ;  /* 0x00101c1201004387 */ /* 0x0101e80000100800 */
[----:B---3--:R-:W3:Y:S04]  /*3e1a0*/  @P5 LDG.E.U16 R54, desc[UR6][R8.64] ;  /* 0x0000000608365981 */ /* 0x008ee8000c1e1500 */
[----:B------:R-:W4:Y:S04]  /*3e1b0*/  @P5 LDG.E.U16 R55, desc[UR6][R6.64] ;  /* 0x0000000606375981 */ /* 0x000f28000c1e1500 */
[----:B------:R-:W2:Y:S04]  /*3e1c0*/  @P5 LDG.E.U16 R5, desc[UR6][R52.64] ;  /* 0x0000000634055981 */ /* 0x000ea8000c1e1500 */
[----:B------:R-:W2:Y:S04]  /*3e1d0*/  @P5 LDG.E.U16 R93, desc[UR6][R50.64] ;  /* 0x00000006325d5981 */ /* 0x000ea8000c1e1500 */
        /* <DEDUP_REMOVED lines=8> */
[----:B------:R0:W-:Y:S01]  /*3e260*/  @P4 STL [R1+0x1010], R15 ;  /* 0x0010100f01004387 */ /* 0x0001e20000100800 */
[----:B------:R-:W-:-:S03]  /*3e270*/  ISETP.GT.AND P4, PT, R4, 0x68, PT ;  /* 0x000000680400780c */ /* 0x000fc60003f84270 */
[----:B0-----:R-:W2:Y:S04]  /*3e280*/  LDL.LU R15, [R1+0x25a0] ;  /* 0x0025a000010f7983 */ /* 0x001ea80000300800 */
[----:B------:R-:W2:Y:S06]  /*3e290*/  LDL.LU.64 R44, [R1+0x2598] ;  /* 0x00259800012c7983 */ /* 0x000eac0000300a00 */
        /* <DEDUP_REMOVED lines=30> */
[----:B0-----:R-:W3:Y:S04]  /*3e480*/  LDL.LU R55, [R1+0x2500] ;  /* 0x0025000001377983 */ /* 0x001ee80000300800 */
[----:B------:R-:W4:Y:S04]  /*3e490*/  LDL.LU.64 R52, [R1+0x24f8] ;  /* 0x0024f80001347983 */ /* 0x000f280000300a00 */
[----:B--2---:R0:W-:Y:S04]  /*3e4a0*/  @P5 STL [R1+0xfe4], R5 ;  /* 0x000fe40501005387 */ /* 0x0041e80000100800 */
[----:B0-----:R-:W2:Y:S04]  /*3e4b0*/  LDL.LU R5, [R1+0x24f0] ;  /* 0x0024f00001057983 */ /* 0x001ea80000300800 */
[----:B------:R-:W2:Y:S04]  /*3e4c0*/  LDL.LU.64 R50, [R1+0x24e8] ;  /* 0x0024e80001327983 */ /* 0x000ea80000300a00 */
[----:B------:R-:W-:Y:S04]  /*3e4d0*/  STL [R1+0x2148], R93 ;  /* 0x0021485d01007387 */ /* 0x000fe80000100800 */
[----:B------:R-:W2:Y:S04]  /*3e4e0*/  LDL.LU.64 R26, [R1+0x24e0] ;  /* 0x0024e000011a7983 */ /* 0x000ea80000300a00 */
[----:B------:R0:W-:Y:S04]  /*3e4f0*/  @P4 STL [R1+0xfdc], R0 ;  /* 0x000fdc0001004387 */ /* 0x0001e80000100800 */
[----:B0-----:R-:W2:Y:S04]  /*3e500*/  LDL.LU R0, [R1+0x24d8] ;  /* 0x0024d80001007983 */ /* 0x001ea80000300800 */
[----:B------:R-:W3:Y:S04]  /*3e510*/  LDL.LU.64 R80, [R1+0x24d0] ;  /* 0x0024d00001507983 */ /* 0x000ee80000300a00 */
[----:B------:R0:W-:Y:S04]  /*3e520*/  @P4 STL [R1+0xfd8], R2 ;  /* 0x000fd80201004387 */ /* 0x0001e80000100800 */
[----:B0-----:R-:W3:Y:S04]  /*3e530*/  LDL.LU R2, [R1+0x24c8] ;  /* 0x0024c80001027983 */ /* 0x001ee80000300800 */
[----:B--2---:R-:W2:Y:S04]  /*3e540*/  @P4 LDG.E.U16 R0, desc[UR6][R78.64] ;  /* 0x000000064e004981 */ /* 0x004ea8000c1e1500 */
[----:B---3--:R-:W3:Y:S04]  /*3e550*/  @P4 LDG.E.U16 R2, desc[UR6][R76.64] ;  /* 0x000000064c024981 */ /* 0x008ee8000c1e1500 */
[----:B------:R-:W2:Y:S04]  /*3e560*/  LDL.LU.64 R76, [R1+0x24c0] ;  /* 0x0024c000014c7983 */ /* 0x000ea80000300a00 */
[----:B---3--:R0:W-:Y:S04]  /*3e570*/  STL [R1+0xfd4], R2 ;  /* 0x000fd40201007387 */ /* 0x0081e80000100800 */
[----:B0-----:R-:W3:Y:S04]  /*3e580*/  LDL.LU R2, [R1+0x24b8] ;  /* 0x0024b80001027983 */ /* 0x001ee80000300800 */
[----:B------:R-:W3:Y:S01]  /*3e590*/  LDL.LU.64 R78, [R1+0x24b0] ;  /* 0x0024b000014e7983 */ /* 0x000ee20000300a00 */
[----:B------:R-:W-:-:S03]  /*3e5a0*/  ISETP.GT.AND P1, PT, R4, 0x70, PT ;  /* 0x000000700400780c */ /* 0x000fc60003f24270 */
[----:B--2---:R0:W-:Y:S04]  /*3e5b0*/  STL [R1+0xfd0], R0 ;  /* 0x000fd00001007387 */ /* 0x0041e80000100800 */
[----:B0-----:R-:W2:Y:S01]  /*3e5c0*/  LDL.LU R0, [R1+0x24a8] ;  /* 0x0024a80001007983 */ /* 0x001ea20000300800 */
[----:B---3--:R-:W-:Y:S02]  /*3e5d0*/  PRMT R78, RZ, 0x7610, R78 ;  /* 0x00007610ff4e7816 */ /* 0x008fe4000000004e */
[----:B------:R-:W-:Y:S02]  /*3e5e0*/  PRMT R79, RZ, 0x7610, R79 ;  /* 0x00007610ff4f7816 */ /* 0x000fe4000000004f */
[----:B------:R-:W-:Y:S02]  /*3e5f0*/  PRMT R2, RZ, 0x7610, R2 ;  /* 0x00007610ff027816 */ /* 0x000fe40000000002 */
[----:B------:R-:W3:Y:S04]  /*3e600*/  @P1 LDG.E.U16 R78, desc[UR6][R74.64] ;  /* 0x000000064a4e1981 */ /* 0x000ee8000c1e1500 */
[----:B------:R-:W4:Y:S04]  /*3e610*/  @P1 LDG.E.U16 R79, desc[UR6][R80.64] ;  /* 0x00000006504f1981 */ /* 0x000f28000c1e1500 */
[----:B------:R-:W4:Y:S04]  /*3e620*/  @P1 LDG.E.U16 R2, desc[UR6][R76.64] ;  /* 0x000000064c021981 */ /* 0x000f28000c1e1500 */
[----:B------:R-:W4:Y:S01]  /*3e630*/  LDL.LU.64 R74, [R1+0x24a0] ;  /* 0x0024a000014a7983 */ /* 0x000f220000300a00 */
[----:B--2---:R-:W-:-:S03]  /*3e640*/  PRMT R0, RZ, 0x7610, R0 ;  /* 0x00007610ff007816 */ /* 0x004fc60000000000 */
[----:B---3--:R0:W-:Y:S04]  /*3e650*/  STL [R1+0xf7c], R78 ;  /* 0x000f7c4e01007387 */ /* 0x0081e80000100800 */
[----:B0-----:R-:W2:Y:S04]  /*3e660*/  LDL.LU R78, [R1+0x2498] ;  /* 0x00249800014e7983 */ /* 0x001ea80000300800 */
[----:B------:R-:W3:Y:S04]  /*3e670*/  LDL.LU.64 R80, [R1+0x2490] ;  /* 0x0024900001507983 */ /* 0x000ee80000300a00 */
[----:B----4-:R0:W-:Y:S04]  /*3e680*/  STL [R1+0xf78], R79 ;  /* 0x000f784f01007387 */ /* 0x0101e80000100800 */
[----:B------:R1:W4:Y:S04]  /*3e690*/  @P1 LDG.E.U16 R0, desc[UR6][R74.64] ;  /* 0x000000064a001981 */ /* 0x000328000c1e1500 */
[----:B0-----:R-:W2:Y:S04]  /*3e6a0*/  LDL.LU R79, [R1+0x2488] ;  /* 0x00248800014f7983 */ /* 0x001ea80000300800 */
[----:B------:R-:W2:Y:S04]  /*3e6b0*/  LDL.LU.64 R76, [R1+0x2480] ;  /* 0x00248000014c7983 */ /* 0x000ea80000300a00 */
[----:B------:R0:W-:Y:S04]  /*3e6c0*/  STL [R1+0xf74], R2 ;  /* 0x000f740201007387 */ /* 0x0001e80000100800 */
[----:B0-----:R-:W2:Y:S04]  /*3e6d0*/  LDL.LU R2, [R1+0x2478] ;  /* 0x0024780001027983 */ /* 0x001ea80000300800 */
[----:B------:R-:W1:Y:S01]  /*3e6e0*/  LDL.LU.64 R74, [R1+0x2470] ;  /* 0x00247000014a7983 */ /* 0x000e620000300a00 */
[----:B------:R-:W-:-:S02]  /*3e6f0*/  ISETP.GT.AND P4, PT, R4, 0x78, PT ;  /* 0x000000780400780c */ /* 0x000fc40003f84270 */
[----:B-1----:R-:W-:Y:S02]  /*3e700*/  PRMT R74, RZ, 0x7610, R74 ;  /* 0x00007610ff4a7816 */ /* 0x002fe4000000004a */
[----:B------:R-:W-:-:S09]  /*3e710*/  PRMT R75, RZ, 0x7610, R75 ;  /* 0x00007610ff4b7816 */ /* 0x000fd2000000004b */
[----:B---3--:R-:W3:Y:S04]  /*3e720*/  @P4 LDG.E.U16 R74, desc[UR6][R80.64] ;  /* 0x00000006504a4981 */ /* 0x008ee8000c1e1500 */
[----:B--2---:R-:W2:Y:S04]  /*3e730*/  @P4 LDG.E.U16 R75, desc[UR6][R78.64] ;  /* 0x000000064e4b4981 */ /* 0x004ea8000c1e1500 */
[----:B----4-:R0:W-:Y:S01]  /*3e740*/  STL [R1+0xf70], R0 ;  /* 0x000f700001007387 */ /* 0x0101e20000100800 */
[----:B------:R-:W-:-:S06]  /*3e750*/  PRMT R2, RZ, 0x7610, R2 ;  /* 0x00007610ff027816 */ /* 0x000fcc0000000002 */
[----:B------:R-:W4:Y:S04]  /*3e760*/  @P4 LDG.E.U16 R2, desc[UR6][R76.64] ;  /* 0x000000064c024981 */ /* 0x000f28000c1e1500 */
[----:B0-----:R-:W2:Y:S04]  /*3e770*/  LDL.LU R0, [R1+0x2468] ;  /* 0x0024680001007983 */ /* 0x001ea80000300800 */
[----:B---3--:R0:W-:Y:S04]  /*3e780*/  STL [R1+0xf1c], R74 ;  /* 0x000f1c4a01007387 */ /* 0x0081e80000100800 */
[----:B0-----:R-:W3:Y:S04]  /*3e790*/  LDL.LU R74, [R1+0x2464] ;  /* 0x00246400014a7983 */ /* 0x001ee80000300800 */
[----:B------:R-:W-:Y:S04]  /*3e7a0*/  STL [R1+0x1f80], R80 ;  /* 0x001f805001007387 */ /* 0x000fe80000100800 */
[----:B------:R-:W-:Y:S04]  /*3e7b0*/  STL [R1+0x214c], R80 ;  /* 0x00214c5001007387 */ /* 0x000fe80000100800 */
[----:B------:R-:W-:Y:S04]  /*3e7c0*/  STL [R1+0x1f7c], R81 ;  /* 0x001f7c5101007387 */ /* 0x000fe80000100800 */
[----:B------:R-:W-:Y:S04]  /*3e7d0*/  STL [R1+0x2150], R81 ;  /* 0x0021505101007387 */ /* 0x000fe80000100800 */
[----:B--2---:R0:W-:Y:S04]  /*3e7e0*/  STL [R1+0xf18], R75 ;  /* 0x000f184b01007387 */ /* 0x0041e80000100800 */
[----:B0-----:R-:W3:Y:S01]  /*3e7f0*/  LDL.LU R75, [R1+0x2460] ;  /* 0x00246000014b7983 */ /* 0x001ee20000300800 */
[----:B------:R-:W-:-:S03]  /*3e800*/  PRMT R0, RZ, 0x7610, R0 ;  /* 0x00007610ff007816 */ /* 0x000fc60000000000 */
[----:B------:R-:W-:Y:S04]  /*3e810*/  STL [R1+0x1f88], R78 ;  /* 0x001f884e01007387 */ /* 0x000fe80000100800 */
[----:B------:R-:W-:Y:S04]  /*3e820*/  STL [R1+0x2154], R78 ;  /* 0x0021544e01007387 */ /* 0x000fe80000100800 */
[----:B------:R-:W-:Y:S04]  /*3e830*/  STL [R1+0x1f84], R79 ;  /* 0x001f844f01007387 */ /* 0x000fe80000100800 */
[----:B------:R-:W-:Y:S04]  /*3e840*/  STL [R1+0x2158], R79 ;  /* 0x0021584f01007387 */ /* 0x000fe80000100800 */
[----:B----4-:R0:W-:Y:S04]  /*3e850*/  STL [R1+0xf14], R2 ;  /* 0x000f140201007387 */ /* 0x0101e80000100800 */
[----:B0-----:R-:W2:Y:S04]  /*3e860*/  LDL.LU R2, [R1+0x245c] ;  /* 0x00245c0001027983 */ /* 0x001ea80000300800 */
[----:B---3--:R-:W3:Y:S01]  /*3e870*/  @P4 LDG.E.U16 R0, desc[UR6][R74.64] ;  /* 0x000000064a004981 */ /* 0x008ee2000c1e1500 */
[----:B------:R-:W-:-:S02]  /*3e880*/  ISETP.GT.AND P2, PT, R4, 0x66, PT ;  /* 0x000000660400780c */ /* 0x000fc40003f44270 */
[----:B------:R-:W-:Y:S01]  /*3e890*/  PRMT R27, RZ, 0x7610, R27 ;  /* 0x00007610ff1b7816 */ /* 0x000fe2000000001b */
[----:B------:R-:W-:Y:S04]  /*3e8a0*/  STL [R1+0x1f90], R76 ;  /* 0x001f904c01007387 */ /* 0x000fe80000100800 */
[----:B------:R-:W-:Y:S01]  /*3e8b0*/  STL [R1+0x215c], R76 ;  /* 0x00215c4c01007387 */ /* 0x000fe20000100800 */
[----:B------:R-:W-:-:S03]  /*3e8c0*/  PRMT R5, RZ, 0x7610, R5 ;  /* 0x00007610ff057816 */ /* 0x000fc60000000005 */
[----:B------:R-:W-:Y:S04]  /*3e8d0*/  STL [R1+0x1f8c], R77 ;  /* 0x001f8c4d01007387 */ /* 0x000fe80000100800 */
[----:B------:R-:W-:Y:S04]  /*3e8e0*/  STL [R1+0x2160], R77 ;  /* 0x0021604d01007387 */ /* 0x000fe80000100800 */
[----:B------:R-:W4:Y:S04]  /*3e8f0*/  @P2 LDG.E.U16 R27, desc[UR6][R64.64] ;  /* 0x00000006401b2981 */ /* 0x000f28000c1e1500 */
[----:B------:R-:W4:Y:S01]  /*3e900*/  @P2 LDG.E.U16 R5, desc[UR6][R24.64] ;  /* 0x0000000618052981 */ /* 0x000f22000c1e1500 */
[----:B--2---:R-:W-:-:S06]  /*3e910*/  PRMT R2, RZ, 0x7610, R2 ;  /* 0x00007610ff027816 */ /* 0x004fcc0000000002 */
[----:B------:R-:W2:Y:S04]  /*3e920*/  @P2 LDG.E.U16 R2, desc[UR6][R38.64] ;  /* 0x0000000626022981 */ /* 0x000ea8000c1e1500 */
[----:B---3--:R0:W-:Y:S04]  /*3e930*/  STL [R1+0xf10], R0 ;  /* 0x000f100001007387 */ /* 0x0081e80000100800 */
[----:B0-----:R-:W3:Y:S04]  /*3e940*/  LDL.LU R0, [R1+0x2458] ;  /* 0x0024580001007983 */ /* 0x001ee80000300800 */
[----:B------:R-:W-:Y:S04]  /*3e950*/  STL [R1+0x1f98], R74 ;  /* 0x001f984a01007387 */ /* 0x000fe80000100800 */
[----:B------:R-:W-:Y:S04]  /*3e960*/  STL [R1+0x2164], R74 ;  /* 0x0021644a01007387 */ /* 0x000fe80000100800 */
[----:B------:R-:W-:Y:S04]  /*3e970*/  STL [R1+0x1f94], R75 ;  /* 0x001f944b01007387 */ /* 0x000fe80000100800 */
[----:B------:R-:W-:Y:S04]  /*3e980*/  STL [R1+0x2168], R75 ;  /* 0x0021684b01007387 */ /* 0x000fe80000100800 */
[----:B------:R-:W3:Y:S04]  /*3e990*/  LDL.LU.64 R64, [R1+0x2450] ;  /* 0x0024500001407983 */ /* 0x000ee80000300a00 */
[----:B----4-:R0:W-:Y:S04]  /*3e9a0*/  STL [R1+0x1788], R27 ;  /* 0x0017881b01007387 */ /* 0x0101e80000100800 */
[----:B0-----:R-:W4:Y:S04]  /*3e9b0*/  LDL.LU R27, [R1+0x2448] ;  /* 0x00244800011b7983 */ /* 0x001f280000300800 */
[----:B------:R-:W4:Y:S04]  /*3e9c0*/  LDL.LU.64 R24, [R1+0x2440] ;  /* 0x0024400001187983 */ /* 0x000f280000300a00 */
[----:B------:R0:W-:Y:S04]  /*3e9d0*/  STL [R1+0x1784], R5 ;  /* 0x0017840501007387 */ /* 0x0001e80000100800 */
[----:B0-----:R-:W4:Y:S04]  /*3e9e0*/  LDL.LU R5, [R1+0x2438] ;  /* 0x0024380001057983 */ /* 0x001f280000300800 */
[----:B------:R-:W4:Y:S04]  /*3e9f0*/  LDL.LU.64 R38, [R1+0x2430] ;  /* 0x0024300001267983 */ /* 0x000f280000300a00 */
[----:B--2---:R0:W-:Y:S04]  /*3ea00*/  STL [R1+0x1780], R2 ;  /* 0x0017800201007387 */ /* 0x0041e80000100800 */
[----:B0-----:R-:W2:Y:S01]  /*3ea10*/  LDL.LU R2, [R1+0x2428] ;  /* 0x0024280001027983 */ /* 0x001ea20000300800 */
[----:B---3--:R-:W-:-:S06]  /*3ea20*/  PRMT R0, RZ, 0x7610, R0 ;  /* 0x00007610ff007816 */ /* 0x008fcc0000000000 */
[----:B------:R-:W3:Y:S04]  /*3ea30*/  @P2 LDG.E.U16 R0, desc[UR6][R68.64] ;  /* 0x0000000644002981 */ /* 0x000ee8000c1e1500 */
[----:B------:R-:W3:Y:S01]  /*3ea40*/  LDL.LU.64 R68, [R1+0x2420] ;  /* 0x0024200001447983 */ /* 0x000ee20000300a00 */
[----:B------:R-:W-:Y:S02]  /*3ea50*/  ISETP.GT.AND P5, PT, R4, 0x67, PT ;  /* 0x000000670400780c */ /* 0x000fe40003fa4270 */
[----:B----4-:R-:W-:-:S11]  /*3ea60*/  PRMT R5, RZ, 0x7610, R5 ;  /* 0x00007610ff057816 */ /* 0x010fd60000000005 */
[----:B------:R-:W4:Y:S01]  /*3ea70*/  @P5 LDG.E.U16 R5, desc[UR6][R66.64] ;  /* 0x0000000642055981 */ /* 0x000f22000c1e1500 */
[----:B--2---:R-:W-:-:S06]  /*3ea80*/  PRMT R2, RZ, 0x7610, R2 ;  /* 0x00007610ff027816 */ /* 0x004fcc0000000002 */
[----:B------:R-:W2:Y:S04]  /*3ea90*/  @P5 LDG.E.U16 R2, desc[UR6][R22.64] ;  /* 0x0000000616025981 */ /* 0x000ea8000c1e1500 */
[----:B---3--:R0:W-:Y:S01]  /*3eaa0*/  STL [R1+0x177c], R0 ;  /* 0x00177c0001007387 */ /* 0x0081e20000100800 */
[----:B------:R-:W-:-:S03]  /*3eab0*/  PRMT R69, RZ, 0x7610, R69 ;  /* 0x00007610ff457816 */ /* 0x000fc60000000045 */
[----:B0-----:R-:W3:Y:S04]  /*3eac0*/  LDL.LU R0, [R1+0x2418] ;  /* 0x0024180001007983 */ /* 0x001ee80000300800 */
[----:B------:R-:W2:Y:S04]  /*3ead0*/  @P5 LDG.E.U16 R69, desc[UR6][R72.64] ;  /* 0x0000000648455981 */ /* 0x000ea8000c1e1500 */
[----:B------:R-:W4:Y:S01]  /*3eae0*/  LDL.LU.64 R72, [R1+0x2410] ;  /* 0x0024100001487983 */ /* 0x000f220000300a00 */
[----:B---3--:R-:W-:-:S03]  /*3eaf0*/  PRMT R0, RZ, 0x7610, R0 ;  /* 0x00007610ff007816 */ /* 0x008fc60000000000 */
[----:B--2---:R0:W-:Y:S04]  /*3eb00*/  STL [R1+0x1778], R69 ;  /* 0x0017784501007387 */ /* 0x0041e80000100800 */
[----:B------:R-:W2:Y:S04]  /*3eb10*/  @P5 LDG.E.U16 R0, desc[UR6][R62.64] ;  /* 0x000000063e005981 */ /* 0x000ea8000c1e1500 */
[----:B0-----:R-:W3:Y:S04]  /*3eb20*/  LDL.LU R69, [R1+0x2408] ;  /* 0x0024080001457983 */ /* 0x001ee80000300800 */
[----:B------:R-:W3:Y:S04]  /*3eb30*/  LDL.LU.64 R66, [R1+0x2400] ;  /* 0x0024000001427983 */ /* 0x000ee80000300a00 */
[----:B----4-:R0:W-:Y:S04]  /*3eb40*/  STL [R1+0x1774], R5 ;  /* 0x0017740501007387 */ /* 0x0101e80000100800 */
[----:B0-----:R-:W4:Y:S04]  /*3eb50*/  LDL.LU R5, [R1+0x23f8] ;  /* 0x0023f80001057983 */ /* 0x001f280000300800 */
[----:B------:R-:W3:Y:S04]  /*3eb60*/  LDL.LU.64 R22, [R1+0x23f0] ;  /* 0x0023f00001167983 */ /* 0x000ee80000300a00 */
[----:B------:R0:W-:Y:S04]  /*3eb70*/  STL [R1+0x1770], R2 ;  /* 0x0017700201007387 */ /* 0x0001e80000100800 */
[----:B0-----:R-:W3:Y:S04]  /*3eb80*/  LDL.LU R2, [R1+0x23e8] ;  /* 0x0023e80001027983 */ /* 0x001ee80000300800 */
[----:B------:R-:W3:Y:S01]  /*3eb90*/  LDL.LU.64 R62, [R1+0x23e0] ;  /* 0x0023e000013e7983 */ /* 0x000ee20000300a00 */
[----:B------:R-:W-:-:S03]  /*3eba0*/  ISETP.GT.AND P1, PT, R4, 0x69, PT ;  /* 0x000000690400780c */ /* 0x000fc60003f24270 */
[----:B--2---:R0:W-:Y:S04]  /*3ebb0*/  STL [R1+0x176c], R0 ;  /* 0x00176c0001007387 */ /* 0x0041e80000100800 */
[----:B0-----:R-:W2:Y:S01]  /*3ebc0*/  LDL.LU R0, [R1+0x23d8] ;  /* 0x0023d80001007983 */ /* 0x001ea20000300800 */
[----:B----4-:R-:W-:-:S06]  /*3ebd0*/  PRMT R5, RZ, 0x7610, R5 ;  /* 0x00007610ff057816 */ /* 0x010fcc0000000005 */
[----:B------:R-:W4:Y:S01]  /*3ebe0*/  @P1 LDG.E.U16 R5, desc[UR6][R60.64] ;  /* 0x000000063c051981 */ /* 0x000f22000c1e1500 */
[----:B---3--:R-:W-:Y:S02]  /*3ebf0*/  PRMT R63, RZ, 0x7610, R63 ;  /* 0x00007610ff3f7816 */ /* 0x008fe4000000003f */
[----:B------:R-:W-:-:S04]  /*3ec00*/  PRMT R2, RZ, 0x7610, R2 ;  /* 0x00007610ff027816 */ /* 0x000fc80000000002 */
[----:B------:R-:W3:Y:S04]  /*3ec10*/  @P1 LDG.E.U16 R63, desc[UR6][R20.64] ;  /* 0x00000006143f1981 */ /* 0x000ee8000c1e1500 */
[----:B------:R-:W4:Y:S04]  /*3ec20*/  @P1 LDG.E.U16 R2, desc[UR6][R58.64] ;  /* 0x000000063a021981 */ /* 0x000f28000c1e1500 */
[----:B------:R-:W4:Y:S01]  /*3ec30*/  LDL.LU.64 R20, [R1+0x23d0] ;  /* 0x0023d00001147983 */ /* 0x000f220000300a00 */
[----:B--2---:R-:W-:-:S06]  /*3ec40*/  PRMT R0, RZ, 0x7610, R0 ;  /* 0x00007610ff007816 */ /* 0x004fcc0000000000 */
[----:B------:R-:W2:Y:S04]  /*3ec50*/  @P1 LDG.E.U16 R0, desc[UR6][R16.64] ;  /* 0x0000000610001981 */ /* 0x000ea8000c1e1500 */
[----:B---3--:R0:W-:Y:S04]  /*3ec60*/  STL [R1+0xfcc], R63 ;  /* 0x000fcc3f01007387 */ /* 0x0081e80000100800 */
        /* <DEDUP_REMOVED lines=60> */
[----:B--2---:R-:W-:-:S06]  /*3f030*/  PRMT R0, RZ, 0x7610, R0 ;  /* 0x00007610ff007816 */ /* 0x004fcc0000000000 */
[----:B------:R0:W2:Y:S04]  /*3f040*/  @P2 LDG.E.U16 R0, desc[UR6][R66.64] ;  /* 0x0000000642002981 */ /* 0x0000a8000c1e1500 */
[----:B---3--:R1:W-:Y:S04]  /*3f050*/  STL [R1+0xf6c], R70 ;  /* 0x000f6c4601007387 */ /* 0x0083e80000100800 */
[----:B-1----:R-:W3:Y:S04]  /*3f060*/  LDL.LU R70, [R1+0x2308] ;  /* 0x0023080001467983 */ /* 0x002ee80000300800 */
[----:B------:R-:W2:Y:S04]  /*3f070*/  LDL.LU.64 R72, [R1+0x2300] ;  /* 0x0023000001487983 */ /* 0x000ea80000300a00 */
[----:B----4-:R1:W-:Y:S04]  /*3f080*/  STL [R1+0xf68], R71 ;  /* 0x000f684701007387 */ /* 0x0103e80000100800 */
[----:B-1----:R-:W3:Y:S04]  /*3f090*/  LDL.LU R71, [R1+0x22f8] ;  /* 0x0022f80001477983 */ /* 0x002ee80000300800 */
[----:B------:R-:W4:Y:S04]  /*3f0a0*/  LDL.LU.64 R68, [R1+0x22f0] ;  /* 0x0022f00001447983 */ /* 0x000f280000300a00 */
[----:B------:R1:W-:Y:S04]  /*3f0b0*/  STL [R1+0xf64], R2 ;  /* 0x000f640201007387 */ /* 0x0003e80000100800 */
[----:B-1----:R-:W2:Y:S04]  /*3f0c0*/  LDL.LU R2, [R1+0x22e8] ;  /* 0x0022e80001027983 */ /* 0x002ea80000300800 */
[----:B------:R-:W0:Y:S01]  /*3f0d0*/  LDL.LU.64 R66, [R1+0x22e0] ;  /* 0x0022e00001427983 */ /* 0x000e220000300a00 */
[----:B------:R-:W-:-:S02]  /*3f0e0*/  ISETP.GT.AND P5, PT, R4, 0x79, PT ;  /* 0x000000790400780c */ /* 0x000fc40003fa4270 */
[----:B0-----:R-:W-:Y:S02]  /*3f0f0*/  PRMT R66, RZ, 0x7610, R66 ;  /* 0x00007610ff427816 */ /* 0x001fe40000000042 */
[----:B------:R-:W-:-:S09]  /*3f100*/  PRMT R67, RZ, 0x7610, R67 ;  /* 0x00007610ff437816 */ /* 0x000fd20000000043 */
[----:B--2---:R-:W2:Y:S04]  /*3f110*/  @P5 LDG.E.U16 R66, desc[UR6][R72.64] ;  /* 0x0000000648425981 */ /* 0x004ea8000c1e1500 */
[----:B---3--:R-:W3:Y:S04]  /*3f120*/  @P5 LDG.E.U16 R67, desc[UR6][R70.64] ;  /* 0x0000000646435981 */ /* 0x008ee8000c1e1500 */
[----:B------:R0:W-:Y:S04]  /*3f130*/  STL [R1+0xf60], R0 ;  /* 0x000f600001007387 */ /* 0x0001e80000100800 */
[----:B0-----:R-:W3:Y:S04]  /*3f140*/  LDL.LU R0, [R1+0x22d8] ;  /* 0x0022d80001007983 */ /* 0x001ee80000300800 */
[----:B--2---:R0:W-:Y:S04]  /*3f150*/  STL [R1+0xf0c], R66 ;  /* 0x000f0c4201007387 */ /* 0x0041e80000100800 */
[----:B0-----:R-:W2:Y:S04]  /*3f160*/  LDL.LU R66, [R1+0x22d4] ;  /* 0x0022d40001427983 */ /* 0x001ea80000300800 */
[----:B------:R-:W-:Y:S04]  /*3f170*/  STL [R1+0x1fa0], R72 ;  /* 0x001fa04801007387 */ /* 0x000fe80000100800 */
[----:B------:R-:W-:Y:S04]  /*3f180*/  STL [R1+0x216c], R72 ;  /* 0x00216c4801007387 */ /* 0x000fe80000100800 */
[----:B------:R-:W-:Y:S04]  /*3f190*/  STL [R1+0x1f9c], R73 ;  /* 0x001f9c4901007387 */ /* 0x000fe80000100800 */
[----:B------:R-:W-:Y:S04]  /*3f1a0*/  STL [R1+0x2170], R73 ;  /* 0x0021704901007387 */ /* 0x000fe80000100800 */
[----:B---3--:R0:W-:Y:S04]  /*3f1b0*/  STL [R1+0xf08], R67 ;  /* 0x000f084301007387 */ /* 0x0081e80000100800 */
[----:B0-----:R-:W2:Y:S01]  /*3f1c0*/  LDL.LU R67, [R1+0x22d0] ;  /* 0x0022d00001437983 */ /* 0x001ea20000300800 */
[----:B------:R-:W-:-:S02]  /*3f1d0*/  PRMT R2, RZ, 0x7610, R2 ;  /* 0x00007610ff027816 */ /* 0x000fc40000000002 */
[C---:B------:R-:W-:Y:S02]  /*3f1e0*/  ISETP.GT.AND P1, PT, R4.reuse, 0x6c, PT ;  /* 0x0000006c0400780c */ /* 0x040fe40003f24270 */
[----:B------:R-:W-:Y:S02]  /*3f1f0*/  PRMT R0, RZ, 0x7610, R0 ;  /* 0x00007610ff007816 */ /* 0x000fe40000000000 */
[----:B----4-:R-:W3:Y:S04]  /*3f200*/  @P5 LDG.E.U16 R2, desc[UR6][R68.64] ;  /* 0x0000000644025981 */ /* 0x010ee8000c1e1500 */
[----:B------:R-:W-:Y:S04]  /*3f210*/  STL [R1+0x1fa8], R70 ;  /* 0x001fa84601007387 */ /* 0x000fe80000100800 */
[----:B------:R0:W-:Y:S01]  /*3f220*/  STL [R1+0x2174], R70 ;  /* 0x0021744601007387 */ /* 0x0001e20000100800 */
[----:B------:R-:W-:-:S02]  /*3f230*/  ISETP.GT.AND P4, PT, R4, 0x6d, PT ;  /* 0x0000006d0400780c */ /* 0x000fc40003f84270 */
[----:B------:R-:W-:Y:S02]  /*3f240*/  PRMT R73, RZ, 0x7610, R73 ;  /* 0x00007610ff497816 */ /* 0x000fe40000000049 */
[----:B------:R-:W-:Y:S02]  /*3f250*/  PRMT R72, RZ, 0x7610, R72 ;  /* 0x00007610ff487816 */ /* 0x000fe40000000048 */
[----:B------:R-:W-:Y:S02]  /*3f260*/  PRMT R75, RZ, 0x7610, R75 ;  /* 0x00007610ff4b7816 */ /* 0x000fe4000000004b */
[----:B------:R-:W-:Y:S02]  /*3f270*/  PRMT R90, RZ, 0x7610, R90 ;  /* 0x00007610ff5a7816 */ /* 0x000fe4000000005a */
[----:B------:R-:W-:Y:S01]  /*3f280*/  PRMT R3, RZ, 0x7610, R3 ;  /* 0x00007610ff037816 */ /* 0x000fe20000000003 */
[----:B------:R-:W4:Y:S04]  /*3f290*/  @P1 LDG.E.U16 R73, desc[UR6][R12.64] ;  /* 0x000000060c491981 */ /* 0x000f28000c1e1500 */
[----:B------:R-:W4:Y:S01]  /*3f2a0*/  @P1 LDG.E.U16 R72, desc[UR6][R10.64] ;  /* 0x000000060a481981 */ /* 0x000f22000c1e1500 */
[----:B0-----:R-:W-:-:S03]  /*3f2b0*/  PRMT R70, RZ, 0x7610, R70 ;  /* 0x00007610ff467816 */ /* 0x001fc60000000046 */
[----:B------:R-:W4:Y:S01]  /*3f2c0*/  @P1 LDG.E.U16 R75, desc[UR6][R34.64] ;  /* 0x00000006224b1981 */ /* 0x000f22000c1e1500 */
[----:B------:R-:W-:-:S03]  /*3f2d0*/  PRMT R92, RZ, 0x7610, R92 ;  /* 0x00007610ff5c7816 */ /* 0x000fc6000000005c */
[----:B------:R-:W4:Y:S04]  /*3f2e0*/  @P4 LDG.E.U16 R90, desc[UR6][R32.64] ;  /* 0x00000006205a4981 */ /* 0x000f28000c1e1500 */
[----:B------:R-:W4:Y:S04]  /*3f2f0*/  @P1 LDG.E.U16 R70, desc[UR6][R36.64] ;  /* 0x0000000624461981 */ /* 0x000f28000c1e1500 */
[----:B------:R-:W4:Y:S04]  /*3f300*/  @P4 LDG.E.U16 R3, desc[UR6][R30.64] ;  /* 0x000000061e034981 */ /* 0x000f28000c1e1500 */
[----:B------:R-:W4:Y:S04]  /*3f310*/  @P4 LDG.E.U16 R92, desc[UR6][R28.64] ;  /* 0x000000061c5c4981 */ /* 0x000f28000c1e1500 */
[----:B--2---:R-:W2:Y:S04]  /*3f320*/  @P5 LDG.E.U16 R0, desc[UR6][R66.64] ;  /* 0x0000000642005981 */ /* 0x004ea8000c1e1500 */
[----:B------:R-:W-:Y:S04]  /*3f330*/  STL [R1+0x1fa4], R71 ;  /* 0x001fa44701007387 */ /* 0x000fe80000100800 */
[----:B------:R-:W-:Y:S04]  /*3f340*/  STL [R1+0x2178], R71 ;  /* 0x0021784701007387 */ /* 0x000fe80000100800 */
[----:B---3--:R0:W-:Y:S04]  /*3f350*/  STL [R1+0xf04], R2 ;  /* 0x000f040201007387 */ /* 0x0081e80000100800 */
[----:B0-----:R-:W3:Y:S04]  /*3f360*/  LDL.LU R2, [R1+0x22cc] ;  /* 0x0022cc0001027983 */ /* 0x001ee80000300800 */
[----:B------:R-:W-:Y:S04]  /*3f370*/  STL [R1+0x1fb0], R68 ;  /* 0x001fb04401007387 */ /* 0x000fe80000100800 */
[----:B------:R-:W-:Y:S04]  /*3f380*/  STL [R1+0x217c], R68 ;  /* 0x00217c4401007387 */ /* 0x000fe80000100800 */
[----:B------:R-:W-:Y:S04]  /*3f390*/  STL [R1+0x1fac], R69 ;  /* 0x001fac4501007387 */ /* 0x000fe80000100800 */
[----:B------:R-:W-:Y:S01]  /*3f3a0*/  STL [R1+0x2180], R69 ;  /* 0x0021804501007387 */ /* 0x000fe20000100800 */
[----:B------:R-:W-:-:S06]  /*3f3b0*/  PRMT R91, RZ, 0x7610, R91 ;  /* 0x00007610ff5b7816 */ /* 0x000fcc000000005b */
[----:B------:R0:W3:Y:S04]  /*3f3c0*/  @P4 LDG.E.U16 R91, desc[UR6][R56.64] ;  /* 0x00000006385b4981 */ /* 0x0000e8000c1e1500 */
[----:B--2---:R1:W-:Y:S04]  /*3f3d0*/  STL [R1+0xf00], R0 ;  /* 0x000f000001007387 */ /* 0x0043e80000100800 */
[----:B-1----:R-:W2:Y:S04]  /*3f3e0*/  LDL.LU R0, [R1+0x22c8] ;  /* 0x0022c80001007983 */ /* 0x002ea80000300800 */
[----:B------:R-:W-:Y:S04]  /*3f3f0*/  STL [R1+0x1fb8], R66 ;  /* 0x001fb84201007387 */ /* 0x000fe80000100800 */
[----:B------:R-:W-:Y:S04]  /*3f400*/  STL [R1+0x2184], R66 ;  /* 0x0021844201007387 */ /* 0x000fe80000100800 */
[----:B------:R-:W-:Y:S04]  /*3f410*/  STL [R1+0x1fb4], R67 ;  /* 0x001fb44301007387 */ /* 0x000fe80000100800 */
[----:B------:R1:W-:Y:S04]  /*3f420*/  STL [R1+0x2188], R67 ;  /* 0x0021884301007387 */ /* 0x0003e80000100800 */
[----:B------:R-:W2:Y:S04]  /*3f430*/  LDL.LU.64 R36, [R1+0x22c0] ;  /* 0x0022c00001247983 */ /* 0x000ea80000300a00 */
[----:B----4-:R-:W-:Y:S04]  /*3f440*/  STL [R1+0x218c], R70 ;  /* 0x00218c4601007387 */ /* 0x010fe80000100800 */
[----:B------:R-:W4:Y:S04]  /*3f450*/  LDL.LU.64 R12, [R1+0x22b8] ;  /* 0x0022b800010c7983 */ /* 0x000f280000300a00 */
[----:B------:R-:W-:Y:S04]  /*3f460*/  STL [R1+0x2190], R73 ;  /* 0x0021904901007387 */ /* 0x000fe80000100800 */
        /* <DEDUP_REMOVED lines=10> */
[----:B------:R-:W0:Y:S01]  /*3f510*/  LDL.LU.64 R56, [R1+0x2288] ;  /* 0x0022880001387983 */ /* 0x000e220000300a00 */
[----:B------:R-:W-:-:S02]  /*3f520*/  ISETP.GT.AND P2, PT, R4, 0x6e, PT ;  /* 0x0000006e0400780c */ /* 0x000fc40003f44270 */
[----:B---3--:R-:W-:-:S11]  /*3f530*/  PRMT R2, RZ, 0x7610, R2 ;  /* 0x00007610ff027816 */ /* 0x008fd60000000002 */
[----:B------:R-:W3:Y:S01]  /*3f540*/  @P2 LDG.E.U16 R2, desc[UR6][R54.64] ;  /* 0x0000000636022981 */ /* 0x000ee2000c1e1500 */
[----:B--2---:R-:W-:-:S06]  /*3f550*/  PRMT R0, RZ, 0x7610, R0 ;  /* 0x00007610ff007816 */ /* 0x004fcc0000000000 */
[----:B------:R-:W2:Y:S01]  /*3f560*/  @P2 LDG.E.U16 R0, desc[UR6][R52.64] ;  /* 0x0000000634002981 */ /* 0x000ea2000c1e1500 */
[----:B0-----:R-:W-:Y:S02]  /*3f570*/  PRMT R56, RZ, 0x7610, R56 ;  /* 0x00007610ff387816 */ /* 0x001fe40000000038 */
[----:B------:R-:W-:-:S04]  /*3f580*/  PRMT R57, RZ, 0x7610, R57 ;  /* 0x00007610ff397816 */ /* 0x000fc80000000039 */
[----:B------:R-:W2:Y:S04]  /*3f590*/  @P2 LDG.E.U16 R56, desc[UR6][R8.64] ;  /* 0x0000000608382981 */ /* 0x000ea8000c1e1500 */
[----:B------:R-:W3:Y:S01]  /*3f5a0*/  @P2 LDG.E.U16 R57, desc[UR6][R6.64] ;  /* 0x0000000606392981 */ /* 0x000ee2000c1e1500 */
[----:B------:R-:W-:-:S03]  /*3f5b0*/  ISETP.GT.AND P5, PT, R4, 0x6f, PT ;  /* 0x0000006f0400780c */ /* 0x000fc60003fa4270 */
[----:B------:R-:W-:Y:S01]  /*3f5c0*/  STL [R1+0x21a8], R91 ;  /* 0x0021a85b01007387 */ /* 0x000fe20000100800 */
[----:B------:R-:W-:Y:S02]  /*3f5d0*/  ISETP.GT.AND P1, PT, R4, 0x72, PT ;  /* 0x000000720400780c */ /* 0x000fe40003f24270 */
[----:B------:R-:W-:Y:S01]  /*3f5e0*/  PRMT R71, RZ, 0x7610, R71 ;  /* 0x00007610ff477816 */ /* 0x000fe20000000047 */
[----:B------:R-:W3:Y:S01]  /*3f5f0*/  LDL.LU.64 R8, [R1+0x2280] ;  /* 0x0022800001087983 */ /* 0x000ee20000300a00 */
[----:B------:R-:W-:Y:S02]  /*3f600*/  PRMT R69, RZ, 0x7610, R69 ;  /* 0x00007610ff457816 */ /* 0x000fe40000000045 */
[----:B------:R-:W-:Y:S02]  /*3f610*/  PRMT R68, RZ, 0x7610, R68 ;  /* 0x00007610ff447816 */ /* 0x000fe40000000044 */
[----:B-1----:R-:W-:Y:S01]  /*3f620*/  PRMT R67, RZ, 0x7610, R67 ;  /* 0x00007610ff437816 */ /* 0x002fe20000000043 */
[----:B------:R-:W3:Y:S04]  /*3f630*/  @P5 LDG.E.U16 R71, desc[UR6][R50.64] ;  /* 0x0000000632475981 */ /* 0x000ee8000c1e1500 */
[----:B------:R-:W4:Y:S04]  /*3f640*/  @P5 LDG.E.U16 R69, desc[UR6][R64.64] ;  /* 0x0000000640455981 */ /* 0x000f28000c1e1500 */
[----:B------:R-:W4:Y:S04]  /*3f650*/  @P1 LDG.E.U16 R68, desc[UR6][R20.64] ;  /* 0x0000000614441981 */ /* 0x000f28000c1e1500 */
[----:B------:R-:W4:Y:S04]  /*3f660*/  @P1 LDG.E.U16 R67, desc[UR6][R62.64] ;  /* 0x000000063e431981 */ /* 0x000f28000c1e1500 */
[----:B--2---:R0:W-:Y:S04]  /*3f670*/  STL [R1+0x1768], R56 ;  /* 0x0017683801007387 */ /* 0x0041e80000100800 */
[----:B0-----:R-:W2:Y:S04]  /*3f680*/  LDL.LU R56, [R1+0x2278] ;  /* 0x0022780001387983 */ /* 0x001ea80000300800 */
[----:B------:R-:W2:Y:S04]  /*3f690*/  LDL.LU.64 R6, [R1+0x2270] ;  /* 0x0022700001067983 */ /* 0x000ea80000300a00 */
[----:B---3--:R0:W-:Y:S04]  /*3f6a0*/  STL [R1+0x1764], R57 ;  /* 0x0017643901007387 */ /* 0x0081e80000100800 */
[----:B0-----:R-:W3:Y:S04]  /*3f6b0*/  LDL.LU R57, [R1+0x2268] ;  /* 0x0022680001397983 */ /* 0x001ee80000300800 */
[----:B------:R-:W2:Y:S04]  /*3f6c0*/  LDL.LU.64 R54, [R1+0x2260] ;  /* 0x0022600001367983 */ /* 0x000ea80000300a00 */
[----:B------:R0:W-:Y:S04]  /*3f6d0*/  STL [R1+0x1760], R2 ;  /* 0x0017600201007387 */ /* 0x0001e80000100800 */
[----:B0-----:R-:W2:Y:S04]  /*3f6e0*/  LDL.LU R2, [R1+0x2258] ;  /* 0x0022580001027983 */ /* 0x001ea80000300800 */
[----:B------:R-:W2:Y:S04]  /*3f6f0*/  LDL.LU.64 R52, [R1+0x2250] ;  /* 0x0022500001347983 */ /* 0x000ea80000300a00 */
[----:B------:R0:W-:Y:S04]  /*3f700*/  STL [R1+0x175c], R0 ;  /* 0x00175c0001007387 */ /* 0x0001e80000100800 */
[----:B0-----:R-:W2:Y:S04]  /*3f710*/  LDL.LU R0, [R1+0x2248] ;  /* 0x0022480001007983 */ /* 0x001ea80000300800 */
[----:B------:R-:W2:Y:S04]  /*3f720*/  LDL.LU.64 R50, [R1+0x2240] ;  /* 0x0022400001327983 */ /* 0x000ea80000300a00 */
[----:B------:R-:W2:Y:S01]  /*3f730*/  LDL.LU.64 R64, [R1+0x2238] ;  /* 0x0022380001407983 */ /* 0x000ea20000300a00 */
[----:B------:R-:W-:-:S02]  /*3f740*/  PRMT R23, RZ, 0x7610, R23 ;  /* 0x00007610ff177816 */ /* 0x000fc40000000017 */
[----:B------:R-:W-:-:S04]  /*3f750*/  PRMT R22, RZ, 0x7610, R22 ;  /* 0x00007610ff167816 */ /* 0x000fc80000000016 */
[----:B------:R-:W3:Y:S04]  /*3f760*/  @P5 LDG.E.U16 R23, desc[UR6][R26.64] ;  /* 0x000000061a175981 */ /* 0x000ee8000c1e1500 */
[----:B------:R-:W3:Y:S01]  /*3f770*/  @P5 LDG.E.U16 R22, desc[UR6][R24.64] ;  /* 0x0000000618165981 */ /* 0x000ee2000c1e1500 */
[----:B------:R-:W-:Y:S02]  /*3f780*/  ISETP.GT.AND P5, PT, R4, 0x7a, PT ;  /* 0x0000007a0400780c */ /* 0x000fe40003fa4270 */
[----:B------:R-:W-:Y:S02]  /*3f790*/  PRMT R14, RZ, 0x7610, R14 ;  /* 0x00007610ff0e7816 */ /* 0x000fe4000000000e */
[----:B------:R-:W-:Y:S02]  /*3f7a0*/  PRMT R66, RZ, 0x7610, R66 ;  /* 0x00007610ff427816 */ /* 0x000fe40000000042 */
[----:B------:R-:W-:Y:S01]  /*3f7b0*/  PRMT R19, RZ, 0x7610, R19 ;  /* 0x00007610ff137816 */ /* 0x000fe20000000013 */
[----:B----4-:R-:W-:Y:S04]  /*3f7c0*/  STL [R1+0x21b4], R68 ;  /* 0x0021b44401007387 */ /* 0x010fe80000100800 */
[----:B------:R-:W4:Y:S04]  /*3f7d0*/  LDL.LU.64 R62, [R1+0x2230] ;  /* 0x00223000013e7983 */ /* 0x000f280000300a00 */
[----:B------:R-:W-:Y:S04]  /*3f7e0*/  STL [R1+0x21b8], R67 ;  /* 0x0021b84301007387 */ /* 0x000fe80000100800 */
[----:B------:R-:W3:Y:S04]  /*3f7f0*/  @P1 LDG.E.U16 R66, desc[UR6][R60.64] ;  /* 0x000000063c421981 */ /* 0x000ee8000c1e1500 */
[----:B------:R-:W3:Y:S04]  /*3f800*/  @P1 LDG.E.U16 R19, desc[UR6][R58.64] ;  /* 0x000000063a131981 */ /* 0x000ee8000c1e1500 */
[----:B------:R-:W3:Y:S04]  /*3f810*/  LDL.LU.64 R60, [R1+0x2228] ;  /* 0x00222800013c7983 */ /* 0x000ee80000300a00 */
[----:B------:R-:W3:Y:S04]  /*3f820*/  LDL.LU.64 R58, [R1+0x2220] ;  /* 0x00222000013a7983 */ /* 0x000ee80000300a00 */
[----:B--2---:R-:W2:Y:S01]  /*3f830*/  @P5 LDG.E.U16 R14, desc[UR6][R64.64] ;  /* 0x00000006400e5981 */ /* 0x004ea2000c1e1500 */
[----:B------:R-:W-:-:S02]  /*3f840*/  PRMT R18, RZ, 0x7610, R18 ;  /* 0x00007610ff127816 */ /* 0x000fc40000000012 */
[----:B------:R-:W-:-:S03]  /*3f850*/  PRMT R15, RZ, 0x7610, R15 ;  /* 0x00007610ff0f7816 */ /* 0x000fc6000000000f */
[----:B------:R-:W-:Y:S04]  /*3f860*/  STL.S16 [R1+0xef4], R18 ;  /* 0x000ef41201007387 */ /* 0x000fe80000100600 */
[----:B------:R-:W-:Y:S04]  /*3f870*/  STL [R1+0x1fc0], R64 ;  /* 0x001fc04001007387 */ /* 0x000fe80000100800 */
[----:B------:R-:W-:Y:S04]  /*3f880*/  STL.S16 [R1+0xef0], R15 ;  /* 0x000ef00f01007387 */ /* 0x000fe80000100600 */
[----:B------:R0:W-:Y:S01]  /*3f890*/  STL [R1+0x21ac], R64 ;  /* 0x0021ac4001007387 */ /* 0x0001e20000100800 */
[----:B------:R-:W-:-:S03]  /*3f8a0*/  ISETP.GT.AND P4, PT, R4, 0x73, PT ;  /* 0x000000730400780c */ /* 0x000fc60003f84270 */
[----:B0-----:R-:W4:Y:S04]  /*3f8b0*/  LDL.LU R64, [R1+0xef0] ;  /* 0x000ef00001407983 */ /* 0x001f280000300800 */
[----:B------:R-:W-:Y:S04]  /*3f8c0*/  STL [R1+0x1fbc], R65 ;  /* 0x001fbc4101007387 */ /* 0x000fe80000100800 */
[----:B------:R-:W-:Y:S04]  /*3f8d0*/  STL [R1+0x1758], R71 ;  /* 0x0017584701007387 */ /* 0x000fe80000100800 */
[----:B------:R0:W-:Y:S01]  /*3f8e0*/  STL [R1+0x21b0], R65 ;  /* 0x0021b04101007387 */ /* 0x0001e20000100800 */
[----:B------:R-:W-:-:S02]  /*3f8f0*/  PRMT R92, RZ, 0x7610, R92 ;  /* 0x00007610ff5c7816 */ /* 0x000fc4000000005c */
[----:B------:R-:W-:Y:S02]  /*3f900*/  PRMT R3, RZ, 0x7610, R3 ;  /* 0x00007610ff037816 */ /* 0x000fe40000000003 */
[----:B------:R-:W-:Y:S02]  /*3f910*/  PRMT R90, RZ, 0x7610, R90 ;  /* 0x00007610ff5a7816 */ /* 0x000fe4000000005a */
[----:B------:R-:W4:Y:S04]  /*3f920*/  @P4 LDG.E.U16 R92, desc[UR6][R48.64] ;  /* 0x00000006305c4981 */ /* 0x000f28000c1e1500 */
[----:B0-----:R-:W4:Y:S04]  /*3f930*/  LDL.LU R65, [R1+0xef4] ;  /* 0x000ef40001417983 */ /* 0x001f280000300800 */
[----:B------:R-:W-:Y:S04]  /*3f940*/  STL [R1+0x1754], R69 ;  /* 0x0017544501007387 */ /* 0x000fe80000100800 */
[----:B---3--:R-:W-:Y:S04]  /*3f950*/  STL [R1+0x1750], R23 ;  /* 0x0017501701007387 */ /* 0x008fe80000100800 */
[----:B------:R-:W3:Y:S04]  /*3f960*/  @P4 LDG.E.U16 R3, desc[UR6][R46.64] ;  /* 0x000000062e034981 */ /* 0x000ee8000c1e1500 */
[----:B------:R-:W3:Y:S04]  /*3f970*/  @P4 LDG.E.U16 R90, desc[UR6][R44.64] ;  /* 0x000000062c5a4981 */ /* 0x000ee8000c1e1500 */
[----:B--2---:R0:W-:Y:S04]  /*3f980*/  STL [R1+0xefc], R14 ;  /* 0x000efc0e01007387 */ /* 0x0041e80000100800 */
[----:B------:R-:W-:Y:S04]  /*3f990*/  STL [R1+0x174c], R22 ;  /* 0x00174c1601007387 */ /* 0x000fe80000100800 */
[----:B0-----:R-:W2:Y:S04]  /*3f9a0*/  LDL.64 R14, [R1] ;  /* 0x00000000010e7983 */ /* 0x001ea80000100a00 */
[----:B----4-:R-:W-:Y:S04]  /*3f9b0*/  STL [R1+0x1fc8], R62 ;  /* 0x001fc83e01007387 */ /* 0x010fe80000100800 */
[----:B------:R-:W-:Y:S04]  /*3f9c0*/  STL [R1+0x1fc4], R63 ;  /* 0x001fc43f01007387 */ /* 0x000fe80000100800 */
[----:B------:R-:W-:Y:S04]  /*3f9d0*/  STL [R1+0x1fd0], R60 ;  /* 0x001fd03c01007387 */ /* 0x000fe80000100800 */
[----:B------:R-:W-:Y:S04]  /*3f9e0*/  STL [R1+0x1fcc], R61 ;  /* 0x001fcc3d01007387 */ /* 0x000fe80000100800 */
[----:B------:R-:W-:Y:S04]  /*3f9f0*/  STL [R1+0x1fd8], R58 ;  /* 0x001fd83a01007387 */ /* 0x000fe80000100800 */
[----:B------:R-:W-:Y:S04]  /*3fa00*/  STL [R1+0x1fd4], R59 ;  /* 0x001fd43b01007387 */ /* 0x000fe80000100800 */
[----:B------:R-:W-:Y:S04]  /*3fa10*/  STL [R1+0xf50], R19 ;  /* 0x000f501301007387 */ /* 0x000fe80000100800 */
[----:B------:R-:W4:Y:S04]  /*3fa20*/  LDL.LU.64 R48, [R1+0x2218] ;  /* 0x0022180001307983 */ /* 0x000f280000300a00 */
[----:B------:R-:W3:Y:S04]  /*3fa30*/  LDL.LU.64 R46, [R1+0x2210] ;  /* 0x00221000012e7983 */ /* 0x000ee80000300a00 */
[----:B------:R-:W3:Y:S01]  /*3fa40*/  LDL.LU.64 R44, [R1+0x2208] ;  /* 0x00220800012c7983 */ /* 0x000ee20000300a00 */
[----:B------:R-:W-:-:S02]  /*3fa50*/  ISETP.GT.AND P2, PT, R4, 0x74, PT ;  /* 0x000000740400780c */ /* 0x000fc40003f44270 */
[----:B------:R-:W-:Y:S02]  /*3fa60*/  PRMT R13, RZ, 0x7610, R13 ;  /* 0x00007610ff0d7816 */ /* 0x000fe4000000000d */
[----:B------:R-:W-:Y:S02]  /*3fa70*/  PRMT R74, RZ, 0x7610, R74 ;  /* 0x00007610ff4a7816 */ /* 0x000fe4000000004a */
[----:B------:R-:W-:Y:S02]  /*3fa80*/  PRMT R93, RZ, 0x7610, R93 ;  /* 0x00007610ff5d7816 */ /* 0x000fe4000000005d */
[----:B------:R-:W-:Y:S02]  /*3fa90*/  PRMT R77, RZ, 0x7610, R77 ;  /* 0x00007610ff4d7816 */ /* 0x000fe4000000004d */
[----:B------:R-:W-:Y:S02]  /*3faa0*/  PRMT R76, RZ, 0x7610, R76 ;  /* 0x00007610ff4c7816 */ /* 0x000fe4000000004c */
[----:B------:R-:W-:Y:S01]  /*3fab0*/  PRMT R91, RZ, 0x7610, R91 ;  /* 0x00007610ff5b7816 */ /* 0x000fe2000000005b */
[----:B------:R-:W3:Y:S01]  /*3fac0*/  @P5 LDG.E.U16 R13, desc[UR6][R62.64] ;  /* 0x000000063e0d5981 */ /* 0x000ee2000c1e1500 */
[----:B------:R-:W-:-:S02]  /*3fad0*/  PRMT R5, RZ, 0x7610, R5 ;  /* 0x00007610ff057816 */ /* 0x000fc40000000005 */
[----:B------:R-:W-:Y:S02]  /*3fae0*/  PRMT R7, RZ, 0x7610, R7 ;  /* 0x00007610ff077816 */ /* 0x000fe40000000007 */
[----:B------:R-:W-:Y:S02]  /*3faf0*/  PRMT R6, RZ, 0x7610, R6 ;  /* 0x00007610ff067816 */ /* 0x000fe40000000006 */
[----:B------:R-:W-:Y:S01]  /*3fb00*/  PRMT R12, RZ, 0x7610, R12 ;  /* 0x00007610ff0c7816 */ /* 0x000fe2000000000c */
[----:B------:R-:W3:Y:S04]  /*3fb10*/  @P4 LDG.E.U16 R91, desc[UR6][R16.64] ;  /* 0x00000006105b4981 */ /* 0x000ee8000c1e1500 */
[----:B------:R-:W3:Y:S04]  /*3fb20*/  @P2 LDG.E.U16 R74, desc[UR6][R42.64] ;  /* 0x000000062a4a2981 */ /* 0x000ee8000c1e1500 */
[----:B------:R-:W3:Y:S04]  /*3fb30*/  @P2 LDG.E.U16 R93, desc[UR6][R40.64] ;  /* 0x00000006285d2981 */ /* 0x000ee8000c1e1500 */
[----:B------:R-:W3:Y:S04]  /*3fb40*/  @P2 LDG.E.U16 R77, desc[UR6][R38.64] ;  /* 0x00000006264d2981 */ /* 0x000ee8000c1e1500 */
[----:B------:R-:W3:Y:S01]  /*3fb50*/  @P2 LDG.E.U16 R76, desc[UR6][R36.64] ;  /* 0x00000006244c2981 */ /* 0x000ee2000c1e1500 */
[----:B------:R-:W-:-:S02]  /*3fb60*/  ISETP.GT.AND P2, PT, R4, 0x77, PT ;  /* 0x000000770400780c */ /* 0x000fc40003f44270 */
[C---:B------:R-:W-:Y:S02]  /*3fb70*/  ISETP.GT.AND P4, PT, R4.reuse, 0x76, PT ;  /* 0x000000760400780c */ /* 0x040fe40003f84270 */
[----:B------:R-:W-:Y:S02]  /*3fb80*/  PRMT R9, RZ, 0x7610, R9 ;  /* 0x00007610ff097816 */ /* 0x000fe40000000009 */
[----:B------:R-:W-:Y:S02]  /*3fb90*/  PRMT R11, RZ, 0x7610, R11 ;  /* 0x00007610ff0b7816 */ /* 0x000fe4000000000b */
[----:B------:R-:W-:Y:S02]  /*3fba0*/  PRMT R8, RZ, 0x7610, R8 ;  /* 0x00007610ff087816 */ /* 0x000fe40000000008 */
[----:B------:R-:W-:Y:S02]  /*3fbb0*/  PRMT R10, RZ, 0x7610, R10 ;  /* 0x00007610ff0a7816 */ /* 0x000fe4000000000a */
[----:B------:R-:W-:-:S02]  /*3fbc0*/  ISETP.GT.AND P1, PT, R4, 0x75, PT ;  /* 0x000000750400780c */ /* 0x000fc40003f24270 */
[----:B------:R-:W-:Y:S02]  /*3fbd0*/  PRMT R88, RZ, 0x7610, R88 ;  /* 0x00007610ff587816 */ /* 0x000fe40000000058 */
[----:B------:R-:W-:Y:S01]  /*3fbe0*/  PRMT R89, RZ, 0x7610, R89 ;  /* 0x00007610ff597816 */ /* 0x000fe20000000059 */
[----:B------:R-:W3:Y:S01]  /*3fbf0*/  LDL.LU.64 R42, [R1+0x2200] ;  /* 0x00220000012a7983 */ /* 0x000ee20000300a00 */
[----:B------:R-:W-:-:S03]  /*3fc00*/  PRMT R86, RZ, 0x7610, R86 ;  /* 0x00007610ff567816 */ /* 0x000fc60000000056 */
[----:B------:R-:W3:Y:S01]  /*3fc10*/  LDL.LU.64 R40, [R1+0x21f8] ;  /* 0x0021f80001287983 */ /* 0x000ee20000300a00 */
[----:B------:R-:W-:-:S03]  /*3fc20*/  PRMT R87, RZ, 0x7610, R87 ;  /* 0x00007610ff577816 */ /* 0x000fc60000000057 */
[----:B------:R-:W3:Y:S04]  /*3fc30*/  @P2 LDG.E.U16 R8, desc[UR6][R50.64] ;  /* 0x0000000632082981 */ /* 0x000ee8000c1e1500 */
[----:B------:R-:W3:Y:S04]  /*3fc40*/  @P4 LDG.E.U16 R9, desc[UR6][R52.64] ;  /* 0x0000000634094981 */ /* 0x000ee8000c1e1500 */
[----:B------:R-:W3:Y:S04]  /*3fc50*/  @P4 LDG.E.U16 R11, desc[UR6][R56.64] ;  /* 0x00000006380b4981 */ /* 0x000ee8000c1e1500 */
[----:B------:R-:W3:Y:S04]  /*3fc60*/  @P4 LDG.E.U16 R10, desc[UR6][R54.64] ;  /* 0x00000006360a4981 */ /* 0x000ee8000c1e1500 */
[----:B------:R-:W3:Y:S04]  /*3fc70*/  LDL.LU.64 R38, [R1+0x21f0] ;  /* 0x0021f00001267983 */ /* 0x000ee80000300a00 */
[----:B------:R-:W3:Y:S04]  /*3fc80*/  @P1 LDG.E.U16 R88, desc[UR6][R34.64] ;  /* 0x0000000622581981 */ /* 0x000ee8000c1e1500 */
[----:B------:R-:W3:Y:S04]  /*3fc90*/  @P1 LDG.E.U16 R89, desc[UR6][R32.64] ;  /* 0x0000000620591981 */ /* 0x000ee8000c1e1500 */
[----:B------:R-:W3:Y:S04]  /*3fca0*/  @P1 LDG.E.U16 R86, desc[UR6][R30.64] ;  /* 0x000000061e561981 */ /* 0x000ee8000c1e1500 */
[----:B------:R-:W3:Y:S01]  /*3fcb0*/  @P1 LDG.E.U16 R87, desc[UR6][R28.64] ;  /* 0x000000061c571981 */ /* 0x000ee2000c1e1500 */
[----:B------:R-:W0:Y:S01]  /*3fcc0*/  S2R R27, SR_TID.X ;  /* 0x00000000001b7919 */ /* 0x000e220000002100 */
[----:B------:R-:W-:-:S02]  /*3fcd0*/  PRMT R79, RZ, 0x7610, R79 ;  /* 0x00007610ff4f7816 */ /* 0x000fc4000000004f */
[----:B------:R-:W-:Y:S02]  /*3fce0*/  PRMT R78, RZ, 0x7610, R78 ;  /* 0x00007610ff4e7816 */ /* 0x000fe4000000004e */
[----:B------:R-:W-:Y:S02]  /*3fcf0*/  PRMT R81, RZ, 0x7610, R81 ;  /* 0x00007610ff517816 */ /* 0x000fe40000000051 */
[----:B------:R-:W-:Y:S01]  /*3fd00*/  PRMT R80, RZ, 0x7610, R80 ;  /* 0x00007610ff507816 */ /* 0x000fe20000000050 */
[----:B------:R-:W3:Y:S04]  /*3fd10*/  @P5 LDG.E.U16 R65, desc[UR6][R60.64] ;  /* 0x000000063c415981 */ /* 0x000ee8000c1e1500 */
[----:B------:R-:W3:Y:S04]  /*3fd20*/  @P5 LDG.E.U16 R64, desc[UR6][R58.64] ;  /* 0x000000063a405981 */ /* 0x000ee8000c1e1500 */
[----:B--2---:R-:W2:Y:S04]  /*3fd30*/  @P4 LDG.E.U16 R12, desc[UR6][R14.64] ;  /* 0x000000060e0c4981 */ /* 0x004ea8000c1e1500 */
[----:B----4-:R-:W4:Y:S04]  /*3fd40*/  @P2 LDG.E.U16 R7, desc[UR6][R48.64] ;  /* 0x0000000630072981 */ /* 0x010f28000c1e1500 */
[----:B---3--:R-:W3:Y:S04]  /*3fd50*/  @P2 LDG.E.U16 R5, desc[UR6][R44.64] ;  /* 0x000000062c052981 */ /* 0x008ee8000c1e1500 */
[----:B------:R-:W2:Y:S04]  /*3fd60*/  @P2 LDG.E.U16 R6, desc[UR6][R46.64] ;  /* 0x000000062e062981 */ /* 0x000ea8000c1e1500 */
[----:B------:R-:W-:Y:S04]  /*3fd70*/  STL [R1+0xef8], R13 ;  /* 0x000ef80d01007387 */ /* 0x000fe80000100800 */
[----:B------:R-:W2:Y:S04]  /*3fd80*/  LDL.LU.64 R36, [R1+0x21e8] ;  /* 0x0021e80001247983 */ /* 0x000ea80000300a00 */
[----:B------:R-:W2:Y:S04]  /*3fd90*/  LDL.LU.64 R34, [R1+0x21e0] ;  /* 0x0021e00001227983 */ /* 0x000ea80000300a00 */
[----:B------:R-:W2:Y:S04]  /*3fda0*/  LDL.LU.64 R32, [R1+0x21d8] ;  /* 0x0021d80001207983 */ /* 0x000ea80000300a00 */
[----:B------:R-:W2:Y:S04]  /*3fdb0*/  LDL.LU.64 R30, [R1+0x21d0] ;  /* 0x0021d000011e7983 */ /* 0x000ea80000300a00 */
[----:B------:R-:W2:Y:S04]  /*3fdc0*/  LDL.LU.64 R28, [R1+0x21c8] ;  /* 0x0021c800011c7983 */ /* 0x000ea80000300a00 */
        /* <DEDUP_REMOVED lines=12> */
[----:B------:R-:W2:Y:S04]  /*3fe90*/  LDL.LU R26, [R1+0x1ec0] ;  /* 0x001ec000011a7983 */ /* 0x000ea80000300800 */
[----:B---3--:R1:W-:Y:S04]  /*3fea0*/  STL [R1+0x172c], R5 ;  /* 0x00172c0501007387 */ /* 0x0083e80000100800 */
[----:B-1----:R-:W3:Y:S04]  /*3feb0*/  LDL.LU R5, [R1+0x1ef0] ;  /* 0x001ef00001057983 */ /* 0x002ee80000300800 */
[----:B----4-:R1:W-:Y:S04]  /*3fec0*/  STL [R1+0x1734], R7 ;  /* 0x0017340701007387 */ /* 0x0103e80000100800 */
[----:B-1----:R-:W4:Y:S04]  /*3fed0*/  LDL.LU R7, [R1+0x1ec4] ;  /* 0x001ec40001077983 */ /* 0x002f280000300800 */
[----:B--2---:R1:W-:Y:S04]  /*3fee0*/  STL [R1+0x1730], R6 ;  /* 0x0017300601007387 */ /* 0x0043e80000100800 */
[----:B-1----:R-:W4:Y:S04]  /*3fef0*/  LDL.LU R6, [R1+0x1ef4] ;  /* 0x001ef40001067983 */ /* 0x002f280000300800 */
[----:B------:R-:W-:Y:S04]  /*3ff00*/  STL [R1+0x1748], R12 ;  /* 0x0017480c01007387 */ /* 0x000fe80000100800 */
[----:B------:R1:W-:Y:S04]  /*3ff10*/  STL [R1+0x173c], R9 ;  /* 0x00173c0901007387 */ /* 0x0003e80000100800 */
[----:B------:R-:W-:Y:S04]  /*3ff20*/  STL [R1+0x1744], R11 ;  /* 0x0017440b01007387 */ /* 0x000fe80000100800 */
[----:B-1----:R-:W2:Y:S04]  /*3ff30*/  LDL.LU R9, [R1+0x1ec8] ;  /* 0x001ec80001097983 */ /* 0x002ea80000300800 */
[----:B------:R1:W-:Y:S04]  /*3ff40*/  STL [R1+0x1738], R8 ;  /* 0x0017380801007387 */ /* 0x0003e80000100800 */
[----:B-1----:R-:W2:Y:S04]  /*3ff50*/  LDL.LU R8, [R1+0x1ef8] ;  /* 0x001ef80001087983 */ /* 0x002ea80000300800 */
[----:B------:R1:W-:Y:S04]  /*3ff60*/  STL [R1+0x1740], R10 ;  /* 0x0017400a01007387 */ /* 0x0003e80000100800 */
[----:B------:R-:W2:Y:S04]  /*3ff70*/  LDL.LU R11, [R1+0x1ecc] ;  /* 0x001ecc00010b7983 */ /* 0x000ea80000300800 */
[----:B-1----:R-:W2:Y:S04]  /*3ff80*/  LDL.LU R10, [R1+0x1efc] ;  /* 0x001efc00010a7983 */ /* 0x002ea80000300800 */
[----:B------:R-:W2:Y:S04]  /*3ff90*/  LDL.LU R13, [R1+0x1ed0] ;  /* 0x001ed000010d7983 */ /* 0x000ea80000300800 */
[----:B------:R-:W2:Y:S04]  /*3ffa0*/  LDL.LU R12, [R1+0x1f00] ;  /* 0x001f0000010c7983 */ /* 0x000ea80000300800 */
[----:B------:R-:W2:Y:S04]  /*3ffb0*/  LDL.LU R15, [R1+0x1ed4] ;  /* 0x001ed400010f7983 */ /* 0x000ea80000300800 */
[----:B------:R-:W2:Y:S04]  /*3ffc0*/  LDL.LU R14, [R1+0x1f04] ;  /* 0x001f0400010e7983 */ /* 0x000ea80000300800 */
[----:B------:R-:W2:Y:S04]  /*3ffd0*/  LDL.LU R17, [R1+0x1ed8] ;  /* 0x001ed80001117983 */ /* 0x000ea80000300800 */
[----:B------:R-:W2:Y:S04]  /*3ffe0*/  LDL.LU R16, [R1+0x1f08] ;  /* 0x001f080001107983 */ /* 0x000ea80000300800 */
[----:B------:R-:W2:Y:S04]  /*3fff0*/  LDL.LU R19, [R1+0x1edc] ;  /* 0x001edc0001137983 */ /* 0x000ea80000300800 */
[----:B------:R-:W2:Y:S04]  /*40000*/  LDL.LU R18, [R1+0x1f0c] ;  /* 0x001f0c0001127983 */ /* 0x000ea80000300800 */
[----:B------:R-:W3:Y:S04]  /*40010*/  LDL.LU R21, [R1+0x1ee0] ;  /* 0x001ee00001157983 */ /* 0x000ee80000300800 */
[----:B------:R-:W3:Y:S04]  /*40020*/  LDL.LU R20, [R1+0x1f10] ;  /* 0x001f100001147983 */ /* 0x000ee80000300800 */
[----:B------:R-:W4:Y:S04]  /*40030*/  LDL.LU R23, [R1+0x1ee4] ;  /* 0x001ee40001177983 */ /* 0x000f280000300800 */
[----:B------:R-:W4:Y:S04]  /*40040*/  LDL.LU R22, [R1+0x1f14] ;  /* 0x001f140001167983 */ /* 0x000f280000300800 */
[----:B------:R-:W4:Y:S04]  /*40050*/  LDL.LU R25, [R1+0x1ee8] ;  /* 0x001ee80001197983 */ /* 0x000f280000300800 */
[----:B------:R-:W4:Y:S04]  /*40060*/  LDL.LU R24, [R1+0x1f18] ;  /* 0x001f180001187983 */ /* 0x000f280000300800 */
[----:B------:R-:W-:Y:S04]  /*40070*/  STL [R1+0x2010], R44 ;  /* 0x0020102c01007387 */ /* 0x000fe80000100800 */
[----:B------:R-:W-:Y:S01]  /*40080*/  STL [R1+0x200c], R45 ;  /* 0x00200c2d01007387 */ /* 0x000fe20000100800 */
[----:B------:R-:W-:-:S03]  /*40090*/  ISETP.GT.AND P4, PT, R4, 0x7c, PT ;  /* 0x0000007c0400780c */ /* 0x000fc60003f84270 */
        /* <DEDUP_REMOVED lines=10> */
[----:B------:R-:W-:Y:S01]  /*40140*/  STL [R1+0x2040], R32 ;  /* 0x0020402001007387 */ /* 0x000fe20000100800 */
[----:B0-----:R-:W-:-:S03]  /*40150*/  LOP3.LUT R27, R27, 0x7f, RZ, 0xc0, !PT ;  /* 0x0000007f1b1b7812 */ /* 0x001fc600078ec0ff */
[----:B------:R-:W-:Y:S04]  /*40160*/  STL [R1+0x203c], R33 ;  /* 0x00203c2101007387 */ /* 0x000fe80000100800 */
[----:B------:R0:W-:Y:S04]  /*40170*/  STL [R1+0x204c], R30 ;  /* 0x00204c1e01007387 */ /* 0x0001e80000100800 */
[----:B------:R-:W4:Y:S04]  /*40180*/  @P4 LDG.E.U16 R79, desc[UR6][R34.64] ;  /* 0x00000006224f4981 */ /* 0x000f28000c1e1500 */
[----:B------:R-:W4:Y:S04]  /*40190*/  @P4 LDG.E.U16 R78, desc[UR6][R32.64] ;  /* 0x00000006204e4981 */ /* 0x000f28000c1e1500 */
[----:B------:R0:W4:Y:S04]  /*401a0*/  @P4 LDG.E.U16 R81, desc[UR6][R30.64] ;  /* 0x000000061e514981 */ /* 0x000128000c1e1500 */
[----:B------:R-:W-:Y:S04]  /*401b0*/  STL [R1+0x2044], R31 ;  /* 0x0020441f01007387 */ /* 0x000fe80000100800 */
[----:B------:R1:W4:Y:S04]  /*401c0*/  @P4 LDG.E.U16 R80, desc[UR6][R28.64] ;  /* 0x000000061c504981 */ /* 0x000328000c1e1500 */
[----:B------:R1:W-:Y:S01]  /*401d0*/  STL [R1+0x2054], R28 ;  /* 0x0020541c01007387 */ /* 0x0003e20000100800 */
[----:B------:R-:W-:-:S03]  /*401e0*/  ISETP.GE.AND P4, PT, R27, R4, PT ;  /* 0x000000041b00720c */ /* 0x000fc60003f86270 */
[----:B------:R1:W-:Y:S01]  /*401f0*/  STL [R1+0x2050], R29 ;  /* 0x0020501d01007387 */ /* 0x0003e20000100800 */
[----:B------:R-:W-:-:S03]  /*40200*/  IMAD.MOV.U32 R27, RZ, RZ, R2 ;  /* 0x000000ffff1b7224 */ /* 0x000fc600078e0002 */
[----:B------:R-:W4:Y:S01]  /*40210*/  LDL.LU R2, [R1+0x21c0] ;  /* 0x0021c00001027983 */ /* 0x000f220000300800 */
[C---:B------:R-:W-:Y:S02]  /*40220*/  ISETP.GT.AND P5, PT, R4.reuse, 0x7e, PT ;  /* 0x0000007e0400780c */ /* 0x040fe40003fa4270 */
[----:B0-----:R-:W-:Y:S02]  /*40230*/  PRMT R30, RZ, 0x7610, R30 ;  /* 0x00007610ff1e7816 */ /* 0x001fe4000000001e */
[----:B------:R-:W-:Y:S02]  /*40240*/  PRMT R67, RZ, 0x7610, R67 ;  /* 0x00007610ff437816 */ /* 0x000fe40000000043 */
[----:B------:R-:W-:Y:S02]  /*40250*/  PRMT R68, RZ, 0x7610, R68 ;  /* 0x00007610ff447816 */ /* 0x000fe40000000044 */
[----:B------:R-:W-:Y:S02]  /*40260*/  ISETP.GT.AND P1, PT, R4, 0x7b, PT ;  /* 0x0000007b0400780c */ /* 0x000fe40003f24270 */
[----:B------:R-:W-:-:S02]  /*40270*/  PRMT R75, RZ, 0x7610, R75 ;  /* 0x00007610ff4b7816 */ /* 0x000fc4000000004b */
[----:B------:R-:W-:Y:S02]  /*40280*/  PRMT R72, RZ, 0x7610, R72 ;  /* 0x00007610ff487816 */ /* 0x000fe40000000048 */
[----:B------:R-:W-:Y:S02]  /*40290*/  PRMT R73, RZ, 0x7610, R73 ;  /* 0x00007610ff497816 */ /* 0x000fe40000000049 */
[----:B------:R-:W-:Y:S02]  /*402a0*/  PRMT R70, RZ, 0x7610, R70 ;  /* 0x00007610ff467816 */ /* 0x000fe40000000046 */
[C---:B------:R-:W-:Y:S02]  /*402b0*/  ISETP.GT.AND P2, PT, R4.reuse, 0x7d, PT ;  /* 0x0000007d0400780c */ /* 0x040fe40003f44270 */
[----:B------:R-:W-:Y:S01]  /*402c0*/  PRMT R84, RZ, 0x7610, R84 ;  /* 0x00007610ff547816 */ /* 0x000fe20000000054 */
[----:B------:R-:W4:Y:S04]  /*402d0*/  @P1 LDG.E.U16 R75, desc[UR6][R42.64] ;  /* 0x000000062a4b1981 */ /* 0x000f28000c1e1500 */
[----:B------:R-:W4:Y:S04]  /*402e0*/  @P1 LDG.E.U16 R72, desc[UR6][R40.64] ;  /* 0x0000000628481981 */ /* 0x000f28000c1e1500 */
[----:B------:R-:W4:Y:S04]  /*402f0*/  @P1 LDG.E.U16 R73, desc[UR6][R38.64] ;  /* 0x0000000626491981 */ /* 0x000f28000c1e1500 */
[----:B------:R-:W4:Y:S04]  /*40300*/  @P1 LDG.E.U16 R70, desc[UR6][R36.64] ;  /* 0x0000000624461981 */ /* 0x000f28000c1e1500 */
[----:B--2---:R-:W2:Y:S04]  /*40310*/  @P5 LDG.E.U16 R30, desc[UR6][R18.64] ;  /* 0x00000006121e5981 */ /* 0x004ea8000c1e1500 */
[----:B------:R-:W2:Y:S04]  /*40320*/  @P5 LDG.E.U16 R67, desc[UR6][R12.64] ;  /* 0x000000060c435981 */ /* 0x000ea8000c1e1500 */
[----:B------:R-:W2:Y:S01]  /*40330*/  @P5 LDG.E.U16 R68, desc[UR6][R14.64] ;  /* 0x000000060e445981 */ /* 0x000ea2000c1e1500 */
[----:B------:R-:W-:Y:S01]  /*40340*/  ISETP.GT.AND P1, PT, R4, 0x7f, PT ;  /* 0x0000007f0400780c */ /* 0x000fe20003f24270 */
[----:B---3--:R-:W-:-:S02]  /*40350*/  IMAD.MOV.U32 R4, RZ, RZ, R5 ;  /* 0x000000ffff047224 */ /* 0x008fc400078e0005 */
[----:B------:R-:W-:Y:S02]  /*40360*/  IMAD.MOV.U32 R5, RZ, RZ, R26 ;  /* 0x000000ffff057224 */ /* 0x000fe400078e001a */
[----:B------:R-:W-:Y:S02]  /*40370*/  IMAD.MOV.U32 R26, RZ, RZ, R0 ;  /* 0x000000ffff1a7224 */ /* 0x000fe400078e0000 */
[----:B------:R-:W3:Y:S04]  /*40380*/  LDL.LU R0, [R1+0x21bc] ;  /* 0x0021bc0001007983 */ /* 0x000ee80000300800 */
[----:B------:R-:W-:Y:S04]  /*40390*/  STL [R1+0x205c], R26 ;  /* 0x00205c1a01007387 */ /* 0x000fe80000100800 */
[----:B------:R0:W3:Y:S04]  /*403a0*/  @P2 LDG.E.U16 R84, desc[UR6][R26.64] ;  /* 0x000000061a542981 */ /* 0x0000e8000c1e1500 */
[----:B------:R0:W-:Y:S01]  /*403b0*/  STL [R1+0x2058], R27 ;  /* 0x0020581b01007387 */ /* 0x0001e20000100800 */
[----:B-1----:R-:W-:-:S02]  /*403c0*/  PRMT R28, RZ, 0x7610, R28 ;  /* 0x00007610ff1c7816 */ /* 0x002fc4000000001c */
[----:B------:R-:W-:-:S04]  /*403d0*/  PRMT R29, RZ, 0x7610, R29 ;  /* 0x00007610ff1d7816 */ /* 0x000fc8000000001d */
[----:B------:R-:W3:Y:S04]  /*403e0*/  @P1 LDG.E.U16 R28, desc[UR6][R8.64] ;  /* 0x00000006081c1981 */ /* 0x000ee8000c1e1500 */
[----:B----4-:R-:W4:Y:S01]  /*403f0*/  @P1 LDG.E.U16 R29, desc[UR6][R6.64] ;  /* 0x00000006061d1981 */ /* 0x010f22000c1e1500 */
[----:B0-----:R-:W-:-:S06]  /*40400*/  PRMT R27, RZ, 0x7610, R27 ;  /* 0x00007610ff1b7816 */ /* 0x001fcc000000001b */
[----:B------:R-:W3:Y:S01]  /*40410*/  @P1 LDG.E.U16 R27, desc[UR6][R10.64] ;  /* 0x000000060a1b1981 */ /* 0x000ee2000c1e1500 */
[----:B------:R-:W-:-:S06]  /*40420*/  PRMT R2, RZ, 0x7610, R2 ;  /* 0x00007610ff027816 */ /* 0x000fcc0000000002 */
[----:B------:R-:W3:Y:S04]  /*40430*/  @P1 LDG.E.U16 R2, desc[UR6][R4.64] ;  /* 0x0000000604021981 */ /* 0x000ee8000c1e1500 */
[----:B------:R-:W-:Y:S04]  /*40440*/  STL [R1+0x2064], R24 ;  /* 0x0020641801007387 */ /* 0x000fe80000100800 */
[----:B------:R-:W-:Y:S04]  /*40450*/  STL [R1+0x2060], R25 ;  /* 0x0020601901007387 */ /* 0x000fe80000100800 */
[----:B------:R-:W-:Y:S04]  /*40460*/  STL [R1+0x206c], R22 ;  /* 0x00206c1601007387 */ /* 0x000fe80000100800 */
[----:B------:R-:W-:Y:S04]  /*40470*/  STL [R1+0x2068], R23 ;  /* 0x0020681701007387 */ /* 0x000fe80000100800 */
[----:B------:R-:W-:Y:S04]  /*40480*/  STL [R1+0x2074], R20 ;  /* 0x0020741401007387 */ /* 0x000fe80000100800 */
[----:B------:R-:W-:Y:S01]  /*40490*/  STL [R1+0x2070], R21 ;  /* 0x0020701501007387 */ /* 0x000fe20000100800 */
[----:B------:R-:W-:-:S02]  /*404a0*/  PRMT R26, RZ, 0x7610, R26 ;  /* 0x00007610ff1a7816 */ /* 0x000fc4000000001a */
[----:B------:R-:W-:Y:S02]  /*404b0*/  PRMT R83, RZ, 0x7610, R83 ;  /* 0x00007610ff537816 */ /* 0x000fe40000000053 */
[----:B------:R-:W-:Y:S02]  /*404c0*/  PRMT R82, RZ, 0x7610, R82 ;  /* 0x00007610ff527816 */ /* 0x000fe40000000052 */
[----:B------:R-:W-:Y:S01]  /*404d0*/  PRMT R85, RZ, 0x7610, R85 ;  /* 0x00007610ff557816 */ /* 0x000fe20000000055 */
[----:B------:R-:W4:Y:S04]  /*404e0*/  @P5 LDG.E.U16 R26, desc[UR6][R16.64] ;  /* 0x00000006101a5981 */ /* 0x000f28000c1e1500 */
[----:B------:R-:W4:Y:S04]  /*404f0*/  @P2 LDG.E.U16 R83, desc[UR6][R20.64] ;  /* 0x0000000614532981 */ /* 0x000f28000c1e1500 */
[----:B------:R-:W4:Y:S04]  /*40500*/  @P2 LDG.E.U16 R82, desc[UR6][R22.64] ;  /* 0x0000000616522981 */ /* 0x000f28000c1e1500 */
[----:B------:R-:W4:Y:S01]  /*40510*/  @P2 LDG.E.U16 R85, desc[UR6][R24.64] ;  /* 0x0000000618552981 */ /* 0x000f22000c1e1500 */
[----:B------:R-:W-:Y:S06]  /*40520*/  BAR.SYNC.DEFER_BLOCKING 0x0 ;  /* 0x0000000000007b1d */ /* 0x000fec0000010000 */
[----:B--2---:R-:W-:Y:S04]  /*40530*/  STL [R1+0x20dc], R30 ;  /* 0x0020dc1e01007387 */ /* 0x004fe80000100800 */
[----:B------:R-:W-:Y:S04]  /*40540*/  STL [R1+0x207c], R18 ;  /* 0x00207c1201007387 */ /* 0x000fe80000100800 */
[----:B------:R-:W-:Y:S04]  /*40550*/  STL [R1+0x2078], R19 ;  /* 0x0020781301007387 */ /* 0x000fe80000100800 */
[----:B------:R-:W-:Y:S04]  /*40560*/  STL [R1+0x2084], R16 ;  /* 0x0020841001007387 */ /* 0x000fe80000100800 */
[----:B------:R-:W-:Y:S04]  /*40570*/  STL [R1+0x2080], R17 ;  /* 0x0020801101007387 */ /* 0x000fe80000100800 */
[----:B------:R-:W-:Y:S04]  /*40580*/  STL [R1+0x208c], R14 ;  /* 0x00208c0e01007387 */ /* 0x000fe80000100800 */
[----:B------:R0:W-:Y:S04]  /*40590*/  STL [R1+0x2088], R15 ;  /* 0x0020880f01007387 */ /* 0x0001e80000100800 */
[----:B------:R-:W2:Y:S04]  /*405a0*/  LDL.LU R69, [R1+0x14f8] ;  /* 0x0014f80001457983 */ /* 0x000ea80000300800 */
[----:B0-----:R-:W2:Y:S04]  /*405b0*/  LDL.LU R15, [R1+0x13a4] ;  /* 0x0013a400010f7983 */ /* 0x001ea80000300800 */
        /* <DEDUP_REMOVED lines=12> */
[----:B------:R0:W-:Y:S04]  /*40680*/  STL [R1+0x171c], R67 ;  /* 0x00171c4301007387 */ /* 0x0001e80000100800 */
[----:B0-----:R-:W2:Y:S04]  /*40690*/  LDL.LU R67, [R1+0x1274] ;  /* 0x0012740001437983 */ /* 0x001ea80000300800 */
[----:B------:R0:W-:Y:S04]  /*406a0*/  STL [R1+0x1720], R68 ;  /* 0x0017204401007387 */ /* 0x0001e80000100800 */
[----:B0-----:R-:W2:Y:S04]  /*406b0*/  LDL.LU R68, [R1+0x1270] ;  /* 0x0012700001447983 */ /* 0x001ea80000300800 */
[----:B------:R-:W2:Y:S04]  /*406c0*/  LDL.LU R71, [R1+0x121c] ;  /* 0x00121c0001477983 */ /* 0x000ea80000300800 */
[----:B------:R0:W-:Y:S04]  /*406d0*/  STL [R1+0x2094], R12 ;  /* 0x0020940c01007387 */ /* 0x0001e80000100800 */
[----:B0-----:R-:W2:Y:S04]  /*406e0*/  LDL.LU R12, [R1+0x13a8] ;  /* 0x0013a800010c7983 */ /* 0x001ea80000300800 */
[----:B------:R0:W-:Y:S04]  /*406f0*/  STL [R1+0x2090], R13 ;  /* 0x0020900d01007387 */ /* 0x0001e80000100800 */
[----:B0-----:R-:W2:Y:S04]  /*40700*/  LDL.LU R13, [R1+0x140c] ;  /* 0x00140c00010d7983 */ /* 0x001ea80000300800 */
[----:B---3--:R0:W-:Y:S04]  /*40710*/  STL [R1+0x20a0], R27 ;  /* 0x0020a01b01007387 */ /* 0x0081e80000100800 */
[----:B0-----:R-:W3:Y:S04]  /*40720*/  LDL.LU R27, [R1+0x1410] ;  /* 0x00141000011b7983 */ /* 0x001ee80000300800 */
[----:B------:R0:W-:Y:S04]  /*40730*/  STL [R1+0x209c], R10 ;  /* 0x00209c0a01007387 */ /* 0x0001e80000100800 */
        /* <DEDUP_REMOVED lines=9> */
[----:B----4-:R0:W-:Y:S04]  /*407d0*/  STL [R1+0x20b8], R29 ;  /* 0x0020b81d01007387 */ /* 0x0101e80000100800 */
[----:B0-----:R-:W4:Y:S04]  /*407e0*/  LDL.LU R29, [R1+0x1488] ;  /* 0x00148800011d7983 */ /* 0x001f280000300800 */
        /* <DEDUP_REMOVED lines=8> */
[----:B--2---:R0:W-:Y:S04]  /*40870*/  STS.U16 [R0+UR76+0x20000], R69 ;  /* 0x0200004500007988 */ /* 0x0041e8000800044c */
[----:B0-----:R-:W2:Y:S04]  /*40880*/  LDL.LU R69, [R1+0x1218] ;  /* 0x0012180001457983 */ /* 0x001ea80000300800 */
[----:B------:R-:W2:Y:S04]  /*40890*/  LDL.LU R4, [R1+0x1214] ;  /* 0x0012140001047983 */ /* 0x000ea80000300800 */
[----:B------:R0:W-:Y:S04]  /*408a0*/  STS.U16 [R0+UR76+0x21c00], R71 ;  /* 0x021c004700007988 */ /* 0x0001e8000800044c */
        /* <DEDUP_REMOVED lines=10> */
[----:B---3--:R-:W-:Y:S04]  /*40950*/  STS.U16 [R0+UR76+0x30800], R27 ;  /* 0x0308001b00007988 */ /* 0x008fe8000800044c */
[----:B------:R-:W-:Y:S04]  /*40960*/  STS.U16 [R0+UR76+0x28800], R10 ;  /* 0x0288000a00007988 */ /* 0x000fe8000800044c */
[----:B------:R-:W-:Y:S04]  /*40970*/  STS.U16 [R0+UR76+0x20800], R11 ;  /* 0x0208000b00007988 */ /* 0x000fe8000800044c */
[----:B------:R-:W-:Y:S04]  /*40980*/  STS.U16 [R0+UR76+0x38400], R28 ;  /* 0x0384001c00007988 */ /* 0x000fe8000800044c */
[----:B------:R-:W-:Y:S04]  /*40990*/  STS.U16 [R0+UR76+0x30400], R8 ;  /* 0x0304000800007988 */ /* 0x000fe8000800044c */
[----:B------:R-:W-:Y:S04]  /*409a0*/  STS.U16 [R0+UR76+0x28400], R9 ;  /* 0x0284000900007988 */ /* 0x000fe8000800044c */
[----:B----4-:R-:W-:Y:S04]  /*409b0*/  STS.U16 [R0+UR76+0x20400], R29 ;  /* 0x0204001d00007988 */ /* 0x010fe8000800044c */
[----:B------:R-:W-:Y:S04]  /*409c0*/  STS.U16 [R0+UR76+0x38000], R6 ;  /* 0x0380000600007988 */ /* 0x000fe8000800044c */
[----:B------:R-:W-:Y:S04]  /*409d0*/  STS.U16 [R0+UR76+0x30000], R7 ;  /* 0x0300000700007988 */ /* 0x000fe8000800044c */
[----:B------:R0:W-:Y:S04]  /*409e0*/  STS.U16 [R0+UR76+0x28000], R2 ;  /* 0x0280000200007988 */ /* 0x0001e8000800044c */
[----:B0-----:R-:W3:Y:S04]  /*409f0*/  LDL.LU R2, [R1+0x11bc] ;  /* 0x0011bc0001027983 */ /* 0x001ee80000300800 */
[----:B------:R-:W4:Y:S04]  /*40a00*/  LDL.LU R7, [R1+0x11b8] ;  /* 0x0011b80001077983 */ /* 0x000f280000300800 */
        /* <DEDUP_REMOVED lines=16> */
[----:B------:R0:W-:Y:S04]  /*40b10*/  STS.U16 [R0+UR76+0x21400], R21 ;  /* 0x0214001500007988 */ /* 0x0001e8000800044c */
[----:B------:R-:W3:Y:S04]  /*40b20*/  LDL.LU R30, [R1+0x1034] ;  /* 0x00103400011e7983 */ /* 0x000ee80000300800 */
[----:B------:R1:W-:Y:S04]  /*40b30*/  STS.U16 [R0+UR76+0x29400], R20 ;  /* 0x0294001400007988 */ /* 0x0003e8000800044c */
[----:B------:R0:W-:Y:S04]  /*40b40*/  STS.U16 [R0+UR76+0x31400], R23 ;  /* 0x0314001700007988 */ /* 0x0001e8000800044c */
[----:B------:R0:W-:Y:S04]  /*40b50*/  STS.U16 [R0+UR76+0x39400], R22 ;  /* 0x0394001600007988 */ /* 0x0001e8000800044c */
[----:B------:R1:W-:Y:S04]  /*40b60*/  STS.U16 [R0+UR76+0x21800], R25 ;  /* 0x0218001900007988 */ /* 0x0003e8000800044c */
[----:B------:R1:W-:Y:S04]  /*40b70*/  STS.U16 [R0+UR76+0x29800], R24 ;  /* 0x0298001800007988 */ /* 0x0003e8000800044c */
[----:B0-----:R-:W3:Y:S04]  /*40b80*/  LDL.LU R21, [R1+0x1030] ;  /* 0x0010300001157983 */ /* 0x001ee80000300800 */
[----:B-1----:R-:W3:Y:S04]  /*40b90*/  LDL.LU R20, [R1+0xfdc] ;  /* 0x000fdc0001147983 */ /* 0x002ee80000300800 */
[----:B------:R-:W3:Y:S04]  /*40ba0*/  LDL.LU R23, [R1+0xfd8] ;  /* 0x000fd80001177983 */ /* 0x000ee80000300800 */
[----:B------:R-:W3:Y:S04]  /*40bb0*/  LDL.LU R22, [R1+0xfd4] ;  /* 0x000fd40001167983 */ /* 0x000ee80000300800 */
[----:B------:R-:W3:Y:S04]  /*40bc0*/  LDL.LU R25, [R1+0xfd0] ;  /* 0x000fd00001197983 */ /* 0x000ee80000300800 */
[----:B------:R0:W-:Y:S04]  /*40bd0*/  STS.U16 [R0+UR76+0x31800], R67 ;  /* 0x0318004300007988 */ /* 0x0001e8000800044c */
[----:B------:R-:W3:Y:S04]  /*40be0*/  LDL.LU R24, [R1+0xf7c] ;  /* 0x000f7c0001187983 */ /* 0x000ee80000300800 */
[----:B------:R1:W-:Y:S04]  /*40bf0*/  STS.U16 [R0+UR76+0x39800], R68 ;  /* 0x0398004400007988 */ /* 0x0003e8000800044c */
[----:B0-----:R-:W3:Y:S04]  /*40c00*/  LDL.LU R67, [R1+0xf78] ;  /* 0x000f780001437983 */ /* 0x001ee80000300800 */
[----:B-1----:R-:W3:Y:S04]  /*40c10*/  LDL.LU R68, [R1+0xf74] ;  /* 0x000f740001447983 */ /* 0x002ee80000300800 */
[----:B--2---:R0:W-:Y:S04]  /*40c20*/  STS.U16 [R0+UR76+0x29c00], R69 ;  /* 0x029c004500007988 */ /* 0x0041e8000800044c */
[----:B0-----:R-:W2:Y:S04]  /*40c30*/  LDL.LU R69, [R1+0xf70] ;  /* 0x000f700001457983 */ /* 0x001ea80000300800 */
[----:B------:R0:W-:Y:S04]  /*40c40*/  STS.U16 [R0+UR76+0x39c00], R71 ;  /* 0x039c004700007988 */ /* 0x0001e8000800044c */
[----:B0-----:R-:W2:Y:S04]  /*40c50*/  LDL.LU R71, [R1+0xf1c] ;  /* 0x000f1c0001477983 */ /* 0x001ea80000300800 */
[----:B------:R-:W-:Y:S04]  /*40c60*/  STS.U16 [R0+UR76+0x31c00], R4 ;  /* 0x031c000400007988 */ /* 0x000fe8000800044c */
[----:B----4-:R-:W-:Y:S04]  /*40c70*/  STS.U16 [R0+UR76+0x2a000], R7 ;  /* 0x02a0000700007988 */ /* 0x010fe8000800044c */
        /* <DEDUP_REMOVED lines=18> */
[----:B0-----:R-:W3:Y:S04]  /*40da0*/  LDL.LU R67, [R1+0xf18] ;  /* 0x000f180001437983 */ /* 0x001ee80000300800 */
[----:B------:R-:W-:Y:S04]  /*40db0*/  STS.U16 [R0+UR76+0x3b000], R21 ;  /* 0x03b0001500007988 */ /* 0x000fe8000800044c */
[----:B------:R-:W-:Y:S04]  /*40dc0*/  STS.U16 [R0+UR76+0x23400], R20 ;  /* 0x0234001400007988 */ /* 0x000fe8000800044c */
[----:B------:R-:W-:Y:S04]  /*40dd0*/  STS.U16 [R0+UR76+0x2b400], R23 ;  /* 0x02b4001700007988 */ /* 0x000fe8000800044c */
[----:B------:R-:W-:Y:S04]  /*40de0*/  STS.U16 [R0+UR76+0x33400], R22 ;  /* 0x0334001600007988 */ /* 0x000fe8000800044c */
[----:B------:R-:W-:Y:S04]  /*40df0*/  STS.U16 [R0+UR76+0x3b400], R25 ;  /* 0x03b4001900007988 */ /* 0x000fe8000800044c */
[----:B------:R-:W-:Y:S04]  /*40e00*/  STS.U16 [R0+UR76+0x23800], R24 ;  /* 0x0238001800007988 */ /* 0x000fe8000800044c */
[----:B------:R-:W-:Y:S04]  /*40e10*/  STS.U16 [R0+UR76+0x33800], R68 ;  /* 0x0338004400007988 */ /* 0x000fe8000800044c */
[----:B--2---:R0:W-:Y:S04]  /*40e20*/  STS.U16 [R0+UR76+0x3b800], R69 ;  /* 0x03b8004500007988 */ /* 0x0041e8000800044c */
[----:B0-----:R-:W2:Y:S04]  /*40e30*/  LDL.LU R69, [R1+0xf14] ;  /* 0x000f140001457983 */ /* 0x001ea80000300800 */
        /* <DEDUP_REMOVED lines=27> */
[----:B0-----:R-:W4:Y:S04]  /*40ff0*/  LDL.LU R71, [R1+0x1268] ;  /* 0x0012680001477983 */ /* 0x001f280000300800 */
[----:B------:R0:W-:Y:S02]  /*41000*/  STS.U16 [R0+UR76+0x22000], R2 ;  /* 0x0220000200007988 */ /* 0x0001e4000800044c */
[----:B0-----:R-:W-:-:S02]  /*41010*/  LOP3.LUT R2, R0, 0x10, RZ, 0x3c, !PT ;  /* 0x0000001000027812 */ /* 0x001fc400078e3cff */
[----:B---3--:R0:W-:Y:S04]  /*41020*/  STS.U16 [R0+UR76+0x2bc00], R67 ;  /* 0x02bc004300007988 */ /* 0x0081e8000800044c */
[----:B0-----:R-:W3:Y:S04]  /*41030*/  LDL.LU R67, [R1+0x1264] ;  /* 0x0012640001437983 */ /* 0x001ee80000300800 */
[----:B--2---:R0:W-:Y:S04]  /*41040*/  STS.U16 [R0+UR76+0x33c00], R69 ;  /* 0x033c004500007988 */ /* 0x0041e8000800044c */
[----:B----4-:R-:W-:Y:S04]  /*41050*/  STS.U16 [R0+UR76+0x3bc00], R4 ;  /* 0x03bc000400007988 */ /* 0x010fe8000800044c */
[----:B------:R-:W-:Y:S04]  /*41060*/  STS.U16 [R2+UR76+0x20080], R7 ;  /* 0x0200800702007988 */ /* 0x000fe8000800044c */
[----:B------:R-:W-:Y:S04]  /*41070*/  STS.U16 [R2+UR76+0x28080], R6 ;  /* 0x0280800602007988 */ /* 0x000fe8000800044c */
[----:B------:R-:W-:Y:S04]  /*41080*/  STS.U16 [R2+UR76+0x30080], R29 ;  /* 0x0300801d02007988 */ /* 0x000fe8000800044c */
[----:B------:R-:W-:Y:S04]  /*41090*/  STS.U16 [R2+UR76+0x38080], R9 ;  /* 0x0380800902007988 */ /* 0x000fe8000800044c */
        /* <DEDUP_REMOVED lines=22> */
[----:B0-----:R-:W4:Y:S04]  /*41200*/  LDL.LU R68, [R1+0x120c] ;  /* 0x00120c0001447983 */ /* 0x001f280000300800 */
        /* <DEDUP_REMOVED lines=27> */
[----:B---3--:R0:W-:Y:S04]  /*413c0*/  STS.U16 [R2+UR76+0x31880], R67 ;  /* 0x0318804302007988 */ /* 0x0081e8000800044c */
[----:B0-----:R-:W3:Y:S04]  /*413d0*/  LDL.LU R67, [R1+0xfc0] ;  /* 0x000fc00001437983 */ /* 0x001ee80000300800 */
[----:B--2---:R0:W-:Y:S04]  /*413e0*/  STS.U16 [R2+UR76+0x39880], R69 ;  /* 0x0398804502007988 */ /* 0x0041e8000800044c */
[----:B0-----:R-:W2:Y:S04]  /*413f0*/  LDL.LU R69, [R1+0xf6c] ;  /* 0x000f6c0001457983 */ /* 0x001ea80000300800 */
[----:B----4-:R0:W-:Y:S04]  /*41400*/  STS.U16 [R2+UR76+0x21c80], R68 ;  /* 0x021c804402007988 */ /* 0x0101e8000800044c */
[----:B0-----:R-:W4:Y:S04]  /*41410*/  LDL.LU R68, [R1+0xf68] ;  /* 0x000f680001447983 */ /* 0x001f280000300800 */
[----:B------:R0:W-:Y:S04]  /*41420*/  STS.U16 [R2+UR76+0x29c80], R71 ;  /* 0x029c804702007988 */ /* 0x0001e8000800044c */
[----:B0-----:R-:W4:Y:S04]  /*41430*/  LDL.LU R71, [R1+0xf64] ;  /* 0x000f640001477983 */ /* 0x001f280000300800 */
[----:B------:R0:W-:Y:S04]  /*41440*/  STS.U16 [R2+UR76+0x31c80], R4 ;  /* 0x031c800402007988 */ /* 0x0001e8000800044c */
        /* <DEDUP_REMOVED lines=24> */
[----:B0-----:R-:W4:Y:S04]  /*415d0*/  LDL.LU R4, [R1+0xf60] ;  /* 0x000f600001047983 */ /* 0x001f280000300800 */
[----:B---3--:R-:W-:Y:S04]  /*415e0*/  STS.U16 [R2+UR76+0x3b480], R67 ;  /* 0x03b4804302007988 */ /* 0x008fe8000800044c */
[----:B--2---:R0:W-:Y:S04]  /*415f0*/  STS.U16 [R2+UR76+0x23880], R69 ;  /* 0x0238804502007988 */ /* 0x0041e8000800044c */
[----:B0-----:R-:W2:Y:S04]  /*41600*/  LDL.LU R69, [R1+0xf0c] ;  /* 0x000f0c0001457983 */ /* 0x001ea80000300800 */
        /* <DEDUP_REMOVED lines=26> */
[----:B------:R1:W-:Y:S04]  /*417b0*/  STS.U16 [R2+UR76+0x33880], R71 ;  /* 0x0338804702007988 */ /* 0x0003e8000800044c */
[----:B0-----:R-:W4:Y:S04]  /*417c0*/  LDL.LU R68, [R1+0x12b4] ;  /* 0x0012b40001447983 */ /* 0x001f280000300800 */
[----:B-1----:R-:W4:Y:S04]  /*417d0*/  LDL.LU R71, [R1+0x12b0] ;  /* 0x0012b00001477983 */ /* 0x002f280000300800 */
[----:B------:R0:W-:Y:S02]  /*417e0*/  STS.U16 [R2+UR76+0x3b880], R4 ;  /* 0x03b8800402007988 */ /* 0x0001e4000800044c */
[----:B0-----:R-:W-:-:S02]  /*417f0*/  LOP3.LUT R4, R0, 0x20, RZ, 0x3c, !PT ;  /* 0x0000002000047812 */ /* 0x001fc400078e3cff */
[----:B--2---:R0:W-:Y:S04]  /*41800*/  STS.U16 [R2+UR76+0x23c80], R69 ;  /* 0x023c804502007988 */ /* 0x0041e8000800044c */
        /* <DEDUP_REMOVED lines=24> */
[----:B----4-:R1:W-:Y:S04]  /*41990*/  STS.U16 [R4+UR76+0x29500], R67 ;  /* 0x0295004304007988 */ /* 0x0103e8000800044c */
[----:B0-----:R-:W2:Y:S04]  /*419a0*/  LDL.LU R69, [R1+0x125c] ;  /* 0x00125c0001457983 */ /* 0x001ea80000300800 */
[----:B------:R-:W-:Y:S04]  /*419b0*/  STS.U16 [R4+UR76+0x31500], R68 ;  /* 0x0315004404007988 */ /* 0x000fe8000800044c */
[----:B-1----:R-:W3:Y:S04]  /*419c0*/  LDL.LU R67, [R1+0x1258] ;  /* 0x0012580001437983 */ /* 0x002ee80000300800 */
        /* <DEDUP_REMOVED lines=29> */
[----:B--2---:R0:W-:Y:S04]  /*41ba0*/  STS.U16 [R4+UR76+0x21900], R69 ;  /* 0x0219004504007988 */ /* 0x0041e8000800044c */
[----:B---3--:R1:W-:Y:S04]  /*41bb0*/  STS.U16 [R4+UR76+0x29900], R67 ;  /* 0x0299004304007988 */ /* 0x0083e8000800044c */
[----:B0-----:R-:W2:Y:S04]  /*41bc0*/  LDL.LU R69, [R1+0xfb4] ;  /* 0x000fb40001457983 */ /* 0x001ea80000300800 */
[----:B-1----:R-:W3:Y:S04]  /*41bd0*/  LDL.LU R67, [R1+0x21b8] ;  /* 0x0021b80001437983 */ /* 0x002ee80000300800 */
[----:B----4-:R0:W-:Y:S04]  /*41be0*/  STS.U16 [R4+UR76+0x31900], R71 ;  /* 0x0319004704007988 */ /* 0x0101e8000800044c */
[----:B0-----:R-:W4:Y:S04]  /*41bf0*/  LDL.LU R71, [R1+0xfb0] ;  /* 0x000fb00001477983 */ /* 0x001f280000300800 */
[----:B------:R0:W-:Y:S04]  /*41c00*/  STS.U16 [R4+UR76+0x39900], R68 ;  /* 0x0399004404007988 */ /* 0x0001e8000800044c */
[----:B------:R-:W-:Y:S04]  /*41c10*/  STS.U16 [R4+UR76+0x21d00], R5 ;  /* 0x021d000504007988 */ /* 0x000fe8000800044c */
[----:B------:R-:W-:Y:S04]  /*41c20*/  STS.U16 [R4+UR76+0x29d00], R2 ;  /* 0x029d000204007988 */ /* 0x000fe8000800044c */
[----:B------:R-:W-:Y:S04]  /*41c30*/  STS.U16 [R4+UR76+0x31d00], R7 ;  /* 0x031d000704007988 */ /* 0x000fe8000800044c */
[----:B------:R-:W-:Y:S04]  /*41c40*/  STS.U16 [R4+UR76+0x39d00], R6 ;  /* 0x039d000604007988 */ /* 0x000fe8000800044c */
[----:B------:R1:W-:Y:S04]  /*41c50*/  STS.U16 [R4+UR76+0x22100], R29 ;  /* 0x0221001d04007988 */ /* 0x0003e8000800044c */
[----:B------:R1:W-:Y:S04]  /*41c60*/  STS.U16 [R4+UR76+0x2a100], R9 ;  /* 0x02a1000904007988 */ /* 0x0003e8000800044c */
[----:B------:R1:W-:Y:S04]  /*41c70*/  STS.U16 [R4+UR76+0x32100], R8 ;  /* 0x0321000804007988 */ /* 0x0003e8000800044c */
[----:B0-----:R-:W3:Y:S04]  /*41c80*/  LDL.LU R68, [R1+0x21b4] ;  /* 0x0021b40001447983 */ /* 0x001ee80000300800 */
[----:B------:R0:W-:Y:S04]  /*41c90*/  STS.U16 [R4+UR76+0x3a100], R28 ;  /* 0x03a1001c04007988 */ /* 0x0001e8000800044c */
[----:B------:R0:W-:Y:S04]  /*41ca0*/  STS.U16 [R4+UR76+0x22500], R11 ;  /* 0x0225000b04007988 */ /* 0x0001e8000800044c */
[----:B------:R0:W-:Y:S04]  /*41cb0*/  STS.U16 [R4+UR76+0x2a500], R10 ;  /* 0x02a5000a04007988 */ /* 0x0001e8000800044c */
[----:B------:R0:W-:Y:S04]  /*41cc0*/  STS.U16 [R4+UR76+0x32500], R27 ;  /* 0x0325001b04007988 */ /* 0x0001e8000800044c */
[----:B-1----:R-:W3:Y:S04]  /*41cd0*/  LDL.LU R29, [R1+0xf50] ;  /* 0x000f5000011d7983 */ /* 0x002ee80000300800 */
[----:B------:R-:W3:Y:S04]  /*41ce0*/  LDL.LU R9, [R1+0xefc] ;  /* 0x000efc0001097983 */ /* 0x000ee80000300800 */
[----:B------:R1:W-:Y:S04]  /*41cf0*/  STS.U16 [R4+UR76+0x3a500], R13 ;  /* 0x03a5000d04007988 */ /* 0x0003e8000800044c */
[----:B------:R0:W-:Y:S04]  /*41d00*/  STS.U16 [R4+UR76+0x22900], R12 ;  /* 0x0229000c04007988 */ /* 0x0001e8000800044c */
[----:B------:R-:W3:Y:S04]  /*41d10*/  LDL.LU R8, [R1+0xef8] ;  /* 0x000ef80001087983 */ /* 0x000ee80000300800 */
[----:B------:R1:W-:Y:S04]  /*41d20*/  STS.U16 [R4+UR76+0x2a900], R15 ;  /* 0x02a9000f04007988 */ /* 0x0003e8000800044c */
[----:B------:R1:W-:Y:S04]  /*41d30*/  STS.U16 [R4+UR76+0x32900], R14 ;  /* 0x0329000e04007988 */ /* 0x0003e8000800044c */
[----:B0-----:R-:W3:Y:S04]  /*41d40*/  LDL.LU R28, [R1+0x14c8] ;  /* 0x0014c800011c7983 */ /* 0x001ee80000300800 */
[----:B------:R0:W-:Y:S04]  /*41d50*/  STS.U16 [R4+UR76+0x3a900], R17 ;  /* 0x03a9001104007988 */ /* 0x0001e8000800044c */
[----:B------:R-:W3:Y:S04]  /*41d60*/  LDL.LU R11, [R1+0x14c4] ;  /* 0x0014c400010b7983 */ /* 0x000ee80000300800 */
[----:B------:R0:W-:Y:S04]  /*41d70*/  STS.U16 [R4+UR76+0x22d00], R16 ;  /* 0x022d001004007988 */ /* 0x0001e8000800044c */
[----:B------:R-:W3:Y:S04]  /*41d80*/  LDL.LU R10, [R1+0x14c0] ;  /* 0x0014c000010a7983 */ /* 0x000ee80000300800 */
[----:B------:R0:W-:Y:S04]  /*41d90*/  STS.U16 [R4+UR76+0x2ad00], R19 ;  /* 0x02ad001304007988 */ /* 0x0001e8000800044c */
[----:B------:R-:W3:Y:S04]  /*41da0*/  LDL.LU R27, [R1+0x14bc] ;  /* 0x0014bc00011b7983 */ /* 0x000ee80000300800 */
[----:B------:R0:W-:Y:S04]  /*41db0*/  STS.U16 [R4+UR76+0x32d00], R18 ;  /* 0x032d001204007988 */ /* 0x0001e8000800044c */
[----:B-1----:R-:W3:Y:S04]  /*41dc0*/  LDL.LU R13, [R1+0x1458] ;  /* 0x00145800010d7983 */ /* 0x002ee80000300800 */
[----:B------:R1:W-:Y:S04]  /*41dd0*/  STS.U16 [R4+UR76+0x3ad00], R30 ;  /* 0x03ad001e04007988 */ /* 0x0003e8000800044c */
[----:B------:R-:W3:Y:S04]  /*41de0*/  LDL.LU R12, [R1+0x1454] ;  /* 0x00145400010c7983 */ /* 0x000ee80000300800 */
[----:B------:R0:W-:Y:S04]  /*41df0*/  STS.U16 [R4+UR76+0x23100], R21 ;  /* 0x0231001504007988 */ /* 0x0001e8000800044c */
[----:B------:R-:W3:Y:S04]  /*41e00*/  LDL.LU R15, [R1+0x1450] ;  /* 0x00145000010f7983 */ /* 0x000ee80000300800 */
[----:B------:R-:W-:Y:S04]  /*41e10*/  STS.U16 [R4+UR76+0x2b100], R20 ;  /* 0x02b1001404007988 */ /* 0x000fe8000800044c */
[----:B------:R-:W3:Y:S04]  /*41e20*/  LDL.LU R14, [R1+0x144c] ;  /* 0x00144c00010e7983 */ /* 0x000ee80000300800 */
[----:B------:R-:W-:Y:S04]  /*41e30*/  STS.U16 [R4+UR76+0x33100], R23 ;  /* 0x0331001704007988 */ /* 0x000fe8000800044c */
[----:B0-----:R-:W3:Y:S04]  /*41e40*/  LDL.LU R17, [R1+0x13e8] ;  /* 0x0013e80001117983 */ /* 0x001ee80000300800 */
[----:B------:R-:W-:Y:S04]  /*41e50*/  STS.U16 [R4+UR76+0x3b100], R22 ;  /* 0x03b1001604007988 */ /* 0x000fe8000800044c */
[----:B------:R-:W3:Y:S04]  /*41e60*/  LDL.LU R16, [R1+0x13e4] ;  /* 0x0013e40001107983 */ /* 0x000ee80000300800 */
[----:B------:R-:W-:Y:S04]  /*41e70*/  STS.U16 [R4+UR76+0x23500], R25 ;  /* 0x0235001904007988 */ /* 0x000fe8000800044c */
[----:B------:R-:W3:Y:S04]  /*41e80*/  LDL.LU R19, [R1+0x13e0] ;  /* 0x0013e00001137983 */ /* 0x000ee80000300800 */
[----:B------:R-:W-:Y:S04]  /*41e90*/  STS.U16 [R4+UR76+0x2b500], R24 ;  /* 0x02b5001804007988 */ /* 0x000fe8000800044c */
[----:B------:R-:W3:Y:S04]  /*41ea0*/  LDL.LU R18, [R1+0x13dc] ;  /* 0x0013dc0001127983 */ /* 0x000ee80000300800 */
[----:B-1----:R-:W3:Y:S04]  /*41eb0*/  LDL.LU R30, [R1+0x1378] ;  /* 0x00137800011e7983 */ /* 0x002ee80000300800 */
[----:B------:R-:W3:Y:S04]  /*41ec0*/  LDL.LU R21, [R1+0x1374] ;  /* 0x0013740001157983 */ /* 0x000ee80000300800 */
[----:B--2---:R-:W-:Y:S04]  /*41ed0*/  STS.U16 [R4+UR76+0x33500], R69 ;  /* 0x0335004504007988 */ /* 0x004fe8000800044c */
[----:B----4-:R0:W-:Y:S04]  /*41ee0*/  STS.U16 [R4+UR76+0x3b500], R71 ;  /* 0x03b5004704007988 */ /* 0x0101e8000800044c */
[----:B0-----:R-:W2:Y:S04]  /*41ef0*/  LDL.LU R71, [R1+0x1370] ;  /* 0x0013700001477983 */ /* 0x001ea80000300800 */
[----:B---3--:R-:W-:Y:S04]  /*41f00*/  STS.U16 [R4+UR76+0x23900], R68 ;  /* 0x0239004404007988 */ /* 0x008fe8000800044c */
[----:B------:R0:W-:Y:S04]  /*41f10*/  STS.U16 [R4+UR76+0x2b900], R67 ;  /* 0x02b9004304007988 */ /* 0x0001e8000800044c */
[----:B------:R1:W-:Y:S04]  /*41f20*/  STS.U16 [R4+UR76+0x33900], R66 ;  /* 0x0339004204007988 */ /* 0x0003e8000800044c */
[----:B------:R-:W-:Y:S01]  /*41f30*/  STS.U16 [R4+UR76+0x3b900], R29 ;  /* 0x03b9001d04007988 */ /* 0x000fe2000800044c */
[----:B------:R-:W-:-:S03]  /*41f40*/  LOP3.LUT R2, R0, 0x30, RZ, 0x3c, !PT ;  /* 0x0000003000027812 */ /* 0x000fc600078e3cff */
[----:B------:R-:W-:Y:S04]  /*41f50*/  STS.U16 [R4+UR76+0x23d00], R9 ;  /* 0x023d000904007988 */ /* 0x000fe8000800044c */
[----:B------:R-:W-:Y:S04]  /*41f60*/  STS.U16 [R4+UR76+0x2bd00], R8 ;  /* 0x02bd000804007988 */ /* 0x000fe8000800044c */
[----:B------:R3:W-:Y:S04]  /*41f70*/  STS.U16 [R4+UR76+0x33d00], R65 ;  /* 0x033d004104007988 */ /* 0x0007e8000800044c */
[----:B------:R4:W-:Y:S04]  /*41f80*/  STS.U16 [R4+UR76+0x3bd00], R64 ;  /* 0x03bd004004007988 */ /* 0x0009e8000800044c */
[----:B------:R-:W2:Y:S04]  /*41f90*/  LDL.LU R20, [R1+0x136c] ;  /* 0x00136c0001147983 */ /* 0x000ea80000300800 */
[----:B------:R-:W-:Y:S04]  /*41fa0*/  STS.U16 [R2+UR76+0x20180], R28 ;  /* 0x0201801c02007988 */ /* 0x000fe8000800044c */
[----:B------:R-:W-:Y:S04]  /*41fb0*/  STS.U16 [R2+UR76+0x28180], R11 ;  /* 0x0281800b02007988 */ /* 0x000fe8000800044c */
[----:B------:R-:W2:Y:S04]  /*41fc0*/  LDL.LU R23, [R1+0x130c] ;  /* 0x00130c0001177983 */ /* 0x000ea80000300800 */
[----:B------:R-:W2:Y:S04]  /*41fd0*/  LDL.LU R22, [R1+0x1308] ;  /* 0x0013080001167983 */ /* 0x000ea80000300800 */
[----:B------:R-:W-:Y:S04]  /*41fe0*/  STS.U16 [R2+UR76+0x30180], R10 ;  /* 0x0301800a02007988 */ /* 0x000fe8000800044c */
[----:B------:R-:W-:Y:S04]  /*41ff0*/  STS.U16 [R2+UR76+0x38180], R27 ;  /* 0x0381801b02007988 */ /* 0x000fe8000800044c */
[----:B------:R-:W2:Y:S04]  /*42000*/  LDL.LU R25, [R1+0x1304] ;  /* 0x0013040001197983 */ /* 0x000ea80000300800 */
[----:B------:R-:W-:Y:S04]  /*42010*/  STS.U16 [R2+UR76+0x20580], R13 ;  /* 0x0205800d02007988 */ /* 0x000fe8000800044c */
[----:B------:R-:W-:Y:S04]  /*42020*/  STS.U16 [R2+UR76+0x28580], R12 ;  /* 0x0285800c02007988 */ /* 0x000fe8000800044c */
[----:B------:R-:W2:Y:S04]  /*42030*/  LDL.LU R24, [R1+0x1300] ;  /* 0x0013000001187983 */ /* 0x000ea80000300800 */
[----:B0-----:R-:W2:Y:S04]  /*42040*/  LDL.LU R67, [R1+0x12ac] ;  /* 0x0012ac0001437983 */ /* 0x001ea80000300800 */
[----:B-1----:R-:W2:Y:S04]  /*42050*/  LDL.LU R66, [R1+0x12a8] ;  /* 0x0012a80001427983 */ /* 0x002ea80000300800 */
[----:B------:R-:W-:Y:S04]  /*42060*/  STS.U16 [R2+UR76+0x30580], R15 ;  /* 0x0305800f02007988 */ /* 0x000fe8000800044c */
[----:B------:R-:W-:Y:S04]  /*42070*/  STS.U16 [R2+UR76+0x38580], R14 ;  /* 0x0385800e02007988 */ /* 0x000fe8000800044c */
[----:B------:R-:W2:Y:S04]  /*42080*/  LDL.LU R69, [R1+0x12a4] ;  /* 0x0012a40001457983 */ /* 0x000ea80000300800 */
[----:B------:R-:W2:Y:S04]  /*42090*/  LDL.LU R68, [R1+0x12a0] ;  /* 0x0012a00001447983 */ /* 0x000ea80000300800 */
[----:B------:R-:W-:Y:S04]  /*420a0*/  STS.U16 [R2+UR76+0x20980], R17 ;  /* 0x0209801102007988 */ /* 0x000fe8000800044c */
[----:B------:R-:W-:Y:S04]  /*420b0*/  STS.U16 [R2+UR76+0x28980], R16 ;  /* 0x0289801002007988 */ /* 0x000fe8000800044c */
[----:B---3--:R-:W3:Y:S04]  /*420c0*/  LDL.LU R65, [R1+0x21b0] ;  /* 0x0021b00001417983 */ /* 0x008ee80000300800 */
[----:B------:R-:W-:Y:S04]  /*420d0*/  STS.U16 [R2+UR76+0x30980], R19 ;  /* 0x0309801302007988 */ /* 0x000fe8000800044c */
[----:B------:R-:W-:Y:S04]  /*420e0*/  STS.U16 [R2+UR76+0x38980], R18 ;  /* 0x0389801202007988 */ /* 0x000fe8000800044c */
[----:B----4-:R-:W4:Y:S04]  /*420f0*/  LDL.LU R64, [R1+0x21ac] ;  /* 0x0021ac0001407983 */ /* 0x010f280000300800 */
[----:B------:R-:W-:Y:S04]  /*42100*/  STS.U16 [R2+UR76+0x20d80], R30 ;  /* 0x020d801e02007988 */ /* 0x000fe8000800044c */
[----:B------:R-:W-:Y:S04]  /*42110*/  STS.U16 [R2+UR76+0x28d80], R21 ;  /* 0x028d801502007988 */ /* 0x000fe8000800044c */
[----:B--2---:R0:W-:Y:S04]  /*42120*/  STS.U16 [R2+UR76+0x30d80], R71 ;  /* 0x030d804702007988 */ /* 0x0041e8000800044c */
[----:B0-----:R-:W2:Y:S04]  /*42130*/  LDL.LU R71, [R1+0x124c] ;  /* 0x00124c0001477983 */ /* 0x001ea80000300800 */
[----:B------:R-:W3:Y:S04]  /*42140*/  LDL.LU R4, [R1+0x1248] ;  /* 0x0012480001047983 */ /* 0x000ee80000300800 */
[----:B------:R-:W3:Y:S04]  /*42150*/  LDL.LU R7, [R1+0x1244] ;  /* 0x0012440001077983 */ /* 0x000ee80000300800 */
[----:B------:R-:W3:Y:S04]  /*42160*/  LDL.LU R6, [R1+0x1240] ;  /* 0x0012400001067983 */ /* 0x000ee80000300800 */
        /* <DEDUP_REMOVED lines=19> */
[----:B------:R0:W-:Y:S04]  /*422a0*/  STS.U16 [R2+UR76+0x29180], R22 ;  /* 0x0291801602007988 */ /* 0x0001e8000800044c */
[----:B------:R0:W-:Y:S04]  /*422b0*/  STS.U16 [R2+UR76+0x31180], R25 ;  /* 0x0311801902007988 */ /* 0x0001e8000800044c */
[----:B------:R1:W-:Y:S04]  /*422c0*/  STS.U16 [R2+UR76+0x39180], R24 ;  /* 0x0391801802007988 */ /* 0x0003e8000800044c */
[----:B------:R1:W-:Y:S04]  /*422d0*/  STS.U16 [R2+UR76+0x21580], R67 ;  /* 0x0215804302007988 */ /* 0x0003e8000800044c */
[----:B0-----:R-:W4:Y:S04]  /*422e0*/  LDL.LU R20, [R1+0x1068] ;  /* 0x0010680001147983 */ /* 0x001f280000300800 */
[----:B-1----:R-:W4:Y:S04]  /*422f0*/  LDL.LU R23, [R1+0x1064] ;  /* 0x0010640001177983 */ /* 0x002f280000300800 */
[----:B------:R-:W4:Y:S04]  /*42300*/  LDL.LU R22, [R1+0x1060] ;  /* 0x0010600001167983 */ /* 0x000f280000300800 */
[----:B------:R-:W4:Y:S04]  /*42310*/  LDL.LU R25, [R1+0x100c] ;  /* 0x00100c0001197983 */ /* 0x000f280000300800 */
[----:B------:R-:W4:Y:S04]  /*42320*/  LDL.LU R24, [R1+0x1008] ;  /* 0x0010080001187983 */ /* 0x000f280000300800 */
[----:B------:R0:W-:Y:S04]  /*42330*/  STS.U16 [R2+UR76+0x29580], R66 ;  /* 0x0295804202007988 */ /* 0x0001e8000800044c */
[----:B------:R-:W4:Y:S04]  /*42340*/  LDL.LU R67, [R1+0x1004] ;  /* 0x0010040001437983 */ /* 0x000f280000300800 */
[----:B------:R1:W-:Y:S04]  /*42350*/  STS.U16 [R2+UR76+0x31580], R69 ;  /* 0x0315804502007988 */ /* 0x0003e8000800044c */
[----:B------:R1:W-:Y:S04]  /*42360*/  STS.U16 [R2+UR76+0x39580], R68 ;  /* 0x0395804402007988 */ /* 0x0003e8000800044c */
[----:B0-----:R-:W4:Y:S04]  /*42370*/  LDL.LU R66, [R1+0x1000] ;  /* 0x0010000001427983 */ /* 0x001f280000300800 */
[----:B-1----:R-:W4:Y:S04]  /*42380*/  LDL.LU R69, [R1+0xfac] ;  /* 0x000fac0001457983 */ /* 0x002f280000300800 */
[----:B------:R-:W4:Y:S04]  /*42390*/  LDL.LU R68, [R1+0xfa8] ;  /* 0x000fa80001447983 */ /* 0x000f280000300800 */
[----:B--2---:R0:W-:Y:S04]  /*423a0*/  STS.U16 [R2+UR76+0x21980], R71 ;  /* 0x0219804702007988 */ /* 0x0041e8000800044c */
[----:B0-----:R-:W2:Y:S04]  /*423b0*/  LDL.LU R71, [R1+0xfa4] ;  /* 0x000fa40001477983 */ /* 0x001ea80000300800 */
[----:B---3--:R-:W-:Y:S04]  /*423c0*/  STS.U16 [R2+UR76+0x29980], R4 ;  /* 0x0299800402007988 */ /* 0x008fe8000800044c */
[----:B------:R-:W-:Y:S04]  /*423d0*/  STS.U16 [R2+UR76+0x31980], R7 ;  /* 0x0319800702007988 */ /* 0x000fe8000800044c */
[----:B------:R-:W-:Y:S04]  /*423e0*/  STS.U16 [R2+UR76+0x39980], R6 ;  /* 0x0399800602007988 */ /* 0x000fe8000800044c */
[----:B----4-:R-:W-:Y:S04]  /*423f0*/  STS.U16 [R2+UR76+0x21d80], R29 ;  /* 0x021d801d02007988 */ /* 0x010fe8000800044c */
[----:B------:R-:W-:Y:S04]  /*42400*/  STS.U16 [R2+UR76+0x29d80], R9 ;  /* 0x029d800902007988 */ /* 0x000fe8000800044c */
[----:B------:R-:W-:Y:S04]  /*42410*/  STS.U16 [R2+UR76+0x31d80], R8 ;  /* 0x031d800802007988 */ /* 0x000fe8000800044c */
[----:B------:R-:W-:Y:S04]  /*42420*/  STS.U16 [R2+UR76+0x39d80], R28 ;  /* 0x039d801c02007988 */ /* 0x000fe8000800044c */
[----:B------:R-:W-:Y:S04]  /*42430*/  STS.U16 [R2+UR76+0x22180], R11 ;  /* 0x0221800b02007988 */ /* 0x000fe8000800044c */
[----:B------:R0:W-:Y:S04]  /*42440*/  STS.U16 [R2+UR76+0x2a180], R10 ;  /* 0x02a1800a02007988 */ /* 0x0001e8000800044c */
[----:B------:R1:W-:Y:S04]  /*42450*/  STS.U16 [R2+UR76+0x32180], R27 ;  /* 0x0321801b02007988 */ /* 0x0003e8000800044c */
[----:B0-----:R-:W3:Y:S04]  /*42460*/  LDL.LU R10, [R1+0xfa0] ;  /* 0x000fa000010a7983 */ /* 0x001ee80000300800 */
[----:B------:R0:W-:Y:S04]  /*42470*/  STS.U16 [R2+UR76+0x3a180], R13 ;  /* 0x03a1800d02007988 */ /* 0x0001e8000800044c */
[----:B-1----:R-:W4:Y:S04]  /*42480*/  LDL.LU R27, [R1+0x14b8] ;  /* 0x0014b800011b7983 */ /* 0x002f280000300800 */
        /* <DEDUP_REMOVED lines=36> */
[----:B0-----:R-:W4:Y:S04]  /*426d0*/  LDL.LU R68, [R1+0x12f0] ;  /* 0x0012f00001447983 */ /* 0x001f280000300800 */
[----:B--2---:R0:W-:Y:S04]  /*426e0*/  STS.U16 [R2+UR76+0x33580], R71 ;  /* 0x0335804702007988 */ /* 0x0041e8000800044c */
[----:B0-----:R-:W2:Y:S01]  /*426f0*/  LDL.LU R71, [R1+0x129c] ;  /* 0x00129c0001477983 */ /* 0x001ea20000300800 */
[----:B------:R-:W-:-:S03]  /*42700*/  LOP3.LUT R4, R0, 0x40, RZ, 0x3c, !PT ;  /* 0x0000004000047812 */ /* 0x000fc600078e3cff */
[----:B---3--:R-:W-:Y:S04]  /*42710*/  STS.U16 [R2+UR76+0x3b580], R10 ;  /* 0x03b5800a02007988 */ /* 0x008fe8000800044c */
[----:B------:R0:W-:Y:S04]  /*42720*/  STS.U16 [R2+UR76+0x23980], R91 ;  /* 0x0239805b02007988 */ /* 0x0001e8000800044c */
[----:B------:R1:W-:Y:S04]  /*42730*/  STS.U16 [R2+UR76+0x2b980], R92 ;  /* 0x02b9805c02007988 */ /* 0x0003e8000800044c */
[----:B------:R3:W-:Y:S04]  /*42740*/  STS.U16 [R2+UR76+0x33980], R3 ;  /* 0x0339800302007988 */ /* 0x0007e8000800044c */
[----:B------:R0:W-:Y:S04]  /*42750*/  STS.U16 [R2+UR76+0x3b980], R90 ;  /* 0x03b9805a02007988 */ /* 0x0001e8000800044c */
[----:B------:R0:W-:Y:S04]  /*42760*/  STS.U16 [R2+UR76+0x23d80], R75 ;  /* 0x023d804b02007988 */ /* 0x0001e8000800044c */
[----:B------:R0:W-:Y:S04]  /*42770*/  STS.U16 [R2+UR76+0x2bd80], R72 ;  /* 0x02bd804802007988 */ /* 0x0001e8000800044c */
[----:B------:R0:W-:Y:S04]  /*42780*/  STS.U16 [R2+UR76+0x33d80], R73 ;  /* 0x033d804902007988 */ /* 0x0001e8000800044c */
[----:B------:R0:W-:Y:S04]  /*42790*/  STS.U16 [R2+UR76+0x3bd80], R70 ;  /* 0x03bd804602007988 */ /* 0x0001e8000800044c */
[----:B----4-:R-:W-:Y:S04]  /*427a0*/  STS.U16 [R4+UR76+0x20200], R27 ;  /* 0x0202001b04007988 */ /* 0x010fe8000800044c */
[----:B------:R-:W-:Y:S04]  /*427b0*/  STS.U16 [R4+UR76+0x28200], R13 ;  /* 0x0282000d04007988 */ /* 0x000fe8000800044c */
[----:B0-----:R-:W4:Y:S04]  /*427c0*/  LDL.LU R91, [R1+0x21a8] ;  /* 0x0021a800015b7983 */ /* 0x001f280000300800 */
[----:B------:R-:W-:Y:S04]  /*427d0*/  STS.U16 [R4+UR76+0x30200], R12 ;  /* 0x0302000c04007988 */ /* 0x000fe8000800044c */
[----:B------:R-:W-:Y:S04]  /*427e0*/  STS.U16 [R4+UR76+0x38200], R15 ;  /* 0x0382000f04007988 */ /* 0x000fe8000800044c */
[----:B------:R-:W-:Y:S04]  /*427f0*/  STS.U16 [R4+UR76+0x20600], R14 ;  /* 0x0206000e04007988 */ /* 0x000fe8000800044c */
[----:B-1----:R-:W4:Y:S04]  /*42800*/  LDL.LU R92, [R1+0x21a4] ;  /* 0x0021a400015c7983 */ /* 0x002f280000300800 */
[----:B------:R-:W-:Y:S04]  /*42810*/  STS.U16 [R4+UR76+0x28600], R17 ;  /* 0x0286001104007988 */ /* 0x000fe8000800044c */
[----:B------:R-:W-:Y:S04]  /*42820*/  STS.U16 [R4+UR76+0x30600], R16 ;  /* 0x0306001004007988 */ /* 0x000fe8000800044c */
[----:B---3--:R-:W3:Y:S04]  /*42830*/  LDL.LU R3, [R1+0x21a0] ;  /* 0x0021a00001037983 */ /* 0x008ee80000300800 */
[----:B------:R-:W3:Y:S04]  /*42840*/  LDL.LU R90, [R1+0x219c] ;  /* 0x00219c00015a7983 */ /* 0x000ee80000300800 */
[----:B------:R-:W3:Y:S04]  /*42850*/  LDL.LU R75, [R1+0x2198] ;  /* 0x00219800014b7983 */ /* 0x000ee80000300800 */
[----:B------:R-:W3:Y:S04]  /*42860*/  LDL.LU R72, [R1+0x2194] ;  /* 0x0021940001487983 */ /* 0x000ee80000300800 */
[----:B------:R-:W3:Y:S04]  /*42870*/  LDL.LU R73, [R1+0x2190] ;  /* 0x0021900001497983 */ /* 0x000ee80000300800 */
[----:B------:R-:W3:Y:S04]  /*42880*/  LDL.LU R70, [R1+0x218c] ;  /* 0x00218c0001467983 */ /* 0x000ee80000300800 */
        /* <DEDUP_REMOVED lines=13> */
[----:B-1----:R-:W4:Y:S04]  /*42960*/  LDL.LU R66, [R1+0x1294] ;  /* 0x0012940001427983 */ /* 0x002f280000300800 */
[----:B------:R0:W-:Y:S04]  /*42970*/  STS.U16 [R4+UR76+0x39200], R68 ;  /* 0x0392004404007988 */ /* 0x0001e8000800044c */
[----:B------:R-:W4:Y:S04]  /*42980*/  LDL.LU R69, [R1+0x1290] ;  /* 0x0012900001457983 */ /* 0x000f280000300800 */
[----:B0-----:R-:W4:Y:S04]  /*42990*/  LDL.LU R68, [R1+0x123c] ;  /* 0x00123c0001447983 */ /* 0x001f280000300800 */
        /* <DEDUP_REMOVED lines=28> */
[----:B---3--:R0:W-:Y:S04]  /*42b60*/  STS.U16 [R4+UR76+0x29600], R67 ;  /* 0x0296004304007988 */ /* 0x0081e8000800044c */
[----:B----4-:R1:W-:Y:S04]  /*42b70*/  STS.U16 [R4+UR76+0x31600], R66 ;  /* 0x0316004204007988 */ /* 0x0103e8000800044c */
[----:B------:R3:W-:Y:S04]  /*42b80*/  STS.U16 [R4+UR76+0x39600], R69 ;  /* 0x0396004504007988 */ /* 0x0007e8000800044c */
[----:B0-----:R-:W4:Y:S04]  /*42b90*/  LDL.LU R67, [R1+0x2188] ;  /* 0x0021880001437983 */ /* 0x001f280000300800 */
[----:B------:R0:W-:Y:S04]  /*42ba0*/  STS.U16 [R4+UR76+0x21a00], R68 ;  /* 0x021a004404007988 */ /* 0x0001e8000800044c */
[----:B-1----:R-:W4:Y:S04]  /*42bb0*/  LDL.LU R66, [R1+0x2184] ;  /* 0x0021840001427983 */ /* 0x002f280000300800 */
[----:B---3--:R-:W3:Y:S04]  /*42bc0*/  LDL.LU R69, [R1+0x2180] ;  /* 0x0021800001457983 */ /* 0x008ee80000300800 */
[----:B0-----:R-:W3:Y:S04]  /*42bd0*/  LDL.LU R68, [R1+0x217c] ;  /* 0x00217c0001447983 */ /* 0x001ee80000300800 */
[----:B--2---:R0:W-:Y:S04]  /*42be0*/  STS.U16 [R4+UR76+0x29a00], R71 ;  /* 0x029a004704007988 */ /* 0x0041e8000800044c */
        /* <DEDUP_REMOVED lines=26> */
[----:B0-----:R-:W2:Y:S04]  /*42d90*/  LDL.LU R71, [R1+0x2178] ;  /* 0x0021780001477983 */ /* 0x001ea80000300800 */
[----:B------:R0:W-:Y:S04]  /*42da0*/  STS.U16 [R4+UR76+0x23600], R70 ;  /* 0x0236004604007988 */ /* 0x0001e8000800044c */
[----:B------:R1:W-:Y:S04]  /*42db0*/  STS.U16 [R4+UR76+0x2b600], R73 ;  /* 0x02b6004904007988 */ /* 0x0003e8000800044c */
[----:B0-----:R-:W2:Y:S04]  /*42dc0*/  LDL.LU R70, [R1+0x2174] ;  /* 0x0021740001467983 */ /* 0x001ea80000300800 */
[----:B-1----:R-:W2:Y:S04]  /*42dd0*/  LDL.LU R73, [R1+0x2170] ;  /* 0x0021700001497983 */ /* 0x002ea80000300800 */
[----:B------:R-:W2:Y:S04]  /*42de0*/  LDL.LU R28, [R1+0x14a8] ;  /* 0x0014a800011c7983 */ /* 0x000ea80000300800 */
        /* <DEDUP_REMOVED lines=13> */
[----:B------:R-:W4:Y:S04]  /*42ec0*/  LDL.LU R20, [R1+0x13c0] ;  /* 0x0013c00001147983 */ /* 0x000f280000300800 */
        /* <DEDUP_REMOVED lines=11> */
[----:B0-----:R-:W4:Y:S04]  /*42f80*/  LDL.LU R93, [R1+0x12e0] ;  /* 0x0012e000015d7983 */ /* 0x001f280000300800 */
[----:B------:R0:W-:Y:S04]  /*42f90*/  STS.U16 [R4+UR76+0x33a00], R77 ;  /* 0x033a004d04007988 */ /* 0x0001e8000800044c */
[----:B------:R1:W-:Y:S01]  /*42fa0*/  STS.U16 [R4+UR76+0x3ba00], R76 ;  /* 0x03ba004c04007988 */ /* 0x0003e2000800044c */
[----:B------:R-:W-:-:S03]  /*42fb0*/  LOP3.LUT R2, R0, 0x50, RZ, 0x3c, !PT ;  /* 0x0000005000027812 */ /* 0x000fc600078e3cff */
        /* <DEDUP_REMOVED lines=9> */
[----:B------:R-:W4:Y:S04]  /*43050*/  LDL.LU R80, [R1+0x214c] ;  /* 0x00214c0001507983 */ /* 0x000f280000300800 */
[----:B--2---:R-:W-:Y:S04]  /*43060*/  STS.U16 [R2+UR76+0x20280], R28 ;  /* 0x0202801c02007988 */ /* 0x004fe8000800044c */
[----:B---3--:R-:W-:Y:S04]  /*43070*/  STS.U16 [R2+UR76+0x28280], R11 ;  /* 0x0282800b02007988 */ /* 0x008fe8000800044c */
[----:B----4-:R-:W-:Y:S04]  /*43080*/  STS.U16 [R2+UR76+0x30280], R10 ;  /* 0x0302800a02007988 */ /* 0x010fe8000800044c */
[----:B------:R-:W-:Y:S04]  /*43090*/  STS.U16 [R2+UR76+0x38280], R27 ;  /* 0x0382801b02007988 */ /* 0x000fe8000800044c */
[----:B------:R-:W-:Y:S04]  /*430a0*/  STS.U16 [R2+UR76+0x20680], R13 ;  /* 0x0206800d02007988 */ /* 0x000fe8000800044c */
[----:B------:R-:W-:Y:S04]  /*430b0*/  STS.U16 [R2+UR76+0x28680], R12 ;  /* 0x0286800c02007988 */ /* 0x000fe8000800044c */
[----:B------:R-:W-:Y:S04]  /*430c0*/  STS.U16 [R2+UR76+0x30680], R15 ;  /* 0x0306800f02007988 */ /* 0x000fe8000800044c */
[----:B------:R-:W-:Y:S04]  /*430d0*/  STS.U16 [R2+UR76+0x38680], R30 ;  /* 0x0386801e02007988 */ /* 0x000fe8000800044c */
[----:B------:R-:W-:Y:S04]  /*430e0*/  STS.U16 [R2+UR76+0x20a80], R21 ;  /* 0x020a801502007988 */ /* 0x000fe8000800044c */
[----:B------:R0:W-:Y:S04]  /*430f0*/  STS.U16 [R2+UR76+0x28a80], R24 ;  /* 0x028a801802007988 */ /* 0x0001e8000800044c */
[----:B0-----:R-:W2:Y:S04]  /*43100*/  LDL.LU R24, [R1+0x128c] ;  /* 0x00128c0001187983 */ /* 0x001ea80000300800 */
[----:B------:R0:W-:Y:S04]  /*43110*/  STS.U16 [R2+UR76+0x30a80], R20 ;  /* 0x030a801402007988 */ /* 0x0001e8000800044c */
[----:B------:R-:W3:Y:S04]  /*43120*/  LDL.LU R30, [R1+0x1288] ;  /* 0x00128800011e7983 */ /* 0x000ee80000300800 */
[----:B------:R-:W4:Y:S04]  /*43130*/  LDL.LU R21, [R1+0x1284] ;  /* 0x0012840001157983 */ /* 0x000f280000300800 */
        /* <DEDUP_REMOVED lines=29> */
[----:B----4-:R2:W-:Y:S04]  /*43310*/  STS.U16 [R2+UR76+0x31680], R21 ;  /* 0x0316801502007988 */ /* 0x0105e8000800044c */
[----:B0-----:R-:W3:Y:S04]  /*43320*/  LDL.LU R24, [R1+0x10a8] ;  /* 0x0010a80001187983 */ /* 0x001ee80000300800 */
[----:B------:R-:W4:Y:S04]  /*43330*/  LDL.LU R15, [R1+0x10a4] ;  /* 0x0010a400010f7983 */ /* 0x000f280000300800 */
[----:B------:R-:W4:Y:S04]  /*43340*/  LDL.LU R14, [R1+0x10a0] ;  /* 0x0010a000010e7983 */ /* 0x000f280000300800 */
[----:B------:R-:W4:Y:S04]  /*43350*/  LDL.LU R17, [R1+0x104c] ;  /* 0x00104c0001117983 */ /* 0x000f280000300800 */
[----:B------:R-:W4:Y:S04]  /*43360*/  LDL.LU R16, [R1+0x1048] ;  /* 0x0010480001107983 */ /* 0x000f280000300800 */
[----:B------:R-:W4:Y:S04]  /*43370*/  LDL.LU R19, [R1+0x1044] ;  /* 0x0010440001137983 */ /* 0x000f280000300800 */
[----:B------:R-:W4:Y:S04]  /*43380*/  LDL.LU R18, [R1+0x1040] ;  /* 0x0010400001127983 */ /* 0x000f280000300800 */
[----:B-1----:R-:W4:Y:S04]  /*43390*/  LDL.LU R30, [R1+0xfec] ;  /* 0x000fec00011e7983 */ /* 0x002f280000300800 */
[----:B------:R0:W-:Y:S04]  /*433a0*/  STS.U16 [R2+UR76+0x39680], R20 ;  /* 0x0396801402007988 */ /* 0x0001e8000800044c */
[----:B--2---:R-:W2:Y:S04]  /*433b0*/  LDL.LU R21, [R1+0xfe8] ;  /* 0x000fe80001157983 */ /* 0x004ea80000300800 */
[----:B0-----:R-:W2:Y:S04]  /*433c0*/  LDL.LU R20, [R1+0xfe4] ;  /* 0x000fe40001147983 */ /* 0x001ea80000300800 */
        /* <DEDUP_REMOVED lines=18> */
[----:B0-----:R-:W2:Y:S04]  /*434f0*/  LDL.LU R23, [R1+0x1498] ;  /* 0x0014980001177983 */ /* 0x001ea80000300800 */
[----:B-1----:R-:W2:Y:S04]  /*43500*/  LDL.LU R22, [R1+0x1494] ;  /* 0x0014940001167983 */ /* 0x002ea80000300800 */
[----:B------:R-:W2:Y:S04]  /*43510*/  LDL.LU R25, [R1+0x1490] ;  /* 0x0014900001197983 */ /* 0x000ea80000300800 */
[----:B---3--:R0:W-:Y:S04]  /*43520*/  STS.U16 [R2+UR76+0x2aa80], R24 ;  /* 0x02aa801802007988 */ /* 0x0081e8000800044c */
[----:B----4-:R-:W-:Y:S04]  /*43530*/  STS.U16 [R2+UR76+0x32a80], R15 ;  /* 0x032a800f02007988 */ /* 0x010fe8000800044c */
[----:B------:R-:W-:Y:S04]  /*43540*/  STS.U16 [R2+UR76+0x3aa80], R14 ;  /* 0x03aa800e02007988 */ /* 0x000fe8000800044c */
[----:B------:R-:W-:Y:S04]  /*43550*/  STS.U16 [R2+UR76+0x22e80], R17 ;  /* 0x022e801102007988 */ /* 0x000fe8000800044c */
[----:B------:R-:W-:Y:S04]  /*43560*/  STS.U16 [R2+UR76+0x2ae80], R16 ;  /* 0x02ae801002007988 */ /* 0x000fe8000800044c */
[----:B------:R-:W-:Y:S04]  /*43570*/  STS.U16 [R2+UR76+0x32e80], R19 ;  /* 0x032e801302007988 */ /* 0x000fe8000800044c */
[----:B------:R-:W-:Y:S04]  /*43580*/  STS.U16 [R2+UR76+0x3ae80], R18 ;  /* 0x03ae801202007988 */ /* 0x000fe8000800044c */
[----:B------:R-:W-:Y:S04]  /*43590*/  STS.U16 [R2+UR76+0x23280], R30 ;  /* 0x0232801e02007988 */ /* 0x000fe8000800044c */
[----:B--2---:R-:W-:Y:S04]  /*435a0*/  STS.U16 [R2+UR76+0x2b280], R21 ;  /* 0x02b2801502007988 */ /* 0x004fe8000800044c */
[----:B0-----:R-:W2:Y:S04]  /*435b0*/  LDL.LU R24, [R1+0x148c] ;  /* 0x00148c0001187983 */ /* 0x001ea80000300800 */
[----:B------:R-:W-:Y:S04]  /*435c0*/  STS.U16 [R2+UR76+0x33280], R20 ;  /* 0x0332801402007988 */ /* 0x000fe8000800044c */
        /* <DEDUP_REMOVED lines=8> */
[----:B---3--:R-:W3:Y:S04]  /*43650*/  LDL.LU R3, [R1+0x213c] ;  /* 0x00213c0001037983 */ /* 0x008ee80000300800 */
[----:B----4-:R-:W4:Y:S04]  /*43660*/  LDL.LU R92, [R1+0x2138] ;  /* 0x00213800015c7983 */ /* 0x010f280000300800 */
[----:B------:R-:W3:Y:S04]  /*43670*/  LDL.LU R91, [R1+0x2134] ;  /* 0x00213400015b7983 */ /* 0x000ee80000300800 */
[----:B------:R-:W3:Y:S04]  /*43680*/  LDL.LU R88, [R1+0x2130] ;  /* 0x0021300001587983 */ /* 0x000ee80000300800 */
[----:B------:R0:W-:Y:S04]  /*43690*/  STS.U16 [R2+UR76+0x2ba80], R89 ;  /* 0x02ba805902007988 */ /* 0x0001e8000800044c */
        /* <DEDUP_REMOVED lines=10> */
[----:B------:R-:W3:Y:S04]  /*43740*/  LDL.LU R82, [R1+0x2118] ;  /* 0x0021180001527983 */ /* 0x000ee80000300800 */
[----:B------:R0:W-:Y:S04]  /*43750*/  STS.U16 [R2+UR76+0x3be80], R83 ;  /* 0x03be805302007988 */ /* 0x0001e8000800044c */
[----:B0-----:R-:W3:Y:S04]  /*43760*/  LDL.LU R83, [R1+0x2114] ;  /* 0x0021140001537983 */ /* 0x001ee80000300800 */
[----:B------:R-:W3:Y:S04]  /*43770*/  LDL R4, [R1+0x1524] ;  /* 0x0015240001047983 */ /* 0x000ee80000100800 */
[----:B------:R-:W4:Y:S04]  /*43780*/  LDL R2, [R1+0x1528] ;  /* 0x0015280001027983 */ /* 0x000f280000100800 */
[----:B------:R-:W4:Y:S04]  /*43790*/  LDL R7, [R1+0x1568] ;  /* 0x0015680001077983 */ /* 0x000f280000100800 */
[----:B------:R-:W4:Y:S01]  /*437a0*/  LDL R8, [R1+0x1564] ;  /* 0x0015640001087983 */ /* 0x000f220000100800 */
[----:B------:R-:W-:-:S02]  /*437b0*/  PRMT R31, RZ, 0x7610, R31 ;  /* 0x00007610ff1f7816 */ /* 0x000fc4000000001f */
[----:B------:R-:W-:Y:S01]  /*437c0*/  LOP3.LUT R9, R0, 0x60, RZ, 0x3c, !PT ;  /* 0x0000006000097812 */ /* 0x000fe200078e3cff */
[----:B------:R-:W4:Y:S04]  /*437d0*/  LDL R5, [R1+0x15a8] ;  /* 0x0015a80001057983 */ /* 0x000f280000100800 */
[----:B------:R-:W-:Y:S04]  /*437e0*/  STS.U16 [R9+UR76+0x20300], R23 ;  /* 0x0203001709007988 */ /* 0x000fe8000800044c */
[----:B------:R-:W-:Y:S04]  /*437f0*/  STS.U16 [R9+UR76+0x28300], R22 ;  /* 0x0283001609007988 */ /* 0x000fe8000800044c */
[----:B------:R-:W-:Y:S04]  /*43800*/  STS.U16 [R9+UR76+0x30300], R25 ;  /* 0x0303001909007988 */ /* 0x000fe8000800044c */
[----:B--2---:R-:W-:Y:S01]  /*43810*/  STS.U16 [R9+UR76+0x38300], R24 ;  /* 0x0383001809007988 */ /* 0x004fe2000800044c */
[----:B---3--:R-:W-:-:S02]  /*43820*/  @!P4 IMAD.MOV.U32 R11, RZ, RZ, R4 ;  /* 0x000000ffff0bc224 */ /* 0x008fc400078e0004 */
[----:B----4-:R-:W-:-:S05]  /*43830*/  @!P4 IMAD.MOV.U32 R10, RZ, RZ, R2 ;  /* 0x000000ffff0ac224 */ /* 0x010fca00078e0002 */
[----:B------:R0:W2:Y:S04]  /*43840*/  @!P4 LDG.E.U16 R31, desc[UR6][R10.64] ;  /* 0x000000060a1fc981 */ /* 0x0000a8000c1e1500 */
[----:B------:R1:W-:Y:S04]  /*43850*/  STS.U16 [R9+UR76+0x20700], R83 ;  /* 0x0207005309007988 */ /* 0x0003e8000800044c */
[----:B-1----:R-:W3:Y:S04]  /*43860*/  LDL.LU R83, [R1+0x2110] ;  /* 0x0021100001537983 */ /* 0x002ee80000300800 */
[----:B------:R-:W4:Y:S04]  /*43870*/  LDL R6, [R1+0x15a4] ;  /* 0x0015a40001067983 */ /* 0x000f280000100800 */
[----:B------:R1:W-:Y:S04]  /*43880*/  STS.U16 [R9+UR76+0x28700], R82 ;  /* 0x0287005209007988 */ /* 0x0003e8000800044c */
[----:B------:R0:W-:Y:S04]  /*43890*/  STS.U16 [R9+UR76+0x30700], R85 ;  /* 0x0307005509007988 */ /* 0x0001e8000800044c */
[----:B------:R0:W-:Y:S04]  /*438a0*/  STS.U16 [R9+UR76+0x38700], R84 ;  /* 0x0387005409007988 */ /* 0x0001e8000800044c */
[----:B------:R0:W-:Y:S04]  /*438b0*/  STS.U16 [R9+UR76+0x20b00], R87 ;  /* 0x020b005709007988 */ /* 0x0001e8000800044c */
[----:B------:R0:W-:Y:S04]  /*438c0*/  STS.U16 [R9+UR76+0x28b00], R86 ;  /* 0x028b005609007988 */ /* 0x0001e8000800044c */
[----:B------:R0:W-:Y:S04]  /*438d0*/  STS.U16 [R9+UR76+0x30b00], R89 ;  /* 0x030b005909007988 */ /* 0x0001e8000800044c */
[----:B-1----:R-:W3:Y:S04]  /*438e0*/  LDL.LU R82, [R1+0x210c] ;  /* 0x00210c0001527983 */ /* 0x002ee80000300800 */
[----:B0-----:R-:W3:Y:S04]  /*438f0*/  LDL.LU R85, [R1+0x2108] ;  /* 0x0021080001557983 */ /* 0x001ee80000300800 */
[----:B------:R-:W3:Y:S04]  /*43900*/  LDL.LU R84, [R1+0x2104] ;  /* 0x0021040001547983 */ /* 0x000ee80000300800 */
[----:B------:R-:W3:Y:S04]  /*43910*/  LDL.LU R87, [R1+0x2100] ;  /* 0x0021000001577983 */ /* 0x000ee80000300800 */
        /* <DEDUP_REMOVED lines=14> */
[----:B------:R-:W3:Y:S04]  /*43a00*/  LDL R4, [R1+0x15e4] ;  /* 0x0015e40001047983 */ /* 0x000ee80000100800 */
[----:B------:R-:W3:Y:S01]  /*43a10*/  LDL R2, [R1+0x15e8] ;  /* 0x0015e80001027983 */ /* 0x000ee20000100800 */
[----:B------:R-:W-:Y:S01]  /*43a20*/  PRMT R32, RZ, 0x7610, R32 ;  /* 0x00007610ff207816 */ /* 0x000fe20000000020 */
[----:B------:R-:W-:Y:S01]  /*43a30*/  @!P4 IMAD.MOV.U32 R10, RZ, RZ, R7 ;  /* 0x000000ffff0ac224 */ /* 0x000fe200078e0007 */
[----:B------:R-:W-:-:S05]  /*43a40*/  @!P4 MOV R11, R8 ;  /* 0x00000008000bc202 */ /* 0x000fca0000000f00 */
[----:B------:R-:W3:Y:S01]  /*43a50*/  @!P4 LDG.E.U16 R32, desc[UR6][R10.64] ;  /* 0x000000060a20c981 */ /* 0x000ee2000c1e1500 */
[----:B------:R-:W-:Y:S01]  /*43a60*/  PRMT R33, RZ, 0x7610, R33 ;  /* 0x00007610ff217816 */ /* 0x000fe20000000021 */
[----:B------:R-:W-:Y:S02]  /*43a70*/  @!P4 IMAD.MOV.U32 R12, RZ, RZ, R5 ;  /* 0x000000ffff0cc224 */ /* 0x000fe400078e0005 */
[----:B--2---:R-:W-:Y:S04]  /*43a80*/  STL [R1+0x20c8], R31 ;  /* 0x0020c81f01007387 */ /* 0x004fe80000100800 */
[----:B------:R-:W2:Y:S04]  /*43a90*/  LDL R8, [R1+0x1624] ;  /* 0x0016240001087983 */ /* 0x000ea80000100800 */
[----:B------:R-:W2:Y:S01]  /*43aa0*/  LDL R7, [R1+0x1628] ;  /* 0x0016280001077983 */ /* 0x000ea20000100800 */
[----:B----4-:R-:W-:-:S05]  /*43ab0*/  @!P4 IMAD.MOV.U32 R13, RZ, RZ, R6 ;  /* 0x000000ffff0dc224 */ /* 0x010fca00078e0006 */
[----:B------:R3:W4:Y:S01]  /*43ac0*/  @!P4 LDG.E.U16 R33, desc[UR6][R12.64] ;  /* 0x000000060c21c981 */ /* 0x000722000c1e1500 */
[----:B------:R-:W-:Y:S02]  /*43ad0*/  PRMT R34, RZ, 0x7610, R34 ;  /* 0x00007610ff227816 */ /* 0x000fe40000000022 */
[----:B------:R-:W-:Y:S01]  /*43ae0*/  PRMT R44, RZ, 0x7610, R44 ;  /* 0x00007610ff2c7816 */ /* 0x000fe2000000002c */
[----:B---3--:R-:W-:Y:S02]  /*43af0*/  @!P4 IMAD.MOV.U32 R13, RZ, RZ, R4 ;  /* 0x000000ffff0dc224 */ /* 0x008fe400078e0004 */
[----:B------:R-:W-:-:S05]  /*43b00*/  @!P4 IMAD.MOV.U32 R12, RZ, RZ, R2 ;  /* 0x000000ffff0cc224 */ /* 0x000fca00078e0002 */
[----:B------:R2:W3:Y:S04]  /*43b10*/  @!P4 LDG.E.U16 R34, desc[UR6][R12.64] ;  /* 0x000000060c22c981 */ /* 0x0004e8000c1e1500 */
[----:B------:R-:W-:Y:S04]  /*43b20*/  STL [R1+0x20cc], R32 ;  /* 0x0020cc2001007387 */ /* 0x000fe80000100800 */
[----:B------:R-:W3:Y:S04]  /*43b30*/  LDL R10, [R1+0x1664] ;  /* 0x00166400010a7983 */ /* 0x000ee80000100800 */
[----:B------:R-:W3:Y:S04]  /*43b40*/  LDL R9, [R1+0x1668] ;  /* 0x0016680001097983 */ /* 0x000ee80000100800 */
[----:B------:R-:W3:Y:S04]  /*43b50*/  LDL R6, [R1+0x16a4] ;  /* 0x0016a40001067983 */ /* 0x000ee80000100800 */
[----:B------:R-:W3:Y:S01]  /*43b60*/  LDL R5, [R1+0x16a8] ;  /* 0x0016a80001057983 */ /* 0x000ee20000100800 */
[----:B--2---:R-:W-:-:S02]  /*43b70*/  @!P4 IMAD.MOV.U32 R13, RZ, RZ, R8 ;  /* 0x000000ffff0dc224 */ /* 0x004fc400078e0008 */
[----:B------:R-:W-:-:S05]  /*43b80*/  @!P4 IMAD.MOV.U32 R12, RZ, RZ, R7 ;  /* 0x000000ffff0cc224 */ /* 0x000fca00078e0007 */
[----:B------:R-:W2:Y:S04]  /*43b90*/  @!P4 LDG.E.U16 R44, desc[UR6][R12.64] ;  /* 0x000000060c2cc981 */ /* 0x000ea8000c1e1500 */
[----:B----4-:R-:W-:Y:S04]  /*43ba0*/  STL [R1+0x20d0], R33 ;  /* 0x0020d02101007387 */ /* 0x010fe80000100800 */
[----:B------:R-:W4:Y:S04]  /*43bb0*/  LDL R4, [R1+0x16dc] ;  /* 0x0016dc0001047983 */ /* 0x000f280000100800 */
[----:B------:R-:W4:Y:S01]  /*43bc0*/  LDL R2, [R1+0x16e0] ;  /* 0x0016e00001027983 */ /* 0x000f220000100800 */
[----:B------:R-:W-:-:S02]  /*43bd0*/  PRMT R35, RZ, 0x7610, R35 ;  /* 0x00007610ff237816 */ /* 0x000fc40000000023 */
[----:B------:R-:W-:Y:S01]  /*43be0*/  PRMT R36, RZ, 0x7610, R36 ;  /* 0x00007610ff247816 */ /* 0x000fe20000000024 */
[----:B---3--:R0:W-:Y:S04]  /*43bf0*/  STL [R1+0x20d4], R34 ;  /* 0x0020d42201007387 */ /* 0x0081e80000100800 */
[----:B------:R-:W3:Y:S04]  /*43c00*/  LDL R8, [R1+0x152c] ;  /* 0x00152c0001087983 */ /* 0x000ee80000100800 */
[----:B------:R-:W3:Y:S01]  /*43c10*/  LDL R7, [R1+0x1530] ;  /* 0x0015300001077983 */ /* 0x000ee20000100800 */
[----:B------:R-:W-:-:S02]  /*43c20*/  @!P4 IMAD.MOV.U32 R11, RZ, RZ, R10 ;  /* 0x000000ffff0bc224 */ /* 0x000fc400078e000a */
[----:B------:R-:W-:-:S05]  /*43c30*/  @!P4 IMAD.MOV.U32 R10, RZ, RZ, R9 ;  /* 0x000000ffff0ac224 */ /* 0x000fca00078e0009 */
[----:B------:R1:W3:Y:S02]  /*43c40*/  @!P4 LDG.E.U16 R35, desc[UR6][R10.64] ;  /* 0x000000060a23c981 */ /* 0x0002e4000c1e1500 */
[----:B-1----:R-:W-:Y:S02]  /*43c50*/  @!P4 IMAD.MOV.U32 R11, RZ, RZ, R6 ;  /* 0x000000ffff0bc224 */ /* 0x002fe400078e0006 */
[----:B------:R-:W-:-:S05]  /*43c60*/  @!P4 IMAD.MOV.U32 R10, RZ, RZ, R5 ;  /* 0x000000ffff0ac224 */ /* 0x000fca00078e0005 */
[----:B------:R4:W3:Y:S04]  /*43c70*/  @!P4 LDG.E.U16 R36, desc[UR6][R10.64] ;  /* 0x000000060a24c981 */ /* 0x0008e8000c1e1500 */
[----:B--2---:R-:W-:Y:S04]  /*43c80*/  STL [R1+0x20d8], R44 ;  /* 0x0020d82c01007387 */ /* 0x004fe80000100800 */
[----:B------:R-:W2:Y:S04]  /*43c90*/  LDL R6, [R1+0x156c] ;  /* 0x00156c0001067983 */ /* 0x000ea80000100800 */
[----:B------:R-:W2:Y:S01]  /*43ca0*/  LDL R5, [R1+0x1570] ;  /* 0x0015700001057983 */ /* 0x000ea20000100800 */
[----:B------:R-:W-:-:S03]  /*43cb0*/  PRMT R37, RZ, 0x7610, R37 ;  /* 0x00007610ff257816 */ /* 0x000fc60000000025 */
[----:B------:R-:W2:Y:S04]  /*43cc0*/  LDL R12, [R1+0x15ec] ;  /* 0x0015ec00010c7983 */ /* 0x000ea80000100800 */
[----:B------:R-:W2:Y:S01]  /*43cd0*/  LDL R9, [R1+0x1630] ;  /* 0x0016300001097983 */ /* 0x000ea20000100800 */
[----:B----4-:R-:W-:Y:S02]  /*43ce0*/  @!P4 IMAD.MOV.U32 R11, RZ, RZ, R4 ;  /* 0x000000ffff0bc224 */ /* 0x010fe400078e0004 */
[----:B------:R-:W-:Y:S01]  /*43cf0*/  @!P4 IMAD.MOV.U32 R10, RZ, RZ, R2 ;  /* 0x000000ffff0ac224 */ /* 0x000fe200078e0002 */
[----:B------:R-:W4:Y:S04]  /*43d00*/  LDL R4, [R1+0x15ac] ;  /* 0x0015ac0001047983 */ /* 0x000f280000100800 */
[----:B------:R-:W4:Y:S04]  /*43d10*/  LDL R2, [R1+0x15b0] ;  /* 0x0015b00001027983 */ /* 0x000f280000100800 */
[----:B------:R-:W4:Y:S04]  /*43d20*/  @!P4 LDG.E.U16 R37, desc[UR6][R10.64] ;  /* 0x000000060a25c981 */ /* 0x000f28000c1e1500 */
[----:B------:R-:W4:Y:S04]  /*43d30*/  LDL R11, [R1+0x15f0] ;  /* 0x0015f000010b7983 */ /* 0x000f280000100800 */
[----:B------:R-:W4:Y:S01]  /*43d40*/  LDL R10, [R1+0x162c] ;  /* 0x00162c00010a7983 */ /* 0x000f220000100800 */
[----:B------:R-:W-:Y:S01]  /*43d50*/  PRMT R38, RZ, 0x7610, R38 ;  /* 0x00007610ff267816 */ /* 0x000fe20000000026 */
[----:B---3--:R-:W-:-:S02]  /*43d60*/  @!P4 IMAD.MOV.U32 R15, RZ, RZ, R8 ;  /* 0x000000ffff0fc224 */ /* 0x008fc400078e0008 */
[----:B------:R-:W-:Y:S01]  /*43d70*/  @!P4 IMAD.MOV.U32 R14, RZ, RZ, R7 ;  /* 0x000000ffff0ec224 */ /* 0x000fe200078e0007 */
[----:B------:R-:W3:Y:S04]  /*43d80*/  LDL R8, [R1+0x166c] ;  /* 0x00166c0001087983 */ /* 0x000ee80000100800 */
[----:B------:R-:W3:Y:S04]  /*43d90*/  LDL R7, [R1+0x1670] ;  /* 0x0016700001077983 */ /* 0x000ee80000100800 */
[----:B------:R2:W3:Y:S01]  /*43da0*/  @!P4 LDG.E.U16 R38, desc[UR6][R14.64] ;  /* 0x000000060e26c981 */ /* 0x0004e2000c1e1500 */
[----:B------:R-:W-:Y:S01]  /*43db0*/  PRMT R39, RZ, 0x7610, R39 ;  /* 0x00007610ff277816 */ /* 0x000fe20000000027 */
[----:B--2---:R-:W-:-:S02]  /*43dc0*/  @!P4 IMAD.MOV.U32 R15, RZ, RZ, R6 ;  /* 0x000000ffff0fc224 */ /* 0x004fc400078e0006 */
[----:B------:R-:W-:Y:S01]  /*43dd0*/  @!P4 IMAD.MOV.U32 R14, RZ, RZ, R5 ;  /* 0x000000ffff0ec224 */ /* 0x000fe200078e0005 */
[----:B------:R-:W2:Y:S04]  /*43de0*/  LDL R6, [R1+0x16ac] ;  /* 0x0016ac0001067983 */ /* 0x000ea80000100800 */
[----:B------:R-:W2:Y:S04]  /*43df0*/  LDL R5, [R1+0x16b0] ;  /* 0x0016b00001057983 */ /* 0x000ea80000100800 */
[----:B------:R4:W2:Y:S02]  /*43e00*/  @!P4 LDG.E.U16 R39, desc[UR6][R14.64] ;  /* 0x000000060e27c981 */ /* 0x0008a4000c1e1500 */
[----:B----4-:R-:W-:-:S02]  /*43e10*/  @!P4 IMAD.MOV.U32 R15, RZ, RZ, R4 ;  /* 0x000000ffff0fc224 */ /* 0x010fc400078e0004 */
[----:B------:R-:W-:Y:S01]  /*43e20*/  @!P4 IMAD.MOV.U32 R14, RZ, RZ, R2 ;  /* 0x000000ffff0ec224 */ /* 0x000fe200078e0002 */
[----:B------:R-:W4:Y:S04]  /*43e30*/  LDL R4, [R1+0x16e4] ;  /* 0x0016e40001047983 */ /* 0x000f280000100800 */
[----:B------:R-:W4:Y:S01]  /*43e40*/  LDL R2, [R1+0x16e8] ;  /* 0x0016e80001027983 */ /* 0x000f220000100800 */
[----:B------:R-:W-:Y:S01]  /*43e50*/  @!P4 IMAD.MOV.U32 R13, RZ, RZ, R12 ;  /* 0x000000ffff0dc224 */ /* 0x000fe200078e000c */
[----:B------:R-:W-:Y:S01]  /*43e60*/  PRMT R52, RZ, 0x7610, R52 ;  /* 0x00007610ff347816 */ /* 0x000fe20000000034 */
[----:B------:R-:W-:Y:S02]  /*43e70*/  @!P4 IMAD.MOV.U32 R12, RZ, RZ, R11 ;  /* 0x000000ffff0cc224 */ /* 0x000fe400078e000b */
[----:B------:R-:W-:-:S02]  /*43e80*/  @!P4 IMAD.MOV.U32 R11, RZ, RZ, R10 ;  /* 0x000000ffff0bc224 */ /* 0x000fc400078e000a */
[----:B------:R-:W-:Y:S01]  /*43e90*/  @!P4 IMAD.MOV.U32 R10, RZ, RZ, R9 ;  /* 0x000000ffff0ac224 */ /* 0x000fe200078e0009 */
[----:B------:R-:W-:Y:S02]  /*43ea0*/  PRMT R42, RZ, 0x7610, R42 ;  /* 0x00007610ff2a7816 */ /* 0x000fe4000000002a */
[----:B------:R-:W-:Y:S02]  /*43eb0*/  PRMT R41, RZ, 0x7610, R41 ;  /* 0x00007610ff297816 */ /* 0x000fe40000000029 */
[----:B------:R-:W-:Y:S02]  /*43ec0*/  PRMT R43, RZ, 0x7610, R43 ;  /* 0x00007610ff2b7816 */ /* 0x000fe4000000002b */
[----:B------:R-:W-:Y:S01]  /*43ed0*/  PRMT R40, RZ, 0x7610, R40 ;  /* 0x00007610ff287816 */ /* 0x000fe20000000028 */
[----:B------:R3:W4:Y:S04]  /*43ee0*/  @!P4 LDG.E.U16 R52, desc[UR6][R10.64] ;  /* 0x000000060a34c981 */ /* 0x000728000c1e1500 */
[----:B------:R-:W4:Y:S04]  /*43ef0*/  @!P4 LDG.E.U16 R41, desc[UR6][R12.64] ;  /* 0x000000060c29c981 */ /* 0x000f28000c1e1500 */
[----:B------:R-:W4:Y:S04]  /*43f00*/  LDL R9, [R1+0x15f8] ;  /* 0x0015f80001097983 */ /* 0x000f280000100800 */
[----:B------:R-:W4:Y:S04]  /*43f10*/  @!P4 LDG.E.U16 R40, desc[UR6][R14.64] ;  /* 0x000000060e28c981 */ /* 0x000f28000c1e1500 */
[----:B------:R-:W4:Y:S01]  /*43f20*/  LDL R12, [R1+0x15b4] ;  /* 0x0015b400010c7983 */ /* 0x000f220000100800 */
[----:B---3--:R-:W-:-:S02]  /*43f30*/  @!P4 IMAD.MOV.U32 R11, RZ, RZ, R8 ;  /* 0x000000ffff0bc224 */ /* 0x008fc400078e0008 */
[----:B------:R-:W-:Y:S01]  /*43f40*/  @!P4 IMAD.MOV.U32 R10, RZ, RZ, R7 ;  /* 0x000000ffff0ac224 */ /* 0x000fe200078e0007 */
[----:B------:R-:W3:Y:S04]  /*43f50*/  LDL R8, [R1+0x1534] ;  /* 0x0015340001087983 */ /* 0x000ee80000100800 */
[----:B------:R-:W3:Y:S04]  /*43f60*/  LDL R7, [R1+0x1538] ;  /* 0x0015380001077983 */ /* 0x000ee80000100800 */
[----:B------:R2:W3:Y:S02]  /*43f70*/  @!P4 LDG.E.U16 R42, desc[UR6][R10.64] ;  /* 0x000000060a2ac981 */ /* 0x0004e4000c1e1500 */
[----:B--2---:R-:W-:-:S02]  /*43f80*/  @!P4 IMAD.MOV.U32 R11, RZ, RZ, R6 ;  /* 0x000000ffff0bc224 */ /* 0x004fc400078e0006 */
[----:B------:R-:W-:Y:S01]  /*43f90*/  @!P4 IMAD.MOV.U32 R10, RZ, RZ, R5 ;  /* 0x000000ffff0ac224 */ /* 0x000fe200078e0005 */
[----:B------:R-:W2:Y:S04]  /*43fa0*/  LDL R6, [R1+0x1574] ;  /* 0x0015740001067983 */ /* 0x000ea80000100800 */
[----:B------:R-:W2:Y:S04]  /*43fb0*/  LDL R5, [R1+0x1578] ;  /* 0x0015780001057983 */ /* 0x000ea80000100800 */
[----:B------:R-:W2:Y:S04]  /*43fc0*/  @!P4 LDG.E.U16 R43, desc[UR6][R10.64] ;  /* 0x000000060a2bc981 */ /* 0x000ea8000c1e1500 */
[----:B------:R-:W2:Y:S04]  /*43fd0*/  LDL R11, [R1+0x15b8] ;  /* 0x0015b800010b7983 */ /* 0x000ea80000100800 */
[----:B------:R-:W2:Y:S01]  /*43fe0*/  LDL R10, [R1+0x15f4] ;  /* 0x0015f400010a7983 */ /* 0x000ea20000100800 */
[----:B----4-:R-:W-:-:S02]  /*43ff0*/  @!P4 IMAD.MOV.U32 R15, RZ, RZ, R4 ;  /* 0x000000ffff0fc224 */ /* 0x010fc400078e0004 */
[----:B------:R-:W-:Y:S01]  /*44000*/  @!P4 IMAD.MOV.U32 R14, RZ, RZ, R2 ;  /* 0x000000ffff0ec224 */ /* 0x000fe200078e0002 */
[----:B------:R-:W4:Y:S04]  /*44010*/  LDL R4, [R1+0x1634] ;  /* 0x0016340001047983 */ /* 0x000f280000100800 */
[----:B------:R-:W4:Y:S01]  /*44020*/  LDL R2, [R1+0x1638] ;  /* 0x0016380001027983 */ /* 0x000f220000100800 */
[----:B------:R-:W-:-:S06]  /*44030*/  PRMT R45, RZ, 0x7610, R45 ;  /* 0x00007610ff2d7816 */ /* 0x000fcc000000002d */
[----:B------:R3:W4:Y:S01]  /*44040*/  @!P4 LDG.E.U16 R45, desc[UR6][R14.64] ;  /* 0x000000060e2dc981 */ /* 0x000722000c1e1500 */
[----:B------:R-:W-:Y:S02]  /*44050*/  PRMT R46, RZ, 0x7610, R46 ;  /* 0x00007610ff2e7816 */ /* 0x000fe4000000002e */
[----:B---3--:R-:W-:Y:S01]  /*44060*/  @!P4 MOV R15, R8 ;  /* 0x00000008000fc202 */ /* 0x008fe20000000f00 */
[----:B------:R-:W-:Y:S01]  /*44070*/  @!P4 IMAD.MOV.U32 R14, RZ, RZ, R7 ;  /* 0x000000ffff0ec224 */ /* 0x000fe200078e0007 */
[----:B------:R-:W3:Y:S04]  /*44080*/  LDL R8, [R1+0x1674] ;  /* 0x0016740001087983 */ /* 0x000ee80000100800 */
[----:B------:R-:W3:Y:S04]  /*44090*/  LDL R7, [R1+0x1678] ;  /* 0x0016780001077983 */ /* 0x000ee80000100800 */
[----:B------:R2:W3:Y:S01]  /*440a0*/  @!P4 LDG.E.U16 R46, desc[UR6][R14.64] ;  /* 0x000000060e2ec981 */ /* 0x0004e2000c1e1500 */
[----:B------:R-:W-:Y:S01]  /*440b0*/  @!P4 IMAD.MOV.U32 R13, RZ, RZ, R12 ;  /* 0x000000ffff0dc224 */ /* 0x000fe200078e000c */
[----:B------:R-:W-:Y:S01]  /*440c0*/  PRMT R49, RZ, 0x7610, R49 ;  /* 0x00007610ff317816 */ /* 0x000fe20000000031 */
[----:B--2---:R-:W-:-:S02]  /*440d0*/  @!P4 IMAD.MOV.U32 R15, RZ, RZ, R6 ;  /* 0x000000ffff0fc224 */ /* 0x004fc400078e0006 */
[----:B------:R-:W-:Y:S01]  /*440e0*/  @!P4 IMAD.MOV.U32 R14, RZ, RZ, R5 ;  /* 0x000000ffff0ec224 */ /* 0x000fe200078e0005 */
[----:B------:R-:W2:Y:S04]  /*440f0*/  LDL R6, [R1+0x16b4] ;  /* 0x0016b40001067983 */ /* 0x000ea80000100800 */
[----:B------:R-:W2:Y:S01]  /*44100*/  LDL R5, [R1+0x16b8] ;  /* 0x0016b80001057983 */ /* 0x000ea20000100800 */
[----:B------:R-:W-:Y:S02]  /*44110*/  @!P4 IMAD.MOV.U32 R12, RZ, RZ, R11 ;  /* 0x000000ffff0cc224 */ /* 0x000fe400078e000b */
[----:B------:R-:W-:Y:S02]  /*44120*/  @!P4 IMAD.MOV.U32 R11, RZ, RZ, R10 ;  /* 0x000000ffff0bc224 */ /* 0x000fe400078e000a */
[----:B------:R-:W-:Y:S01]  /*44130*/  @!P4 IMAD.MOV.U32 R10, RZ, RZ, R9 ;  /* 0x000000ffff0ac224 */ /* 0x000fe200078e0009 */
[----:B------:R-:W-:-:S02]  /*44140*/  PRMT R60, RZ, 0x7610, R60 ;  /* 0x00007610ff3c7816 */ /* 0x000fc4000000003c */
[----:B------:R-:W-:Y:S02]  /*44150*/  PRMT R48, RZ, 0x7610, R48 ;  /* 0x00007610ff307816 */ /* 0x000fe40000000030 */
[----:B------:R-:W-:Y:S02]  /*44160*/  PRMT R50, RZ, 0x7610, R50 ;  /* 0x00007610ff327816 */ /* 0x000fe40000000032 */
[----:B------:R-:W-:Y:S01]  /*44170*/  PRMT R47, RZ, 0x7610, R47 ;  /* 0x00007610ff2f7816 */ /* 0x000fe2000000002f */
[----:B------:R4:W2:Y:S04]  /*44180*/  @!P4 LDG.E.U16 R49, desc[UR6][R10.64] ;  /* 0x000000060a31c981 */ /* 0x0008a8000c1e1500 */
[----:B------:R-:W2:Y:S04]  /*44190*/  @!P4 LDG.E.U16 R48, desc[UR6][R12.64] ;  /* 0x000000060c30c981 */ /* 0x000ea8000c1e1500 */
[----:B------:R-:W2:Y:S04]  /*441a0*/  LDL R9, [R1+0x15c0] ;  /* 0x0015c00001097983 */ /* 0x000ea80000100800 */
[----:B------:R-:W2:Y:S01]  /*441b0*/  @!P4 LDG.E.U16 R47, desc[UR6][R14.64] ;  /* 0x000000060e2fc981 */ /* 0x000ea2000c1e1500 */
[----:B----4-:R-:W-:-:S02]  /*441c0*/  @!P4 IMAD.MOV.U32 R11, RZ, RZ, R4 ;  /* 0x000000ffff0bc224 */ /* 0x010fc400078e0004 */
[----:B------:R-:W-:Y:S01]  /*441d0*/  @!P4 IMAD.MOV.U32 R10, RZ, RZ, R2 ;  /* 0x000000ffff0ac224 */ /* 0x000fe200078e0002 */
[----:B------:R-:W4:Y:S04]  /*441e0*/  LDL R4, [R1+0x16ec] ;  /* 0x0016ec0001047983 */ /* 0x000f280000100800 */
[----:B------:R-:W4:Y:S04]  /*441f0*/  LDL R2, [R1+0x16f0] ;  /* 0x0016f00001027983 */ /* 0x000f280000100800 */
[----:B------:R3:W4:Y:S04]  /*44200*/  @!P4 LDG.E.U16 R60, desc[UR6][R10.64] ;  /* 0x000000060a3cc981 */ /* 0x000728000c1e1500 */
[----:B------:R-:W4:Y:S01]  /*44210*/  LDL R12, [R1+0x157c] ;  /* 0x00157c00010c7983 */ /* 0x000f220000100800 */
[----:B---3--:R-:W-:-:S02]  /*44220*/  @!P4 IMAD.MOV.U32 R11, RZ, RZ, R8 ;  /* 0x000000ffff0bc224 */ /* 0x008fc400078e0008 */
[----:B------:R-:W-:Y:S01]  /*44230*/  @!P4 IMAD.MOV.U32 R10, RZ, RZ, R7 ;  /* 0x000000ffff0ac224 */ /* 0x000fe200078e0007 */
[----:B------:R-:W3:Y:S04]  /*44240*/  LDL R8, [R1+0x153c] ;  /* 0x00153c0001087983 */ /* 0x000ee80000100800 */
[----:B------:R-:W3:Y:S04]  /*44250*/  LDL R7, [R1+0x1540] ;  /* 0x0015400001077983 */ /* 0x000ee80000100800 */
[----:B------:R-:W3:Y:S04]  /*44260*/  @!P4 LDG.E.U16 R50, desc[UR6][R10.64] ;  /* 0x000000060a32c981 */ /* 0x000ee8000c1e1500 */
[----:B------:R-:W3:Y:S04]  /*44270*/  LDL R11, [R1+0x1580] ;  /* 0x00158000010b7983 */ /* 0x000ee80000100800 */
[----:B------:R-:W3:Y:S01]  /*44280*/  LDL R10, [R1+0x15bc] ;  /* 0x0015bc00010a7983 */ /* 0x000ee20000100800 */
        /* <DEDUP_REMOVED lines=10> */
[----:B------:R-:W-:Y:S01]  /*44330*/  PRMT R53, RZ, 0x7610, R53 ;  /* 0x00007610ff357816 */ /* 0x000fe20000000035 */
[----:B------:R-:W-:-:S05]  /*44340*/  @!P4 IMAD.MOV.U32 R13, RZ, RZ, R12 ;  /* 0x000000ffff0dc224 */ /* 0x000fca00078e000c */
[----:B------:R3:W4:Y:S01]  /*44350*/  @!P4 LDG.E.U16 R53, desc[UR6][R14.64] ;  /* 0x000000060e35c981 */ /* 0x000722000c1e1500 */
[----:B------:R-:W-:Y:S01]  /*44360*/  PRMT R56, RZ, 0x7610, R56 ;  /* 0x00007610ff387816 */ /* 0x000fe20000000038 */
[----:B---3--:R-:W-:Y:S02]  /*44370*/  @!P4 IMAD.MOV.U32 R14, RZ, RZ, R7 ;  /* 0x000000ffff0ec224 */ /* 0x008fe400078e0007 */
[----:B------:R-:W-:Y:S01]  /*44380*/  @!P4 IMAD.MOV.U32 R15, RZ, RZ, R8 ;  /* 0x000000ffff0fc224 */ /* 0x000fe200078e0008 */
[----:B------:R-:W3:Y:S04]  /*44390*/  LDL R7, [R1+0x1680] ;  /* 0x0016800001077983 */ /* 0x000ee80000100800 */
[----:B------:R-:W3:Y:S01]  /*443a0*/  LDL R8, [R1+0x167c] ;  /* 0x00167c0001087983 */ /* 0x000ee20000100800 */
[----:B------:R-:W-:-:S02]  /*443b0*/  @!P4 IMAD.MOV.U32 R12, RZ, RZ, R11 ;  /* 0x000000ffff0cc224 */ /* 0x000fc400078e000b */
[----:B------:R-:W-:Y:S02]  /*443c0*/  @!P4 IMAD.MOV.U32 R11, RZ, RZ, R10 ;  /* 0x000000ffff0bc224 */ /* 0x000fe400078e000a */
[----:B------:R-:W-:Y:S01]  /*443d0*/  @!P4 IMAD.MOV.U32 R10, RZ, RZ, R9 ;  /* 0x000000ffff0ac224 */ /* 0x000fe200078e0009 */
[----:B------:R-:W-:Y:S02]  /*443e0*/  PRMT R57, RZ, 0x7610, R57 ;  /* 0x00007610ff397816 */ /* 0x000fe40000000039 */
[----:B------:R-:W-:Y:S02]  /*443f0*/  PRMT R55, RZ, 0x7610, R55 ;  /* 0x00007610ff377816 */ /* 0x000fe40000000037 */
[----:B------:R-:W-:Y:S02]  /*44400*/  PRMT R68, RZ, 0x7610, R68 ;  /* 0x00007610ff447816 */ /* 0x000fe40000000044 */
[----:B------:R-:W-:Y:S01]  /*44410*/  PRMT R54, RZ, 0x7610, R54 ;  /* 0x00007610ff367816 */ /* 0x000fe20000000036 */
[----:B------:R2:W3:Y:S04]  /*44420*/  @!P4 LDG.E.U16 R56, desc[UR6][R10.64] ;  /* 0x000000060a38c981 */ /* 0x0004e8000c1e1500 */
[----:B------:R-:W3:Y:S04]  /*44430*/  @!P4 LDG.E.U16 R55, desc[UR6][R12.64] ;  /* 0x000000060c37c981 */ /* 0x000ee8000c1e1500 */
[----:B------:R-:W3:Y:S04]  /*44440*/  LDL R9, [R1+0x1588] ;  /* 0x0015880001097983 */ /* 0x000ee80000100800 */
[----:B------:R-:W3:Y:S04]  /*44450*/  @!P4 LDG.E.U16 R54, desc[UR6][R14.64] ;  /* 0x000000060e36c981 */ /* 0x000ee8000c1e1500 */
[----:B------:R-:W3:Y:S01]  /*44460*/  LDL R12, [R1+0x1544] ;  /* 0x00154400010c7983 */ /* 0x000ee20000100800 */
        /* <DEDUP_REMOVED lines=8> */
[----:B------:R-:W4:Y:S04]  /*444f0*/  LDL R2, [R1+0x16f8] ;  /* 0x0016f80001027983 */ /* 0x000f280000100800 */
[----:B------:R-:W4:Y:S04]  /*44500*/  @!P4 LDG.E.U16 R68, desc[UR6][R10.64] ;  /* 0x000000060a44c981 */ /* 0x000f28000c1e1500 */
[----:B------:R-:W4:Y:S04]  /*44510*/  LDL R11, [R1+0x1548] ;  /* 0x00154800010b7983 */ /* 0x000f280000100800 */
[----:B------:R-:W4:Y:S01]  /*44520*/  LDL R10, [R1+0x1584] ;  /* 0x00158400010a7983 */ /* 0x000f220000100800 */
[----:B---3--:R-:W-:-:S02]  /*44530*/  @!P4 IMAD.MOV.U32 R14, RZ, RZ, R7 ;  /* 0x000000ffff0ec224 */ /* 0x008fc400078e0007 */
[----:B------:R-:W-:Y:S01]  /*44540*/  @!P4 IMAD.MOV.U32 R15, RZ, RZ, R8 ;  /* 0x000000ffff0fc224 */ /* 0x000fe200078e0008 */
[----:B------:R-:W3:Y:S04]  /*44550*/  LDL R7, [R1+0x15c8] ;  /* 0x0015c80001077983 */ /* 0x000ee80000100800 */
[----:B------:R-:W3:Y:S01]  /*44560*/  LDL R8, [R1+0x15c4] ;  /* 0x0015c40001087983 */ /* 0x000ee20000100800 */
[----:B------:R-:W-:-:S06]  /*44570*/  PRMT R58, RZ, 0x7610, R58 ;  /* 0x00007610ff3a7816 */ /* 0x000fcc000000003a */
[----:B------:R2:W3:Y:S01]  /*44580*/  @!P4 LDG.E.U16 R58, desc[UR6][R14.64] ;  /* 0x000000060e3ac981 */ /* 0x0004e2000c1e1500 */
[----:B------:R-:W-:Y:S01]  /*44590*/  PRMT R59, RZ, 0x7610, R59 ;  /* 0x00007610ff3b7816 */ /* 0x000fe2000000003b */
[----:B--2---:R-:W-:Y:S02]  /*445a0*/  @!P4 IMAD.MOV.U32 R15, RZ, RZ, R6 ;  /* 0x000000ffff0fc224 */ /* 0x004fe400078e0006 */
[----:B------:R-:W-:Y:S01]  /*445b0*/  @!P4 IMAD.MOV.U32 R14, RZ, RZ, R5 ;  /* 0x000000ffff0ec224 */ /* 0x000fe200078e0005 */
[----:B------:R-:W2:Y:S04]  /*445c0*/  LDL R6, [R1+0x1604] ;  /* 0x0016040001067983 */ /* 0x000ea80000100800 */
[----:B------:R-:W2:Y:S04]  /*445d0*/  LDL R5, [R1+0x1608] ;  /* 0x0016080001057983 */ /* 0x000ea80000100800 */
[----:B------:R4:W2:Y:S02]  /*445e0*/  @!P4 LDG.E.U16 R59, desc[UR6][R14.64] ;  /* 0x000000060e3bc981 */ /* 0x0008a4000c1e1500 */
[----:B----4-:R-:W-:Y:S01]  /*445f0*/  @!P4 MOV R15, R4 ;  /* 0x00000004000fc202 */ /* 0x010fe20000000f00 */
[----:B------:R-:W-:Y:S01]  /*44600*/  @!P4 IMAD.MOV.U32 R14, RZ, RZ, R2 ;  /* 0x000000ffff0ec224 */ /* 0x000fe200078e0002 */
[----:B------:R-:W4:Y:S04]  /*44610*/  LDL R4, [R1+0x1644] ;  /* 0x0016440001047983 */ /* 0x000f280000100800 */
[----:B------:R-:W4:Y:S01]  /*44620*/  LDL R2, [R1+0x1648] ;  /* 0x0016480001027983 */ /* 0x000f220000100800 */
[----:B------:R-:W-:Y:S01]  /*44630*/  @!P4 IMAD.MOV.U32 R13, RZ, RZ, R12 ;  /* 0x000000ffff0dc224 */ /* 0x000fe200078e000c */
[----:B------:R-:W-:Y:S01]  /*44640*/  PRMT R63, RZ, 0x7610, R63 ;  /* 0x00007610ff3f7816 */ /* 0x000fe2000000003f */
[----:B------:R-:W-:-:S02]  /*44650*/  @!P4 IMAD.MOV.U32 R12, RZ, RZ, R11 ;  /* 0x000000ffff0cc224 */ /* 0x000fc400078e000b */
[----:B------:R-:W-:Y:S02]  /*44660*/  @!P4 IMAD.MOV.U32 R11, RZ, RZ, R10 ;  /* 0x000000ffff0bc224 */ /* 0x000fe400078e000a */
        /* <DEDUP_REMOVED lines=8> */
[----:B------:R-:W4:Y:S01]  /*446f0*/  @!P4 LDG.E.U16 R61, desc[UR6][R14.64] ;  /* 0x000000060e3dc981 */ /* 0x000f22000c1e1500 */
[----:B---3--:R-:W-:-:S02]  /*44700*/  @!P4 IMAD.MOV.U32 R10, RZ, RZ, R7 ;  /* 0x000000ffff0ac224 */ /* 0x008fc400078e0007 */
[----:B------:R-:W-:Y:S01]  /*44710*/  @!P4 IMAD.MOV.U32 R11, RZ, RZ, R8 ;  /* 0x000000ffff0bc224 */ /* 0x000fe200078e0008 */
[----:B------:R-:W3:Y:S04]  /*44720*/  LDL R7, [R1+0x1688] ;  /* 0x0016880001077983 */ /* 0x000ee80000100800 */
[----:B------:R-:W3:Y:S04]  /*44730*/  LDL R8, [R1+0x1684] ;  /* 0x0016840001087983 */ /* 0x000ee80000100800 */
[----:B------:R2:W3:Y:S04]  /*44740*/  @!P4 LDG.E.U16 R64, desc[UR6][R10.64] ;  /* 0x000000060a40c981 */ /* 0x0004e8000c1e1500 */
[----:B------:R-:W3:Y:S01]  /*44750*/  LDL R12, [R1+0x16fc] ;  /* 0x0016fc00010c7983 */ /* 0x000ee20000100800 */
        /* <DEDUP_REMOVED lines=13> */
[----:B------:R-:W-:Y:S01]  /*44830*/  PRMT R66, RZ, 0x7610, R66 ;  /* 0x00007610ff427816 */ /* 0x000fe20000000042 */
[----:B---3--:R-:W-:Y:S02]  /*44840*/  @!P4 IMAD.MOV.U32 R14, RZ, RZ, R7 ;  /* 0x000000ffff0ec224 */ /* 0x008fe400078e0007 */
        /* <DEDUP_REMOVED lines=45> */
[----:B------:R-:W-:Y:S01]  /*44b20*/  @!P4 IMAD.MOV.U32 R13, RZ, RZ, R12 ;  /* 0x000000ffff0dc224 */ /* 0x000fe200078e000c */
[----:B------:R-:W-:-:S04]  /*44b30*/  PRMT R77, RZ, 0x7610, R77 ;  /* 0x00007610ff4d7816 */ /* 0x000fc8000000004d */
[----:B------:R3:W4:Y:S01]  /*44b40*/  @!P4 LDG.E.U16 R83, desc[UR6][R14.64] ;  /* 0x000000060e53c981 */ /* 0x000722000c1e1500 */
[----:B------:R-:W-:Y:S01]  /*44b50*/  PRMT R78, RZ, 0x7610, R78 ;  /* 0x00007610ff4e7816 */ /* 0x000fe2000000004e */
[----:B---3--:R-:W-:Y:S02]  /*44b60*/  @!P4 IMAD.MOV.U32 R14, RZ, RZ, R7 ;  /* 0x000000ffff0ec224 */ /* 0x008fe400078e0007 */
[----:B------:R-:W-:Y:S01]  /*44b70*/  @!P4 IMAD.MOV.U32 R15, RZ, RZ, R8 ;  /* 0x000000ffff0fc224 */ /* 0x000fe200078e0008 */
[----:B------:R-:W3:Y:S04]  /*44b80*/  LDL R7, [R1+0x15d8] ;  /* 0x0015d80001077983 */ /* 0x000ee80000100800 */
[----:B------:R-:W3:Y:S01]  /*44b90*/  LDL R8, [R1+0x15d4] ;  /* 0x0015d40001087983 */ /* 0x000ee20000100800 */
[----:B------:R-:W-:Y:S01]  /*44ba0*/  @!P4 MOV R12, R11 ;  /* 0x0000000b000cc202 */ /* 0x000fe20000000f00 */
[----:B------:R-:W-:-:S02]  /*44bb0*/  @!P4 IMAD.MOV.U32 R11, RZ, RZ, R10 ;  /* 0x000000ffff0bc224 */ /* 0x000fc400078e000a */
[----:B------:R-:W-:Y:S01]  /*44bc0*/  @!P4 IMAD.MOV.U32 R10, RZ, RZ, R9 ;  /* 0x000000ffff0ac224 */ /* 0x000fe200078e0009 */
[----:B------:R-:W-:Y:S02]  /*44bd0*/  PRMT R74, RZ, 0x7610, R74 ;  /* 0x00007610ff4a7816 */ /* 0x000fe4000000004a */
[----:B------:R-:W-:Y:S02]  /*44be0*/  PRMT R75, RZ, 0x7610, R75 ;  /* 0x00007610ff4b7816 */ /* 0x000fe4000000004b */
[----:B------:R-:W-:Y:S02]  /*44bf0*/  PRMT R3, RZ, 0x7610, R3 ;  /* 0x00007610ff037816 */ /* 0x000fe40000000003 */
[----:B------:R-:W-:Y:S01]  /*44c00*/  PRMT R79, RZ, 0x7610, R79 ;  /* 0x00007610ff4f7816 */ /* 0x000fe2000000004f */
[----:B------:R2:W3:Y:S04]  /*44c10*/  @!P4 LDG.E.U16 R77, desc[UR6][R10.64] ;  /* 0x000000060a4dc981 */ /* 0x0004e8000c1e1500 */
[----:B------:R-:W3:Y:S04]  /*44c20*/  @!P4 LDG.E.U16 R74, desc[UR6][R14.64] ;  /* 0x000000060e4ac981 */ /* 0x000ee8000c1e1500 */
[----:B------:R-:W3:Y:S04]  /*44c30*/  @!P4 LDG.E.U16 R75, desc[UR6][R12.64] ;  /* 0x000000060c4bc981 */ /* 0x000ee8000c1e1500 */
[----:B------:R-:W3:Y:S04]  /*44c40*/  LDL R9, [R1+0x16d8] ;  /* 0x0016d80001097983 */ /* 0x000ee80000100800 */
        /* <DEDUP_REMOVED lines=29> */
[----:B------:R-:W-:Y:S02]  /*44e20*/  PRMT R93, RZ, 0x7610, R93 ;  /* 0x00007610ff5d7816 */ /* 0x000fe4000000005d */
[----:B------:R-:W-:Y:S02]  /*44e30*/  PRMT R81, RZ, 0x7610, R81 ;  /* 0x00007610ff517816 */ /* 0x000fe40000000051 */
[----:B------:R-:W-:-:S02]  /*44e40*/  PRMT R82, RZ, 0x7610, R82 ;  /* 0x00007610ff527816 */ /* 0x000fc40000000052 */
[----:B------:R-:W-:Y:S02]  /*44e50*/  PRMT R84, RZ, 0x7610, R84 ;  /* 0x00007610ff547816 */ /* 0x000fe40000000054 */
[----:B------:R-:W-:Y:S01]  /*44e60*/  PRMT R85, RZ, 0x7610, R85 ;  /* 0x00007610ff557816 */ /* 0x000fe20000000055 */
[----:B------:R-:W4:Y:S01]  /*44e70*/  @!P4 LDG.E.U16 R93, desc[UR6][R14.64] ;  /* 0x000000060e5dc981 */ /* 0x000f22000c1e1500 */
[----:B------:R-:W-:Y:S02]  /*44e80*/  @!P4 IMAD.MOV.U32 R12, RZ, RZ, R11 ;  /* 0x000000ffff0cc224 */ /* 0x000fe400078e000b */
[----:B------:R-:W-:Y:S02]  /*44e90*/  @!P4 IMAD.MOV.U32 R11, RZ, RZ, R10 ;  /* 0x000000ffff0bc224 */ /* 0x000fe400078e000a */
[----:B------:R-:W-:Y:S01]  /*44ea0*/  @!P4 IMAD.MOV.U32 R10, RZ, RZ, R9 ;  /* 0x000000ffff0ac224 */ /* 0x000fe200078e0009 */
[----:B------:R-:W4:Y:S04]  /*44eb0*/  @!P4 LDG.E.U16 R81, desc[UR6][R12.64] ;  /* 0x000000060c51c981 */ /* 0x000f28000c1e1500 */
[----:B------:R-:W4:Y:S04]  /*44ec0*/  @!P4 LDG.E.U16 R82, desc[UR6][R10.64] ;  /* 0x000000060a52c981 */ /* 0x000f28000c1e1500 */
[----:B------:R-:W4:Y:S04]  /*44ed0*/  LDL R15, [R1+0x15dc] ;  /* 0x0015dc00010f7983 */ /* 0x000f280000100800 */
[----:B------:R-:W4:Y:S04]  /*44ee0*/  LDL R13, [R1+0x15e0] ;  /* 0x0015e000010d7983 */ /* 0x000f280000100800 */
[----:B------:R-:W4:Y:S04]  /*44ef0*/  LDL R12, [R1+0x161c] ;  /* 0x00161c00010c7983 */ /* 0x000f280000100800 */
[----:B------:R-:W4:Y:S01]  /*44f00*/  LDL R11, [R1+0x1620] ;  /* 0x00162000010b7983 */ /* 0x000f220000100800 */
[----:B---3--:R-:W-:-:S02]  /*44f10*/  @!P4 IMAD.MOV.U32 R9, RZ, RZ, R8 ;  /* 0x000000ffff09c224 */ /* 0x008fc400078e0008 */
[----:B------:R-:W-:Y:S01]  /*44f20*/  @!P4 IMAD.MOV.U32 R8, RZ, RZ, R7 ;  /* 0x000000ffff08c224 */ /* 0x000fe200078e0007 */
[----:B------:R-:W3:Y:S04]  /*44f30*/  LDL R10, [R1+0x165c] ;  /* 0x00165c00010a7983 */ /* 0x000ee80000100800 */
[----:B------:R-:W3:Y:S04]  /*44f40*/  @!P4 LDG.E.U16 R84, desc[UR6][R8.64] ;  /* 0x000000060854c981 */ /* 0x000ee8000c1e1500 */
[----:B------:R-:W3:Y:S04]  /*44f50*/  LDL R9, [R1+0x1660] ;  /* 0x0016600001097983 */ /* 0x000ee80000100800 */
[----:B------:R-:W3:Y:S01]  /*44f60*/  LDL R8, [R1+0x169c] ;  /* 0x00169c0001087983 */ /* 0x000ee20000100800 */
[----:B--2---:R-:W-:-:S02]  /*44f70*/  @!P4 IMAD.MOV.U32 R7, RZ, RZ, R6 ;  /* 0x000000ffff07c224 */ /* 0x004fc400078e0006 */
[----:B------:R-:W-:Y:S02]  /*44f80*/  @!P4 IMAD.MOV.U32 R6, RZ, RZ, R5 ;  /* 0x000000ffff06c224 */ /* 0x000fe400078e0005 */
[----:B------:R-:W2:Y:S04]  /*44f90*/  LDL R5, [R1+0x1508] ;  /* 0x0015080001057983 */ /* 0x000ea80000100800 */
[----:B------:R-:W2:Y:S04]  /*44fa0*/  @!P4 LDG.E.U16 R85, desc[UR6][R6.64] ;  /* 0x000000060655c981 */ /* 0x000ea8000c1e1500 */
[----:B------:R-:W2:Y:S04]  /*44fb0*/  LDL R7, [R1+0x16a0] ;  /* 0x0016a00001077983 */ /* 0x000ea80000100800 */
[----:B------:R-:W2:Y:S04]  /*44fc0*/  LDL R6, [R1+0x1504] ;  /* 0x0015040001067983 */ /* 0x000ea80000100800 */
        /* <DEDUP_REMOVED lines=10> */
[----:B------:R-:W2:Y:S01]  /*45070*/  LDL.LU R25, [R1+0x183c] ;  /* 0x00183c0001197983 */ /* 0x000ea20000300800 */
[----:B----4-:R-:W-:-:S03]  /*45080*/  @!P4 IMAD.MOV.U32 R29, RZ, RZ, R4 ;  /* 0x000000ffff1dc224 */ /* 0x010fc600078e0004 */
[----:B------:R-:W4:Y:S04]  /*45090*/  LDL.LU R24, [R1+0x1828] ;  /* 0x0018280001187983 */ /* 0x000f280000300800 */
[----:B------:R-:W4:Y:S01]  /*450a0*/  LDL R4, [R1+0x1514] ;  /* 0x0015140001047983 */ /* 0x000f220000100800 */
[----:B------:R-:W-:-:S03]  /*450b0*/  @!P4 IMAD.MOV.U32 R28, RZ, RZ, R2 ;  /* 0x000000ffff1cc224 */ /* 0x000fc600078e0002 */
[----:B------:R-:W4:Y:S01]  /*450c0*/  LDL R2, [R1+0x1518] ;  /* 0x0015180001027983 */ /* 0x000f220000100800 */
[----:B------:R-:W-:Y:S02]  /*450d0*/  PRMT R86, RZ, 0x7610, R86 ;  /* 0x00007610ff567816 */ /* 0x000fe40000000056 */
[----:B0-----:R-:W-:-:S04]  /*450e0*/  LOP3.LUT R34, R0, 0x60, RZ, 0x3c, !PT ;  /* 0x0000006000227812 */ /* 0x001fc800078e3cff */
[----:B------:R0:W4:Y:S01]  /*450f0*/  @!P4 LDG.E.U16 R86, desc[UR6][R28.64] ;  /* 0x000000061c56c981 */ /* 0x000122000c1e1500 */
[----:B------:R-:W-:Y:S02]  /*45100*/  PRMT R90, RZ, 0x7610, R90 ;  /* 0x00007610ff5a7816 */ /* 0x000fe4000000005a */
[----:B------:R-:W-:Y:S01]  /*45110*/  PRMT R92, RZ, 0x7610, R92 ;  /* 0x00007610ff5c7816 */ /* 0x000fe2000000005c */
[----:B0-----:R-:W-:Y:S02]  /*45120*/  @!P4 IMAD.MOV.U32 R28, RZ, RZ, R13 ;  /* 0x000000ffff1cc224 */ /* 0x001fe400078e000d */
[----:B------:R-:W-:Y:S02]  /*45130*/  @!P4 IMAD.MOV.U32 R13, RZ, RZ, R12 ;  /* 0x000000ffff0dc224 */ /* 0x000fe400078e000c */
[----:B------:R-:W-:Y:S02]  /*45140*/  @!P4 IMAD.MOV.U32 R12, RZ, RZ, R11 ;  /* 0x000000ffff0cc224 */ /* 0x000fe400078e000b */
[----:B---3--:R-:W-:Y:S01]  /*45150*/  @!P4 IMAD.MOV.U32 R11, RZ, RZ, R10 ;  /* 0x000000ffff0bc224 */ /* 0x008fe200078e000a */
[----:B------:R-:W-:Y:S01]  /*45160*/  PRMT R87, RZ, 0x7610, R87 ;  /* 0x00007610ff577816 */ /* 0x000fe20000000057 */
[----:B------:R-:W-:Y:S01]  /*45170*/  @!P4 IMAD.MOV.U32 R29, RZ, RZ, R15 ;  /* 0x000000ffff1dc224 */ /* 0x000fe200078e000f */
[----:B------:R-:W-:-:S02]  /*45180*/  PRMT R91, RZ, 0x7610, R91 ;  /* 0x00007610ff5b7816 */ /* 0x000fc4000000005b */
[----:B------:R-:W-:Y:S02]  /*45190*/  PRMT R89, RZ, 0x7610, R89 ;  /* 0x00007610ff597816 */ /* 0x000fe40000000059 */
[----:B------:R-:W3:Y:S01]  /*451a0*/  @!P4 LDG.E.U16 R87, desc[UR6][R28.64] ;  /* 0x000000061c57c981 */ /* 0x000ee2000c1e1500 */
[----:B------:R-:W-:Y:S02]  /*451b0*/  @!P4 IMAD.MOV.U32 R10, RZ, RZ, R9 ;  /* 0x000000ffff0ac224 */ /* 0x000fe400078e0009 */
[----:B------:R-:W-:-:S03]  /*451c0*/  @!P4 IMAD.MOV.U32 R9, RZ, RZ, R8 ;  /* 0x000000ffff09c224 */ /* 0x000fc600078e0008 */
[----:B------:R-:W3:Y:S04]  /*451d0*/  @!P4 LDG.E.U16 R89, desc[UR6][R10.64] ;  /* 0x000000060a59c981 */ /* 0x000ee8000c1e1500 */
[----:B--2---:R-:W-:Y:S04]  /*451e0*/  STS.U16 [R34+UR76+0x29300], R14 ;  /* 0x0293000e22007988 */ /* 0x004fe8000800044c */
[----:B------:R-:W-:Y:S04]  /*451f0*/  STS.U16 [R34+UR76+0x31300], R17 ;  /* 0x0313001122007988 */ /* 0x000fe8000800044c */
[----:B------:R-:W-:Y:S04]  /*45200*/  STS.U16 [R34+UR76+0x39300], R16 ;  /* 0x0393001022007988 */ /* 0x000fe8000800044c */
[----:B------:R-:W-:Y:S01]  /*45210*/  STS.U16 [R34+UR76+0x21700], R19 ;  /* 0x0217001322007988 */ /* 0x000fe2000800044c */
[----:B------:R-:W-:-:S03]  /*45220*/  @!P4 MOV R8, R7 ;  /* 0x000000070008c202 */ /* 0x000fc60000000f00 */
[----:B------:R-:W-:Y:S01]  /*45230*/  STS.U16 [R34+UR76+0x29700], R18 ;  /* 0x0297001222007988 */ /* 0x000fe2000800044c */
[----:B------:R-:W-:-:S03]  /*45240*/  @!P4 IMAD.MOV.U32 R7, RZ, RZ, R6 ;  /* 0x000000ffff07c224 */ /* 0x000fc600078e0006 */
[----:B------:R0:W-:Y:S01]  /*45250*/  STS.U16 [R34+UR76+0x31700], R30 ;  /* 0x0317001e22007988 */ /* 0x0001e2000800044c */
[----:B------:R-:W-:-:S03]  /*45260*/  @!P4 IMAD.MOV.U32 R6, RZ, RZ, R5 ;  /* 0x000000ffff06c224 */ /* 0x000fc600078e0005 */
[----:B------:R-:W2:Y:S01]  /*45270*/  @!P4 LDG.E.U16 R91, desc[UR6][R8.64] ;  /* 0x00000006085bc981 */ /* 0x000ea2000c1e1500 */
[----:B----4-:R-:W-:-:S03]  /*45280*/  @!P4 IMAD.MOV.U32 R5, RZ, RZ, R4 ;  /* 0x000000ffff05c224 */ /* 0x010fc600078e0004 */
[----:B------:R-:W4:Y:S04]  /*45290*/  @!P4 LDG.E.U16 R92, desc[UR6][R6.64] ;  /* 0x00000006065cc981 */ /* 0x000f28000c1e1500 */
[----:B0-----:R-:W2:Y:S01]  /*452a0*/  LDL.LU R30, [R1+0x1824] ;  /* 0x00182400011e7983 */ /* 0x001ea20000300800 */
[----:B------:R-:W-:-:S03]  /*452b0*/  @!P4 IMAD.MOV.U32 R4, RZ, RZ, R2 ;  /* 0x000000ffff04c224 */ /* 0x000fc600078e0002 */
[----:B------:R-:W3:Y:S04]  /*452c0*/  LDL.LU R44, [R1+0x1820] ;  /* 0x00182000012c7983 */ /* 0x000ee80000300800 */
[----:B------:R-:W4:Y:S04]  /*452d0*/  LDL.LU R33, [R1+0x181c] ;  /* 0x00181c0001217983 */ /* 0x000f280000300800 */
[----:B------:R-:W4:Y:S04]  /*452e0*/  LDL.LU R32, [R1+0x1808] ;  /* 0x0018080001207983 */ /* 0x000f280000300800 */
[----:B------:R-:W4:Y:S04]  /*452f0*/  @!P4 LDG.E.U16 R90, desc[UR6][R4.64] ;  /* 0x00000006045ac981 */ /* 0x000f28000c1e1500 */
        /* <DEDUP_REMOVED lines=13> */
[----:B------:R-:W-:-:S06]  /*453d0*/  PRMT R88, RZ, 0x7610, R88 ;  /* 0x00007610ff587816 */ /* 0x000fcc0000000058 */
[----:B------:R-:W4:Y:S04]  /*453e0*/  @!P4 LDG.E.U16 R88, desc[UR6][R12.64] ;  /* 0x000000060c58c981 */ /* 0x000f28000c1e1500 */
[----:B------:R0:W-:Y:S04]  /*453f0*/  STS.U16 [R34+UR76+0x39700], R21 ;  /* 0x0397001522007988 */ /* 0x0001e8000800044c */
[----:B------:R1:W-:Y:S04]  /*45400*/  STS.U16 [R34+UR76+0x21b00], R20 ;  /* 0x021b001422007988 */ /* 0x0003e8000800044c */
        /* <DEDUP_REMOVED lines=9> */
[----:B------:R0:W-:Y:S04]  /*454a0*/  STS.U16 [R34+UR76+0x29b00], R23 ;  /* 0x029b001722007988 */ /* 0x0001e8000800044c */
[----:B-1----:R-:W4:Y:S04]  /*454b0*/  LDL.LU R20, [R1+0x175c] ;  /* 0x00175c0001147983 */ /* 0x002f280000300800 */
[----:B------:R1:W-:Y:S04]  /*454c0*/  STS.U16 [R34+UR76+0x31b00], R22 ;  /* 0x031b001622007988 */ /* 0x0003e8000800044c */
[----:B------:R1:W-:Y:S04]  /*454d0*/  STS.U16 [R34+UR76+0x39b00], R25 ;  /* 0x039b001922007988 */ /* 0x0003e8000800044c */
[----:B------:R1:W-:Y:S04]  /*454e0*/  STS.U16 [R34+UR76+0x21f00], R24 ;  /* 0x021f001822007988 */ /* 0x0003e8000800044c */
[----:B0-----:R-:W4:Y:S04]  /*454f0*/  LDL.LU R23, [R1+0x1748] ;  /* 0x0017480001177983 */ /* 0x001f280000300800 */
[----:B-1----:R-:W4:Y:S04]  /*45500*/  LDL.LU R22, [R1+0x1744] ;  /* 0x0017440001167983 */ /* 0x002f280000300800 */
[----:B------:R-:W4:Y:S04]  /*45510*/  LDL.LU R25, [R1+0x1740] ;  /* 0x0017400001197983 */ /* 0x000f280000300800 */
[----:B------:R-:W4:Y:S04]  /*45520*/  LDL.LU R24, [R1+0x173c] ;  /* 0x00173c0001187983 */ /* 0x000f280000300800 */
[----:B--2---:R0:W-:Y:S04]  /*45530*/  STS.U16 [R34+UR76+0x29f00], R30 ;  /* 0x029f001e22007988 */ /* 0x0041e8000800044c */
[----:B---3--:R1:W-:Y:S04]  /*45540*/  STS.U16 [R34+UR76+0x31f00], R44 ;  /* 0x031f002c22007988 */ /* 0x0083e8000800044c */
[----:B----4-:R2:W-:Y:S04]  /*45550*/  STS.U16 [R34+UR76+0x39f00], R33 ;  /* 0x039f002122007988 */ /* 0x0105e8000800044c */
[----:B------:R3:W-:Y:S04]  /*45560*/  STS.U16 [R34+UR76+0x22300], R32 ;  /* 0x0223002022007988 */ /* 0x0007e8000800044c */
[----:B0-----:R-:W4:Y:S04]  /*45570*/  LDL.LU R30, [R1+0x20dc] ;  /* 0x0020dc00011e7983 */ /* 0x001f280000300800 */
[----:B-1----:R-:W4:Y:S04]  /*45580*/  LDL.LU R44, [R1+0x1720] ;  /* 0x00172000012c7983 */ /* 0x002f280000300800 */
[----:B--2---:R-:W2:Y:S04]  /*45590*/  LDL.LU R33, [R1+0x171c] ;  /* 0x00171c0001217983 */ /* 0x004ea80000300800 */
[----:B------:R0:W-:Y:S04]  /*455a0*/  STS.U16 [R34+UR76+0x2a300], R31 ;  /* 0x02a3001f22007988 */ /* 0x0001e8000800044c */
[----:B---3--:R-:W3:Y:S04]  /*455b0*/  LDL.LU R32, [R1+0x18c4] ;  /* 0x0018c40001207983 */ /* 0x008ee80000300800 */
        /* <DEDUP_REMOVED lines=24> */
[----:B0-----:R-:W3:Y:S04]  /*45740*/  LDL.LU R27, [R1+0x1890] ;  /* 0x00189000011b7983 */ /* 0x001ee80000300800 */
        /* <DEDUP_REMOVED lines=11> */
[----:B------:R0:W-:Y:S04]  /*45800*/  STS.U16 [R34+UR76+0x33700], R21 ;  /* 0x0337001522007988 */ /* 0x0001e8000800044c */
        /* <DEDUP_REMOVED lines=10> */
[----:B0-----:R-:W3:Y:S04]  /*458b0*/  LDL.LU R21, [R1+0x1850] ;  /* 0x0018500001157983 */ /* 0x001ee80000300800 */
[----:B-1----:R-:W3:Y:S04]  /*458c0*/  LDL.LU R20, [R1+0x184c] ;  /* 0x00184c0001147983 */ /* 0x002ee80000300800 */
[----:B------:R-:W3:Y:S04]  /*458d0*/  LDL.LU R23, [R1+0x1838] ;  /* 0x0018380001177983 */ /* 0x000ee80000300800 */
[----:B------:R-:W3:Y:S04]  /*458e0*/  LDL.LU R22, [R1+0x1834] ;  /* 0x0018340001167983 */ /* 0x000ee80000300800 */
[----:B------:R-:W3:Y:S04]  /*458f0*/  LDL.LU R25, [R1+0x1830] ;  /* 0x0018300001197983 */ /* 0x000ee80000300800 */
[----:B------:R-:W3:Y:S04]  /*45900*/  LDL.LU R24, [R1+0x182c] ;  /* 0x00182c0001187983 */ /* 0x000ee80000300800 */
[----:B----4-:R0:W-:Y:S04]  /*45910*/  STS.U16 [R34+UR76+0x23f00], R30 ;  /* 0x023f001e22007988 */ /* 0x0101e8000800044c */
[----:B------:R1:W-:Y:S04]  /*45920*/  STS.U16 [R34+UR76+0x2bf00], R26 ;  /* 0x02bf001a22007988 */ /* 0x0003e8000800044c */
[----:B------:R4:W-:Y:S04]  /*45930*/  STS.U16 [R34+UR76+0x33f00], R44 ;  /* 0x033f002c22007988 */ /* 0x0009e8000800044c */
[----:B--2---:R2:W-:Y:S01]  /*45940*/  STS.U16 [R34+UR76+0x3bf00], R33 ;  /* 0x03bf002122007988 */ /* 0x0045e2000800044c */
[----:B0-----:R-:W-:-:S03]  /*45950*/  LOP3.LUT R30, R0, 0x70, RZ, 0x3c, !PT ;  /* 0x00000070001e7812 */ /* 0x001fc600078e3cff */
[----:B-1----:R-:W3:Y:S04]  /*45960*/  LDL.LU R26, [R1+0x1818] ;  /* 0x00181800011a7983 */ /* 0x002ee80000300800 */
[----:B----4-:R-:W4:Y:S04]  /*45970*/  LDL.LU R44, [R1+0x20d8] ;  /* 0x0020d800012c7983 */ /* 0x010f280000300800 */
[----:B--2---:R-:W2:Y:S04]  /*45980*/  LDL.LU R34, [R1+0x1814] ;  /* 0x0018140001227983 */ /* 0x004ea80000300800 */
[----:B------:R-:W4:Y:S04]  /*45990*/  LDL.LU R33, [R1+0x1810] ;  /* 0x0018100001217983 */ /* 0x000f280000300800 */
[----:B---3--:R0:W-:Y:S04]  /*459a0*/  STS.U16 [R30+UR76+0x20380], R32 ;  /* 0x020380201e007988 */ /* 0x0081e8000800044c */
[----:B------:R1:W-:Y:S04]  /*459b0*/  STS.U16 [R30+UR76+0x28380], R31 ;  /* 0x0283801f1e007988 */ /* 0x0003e8000800044c */
[----:B------:R-:W-:Y:S04]  /*459c0*/  STS.U16 [R30+UR76+0x30380], R5 ;  /* 0x030380051e007988 */ /* 0x000fe8000800044c */
[----:B------:R-:W-:Y:S04]  /*459d0*/  STS.U16 [R30+UR76+0x38380], R4 ;  /* 0x038380041e007988 */ /* 0x000fe8000800044c */
[----:B------:R3:W-:Y:S04]  /*459e0*/  STS.U16 [R30+UR76+0x20780], R2 ;  /* 0x020780021e007988 */ /* 0x0007e8000800044c */
[----:B------:R-:W-:Y:S04]  /*459f0*/  STS.U16 [R30+UR76+0x28780], R7 ;  /* 0x028780071e007988 */ /* 0x000fe8000800044c */
[----:B------:R-:W-:Y:S04]  /*45a00*/  STS.U16 [R30+UR76+0x30780], R6 ;  /* 0x030780061e007988 */ /* 0x000fe8000800044c */
[----:B0-----:R-:W4:Y:S04]  /*45a10*/  LDL.LU R32, [R1+0x180c] ;  /* 0x00180c0001207983 */ /* 0x001f280000300800 */
[----:B-1----:R-:W4:Y:S04]  /*45a20*/  LDL.LU R31, [R1+0x17f8] ;  /* 0x0017f800011f7983 */ /* 0x002f280000300800 */
[----:B---3--:R-:W3:Y:S04]  /*45a30*/  LDL.LU R2, [R1+0x17f4] ;  /* 0x0017f40001027983 */ /* 0x008ee80000300800 */
[----:B------:R-:W3:Y:S04]  /*45a40*/  LDL.LU R4, [R1+0x17f0] ;  /* 0x0017f00001047983 */ /* 0x000ee80000300800 */
[----:B------:R0:W-:Y:S04]  /*45a50*/  STS.U16 [R30+UR76+0x38780], R29 ;  /* 0x0387801d1e007988 */ /* 0x0001e8000800044c */
[----:B------:R-:W3:Y:S04]  /*45a60*/  LDL.LU R5, [R1+0x17ec] ;  /* 0x0017ec0001057983 */ /* 0x000ee80000300800 */
[----:B------:R-:W-:Y:S04]  /*45a70*/  STS.U16 [R30+UR76+0x20b80], R9 ;  /* 0x020b80091e007988 */ /* 0x000fe8000800044c */
[----:B------:R-:W-:Y:S04]  /*45a80*/  STS.U16 [R30+UR76+0x28b80], R8 ;  /* 0x028b80081e007988 */ /* 0x000fe8000800044c */
[----:B------:R1:W-:Y:S04]  /*45a90*/  STS.U16 [R30+UR76+0x30b80], R28 ;  /* 0x030b801c1e007988 */ /* 0x0003e8000800044c */
[----:B------:R-:W-:Y:S04]  /*45aa0*/  STS.U16 [R30+UR76+0x38b80], R11 ;  /* 0x038b800b1e007988 */ /* 0x000fe8000800044c */
[----:B------:R-:W-:Y:S04]  /*45ab0*/  STS.U16 [R30+UR76+0x20f80], R10 ;  /* 0x020f800a1e007988 */ /* 0x000fe8000800044c */
[----:B0-----:R-:W3:Y:S04]  /*45ac0*/  LDL.LU R29, [R1+0x17d8] ;  /* 0x0017d800011d7983 */ /* 0x001ee80000300800 */
[----:B------:R-:W3:Y:S04]  /*45ad0*/  LDL.LU R6, [R1+0x17d4] ;  /* 0x0017d40001067983 */ /* 0x000ee80000300800 */
[----:B------:R-:W3:Y:S04]  /*45ae0*/  LDL.LU R7, [R1+0x17d0] ;  /* 0x0017d00001077983 */ /* 0x000ee80000300800 */
[----:B-1----:R-:W3:Y:S04]  /*45af0*/  LDL.LU R28, [R1+0x17cc] ;  /* 0x0017cc00011c7983 */ /* 0x002ee80000300800 */
[----:B------:R-:W3:Y:S04]  /*45b00*/  LDL.LU R8, [R1+0x17b8] ;  /* 0x0017b80001087983 */ /* 0x000ee80000300800 */
[----:B------:R0:W-:Y:S04]  /*45b10*/  STS.U16 [R30+UR76+0x28f80], R27 ;  /* 0x028f801b1e007988 */ /* 0x0001e8000800044c */
[----:B------:R-:W3:Y:S04]  /*45b20*/  LDL.LU R9, [R1+0x17b4] ;  /* 0x0017b40001097983 */ /* 0x000ee80000300800 */
[----:B0-----:R-:W3:Y:S04]  /*45b30*/  LDL.LU R27, [R1+0x17b0] ;  /* 0x0017b000011b7983 */ /* 0x001ee80000300800 */
[----:B------:R-:W-:Y:S04]  /*45b40*/  STS.U16 [R30+UR76+0x30f80], R13 ;  /* 0x030f800d1e007988 */ /* 0x000fe8000800044c */
[----:B------:R-:W3:Y:S04]  /*45b50*/  LDL.LU R10, [R1+0x17ac] ;  /* 0x0017ac00010a7983 */ /* 0x000ee80000300800 */
[----:B------:R0:W-:Y:S04]  /*45b60*/  STS.U16 [R30+UR76+0x38f80], R12 ;  /* 0x038f800c1e007988 */ /* 0x0001e8000800044c */
[----:B------:R-:W3:Y:S04]  /*45b70*/  LDL.LU R11, [R1+0x1798] ;  /* 0x00179800010b7983 */ /* 0x000ee80000300800 */
[----:B------:R-:W-:Y:S04]  /*45b80*/  STS.U16 [R30+UR76+0x21380], R15 ;  /* 0x0213800f1e007988 */ /* 0x000fe8000800044c */
[----:B------:R1:W-:Y:S04]  /*45b90*/  STS.U16 [R30+UR76+0x29380], R14 ;  /* 0x0293800e1e007988 */ /* 0x0003e8000800044c */
[----:B------:R-:W-:Y:S04]  /*45ba0*/  STS.U16 [R30+UR76+0x31380], R17 ;  /* 0x031380111e007988 */ /* 0x000fe8000800044c */
[----:B------:R0:W-:Y:S04]  /*45bb0*/  STS.U16 [R30+UR76+0x39380], R16 ;  /* 0x039380101e007988 */ /* 0x0001e8000800044c */
[----:B------:R-:W-:Y:S04]  /*45bc0*/  STS.U16 [R30+UR76+0x21780], R19 ;  /* 0x021780131e007988 */ /* 0x000fe8000800044c */
[----:B0-----:R-:W3:Y:S04]  /*45bd0*/  LDL.LU R12, [R1+0x1794] ;  /* 0x00179400010c7983 */ /* 0x001ee80000300800 */
[----:B------:R-:W3:Y:S04]  /*45be0*/  LDL.LU R13, [R1+0x1790] ;  /* 0x00179000010d7983 */ /* 0x000ee80000300800 */
[----:B-1----:R-:W3:Y:S04]  /*45bf0*/  LDL.LU R14, [R1+0x178c] ;  /* 0x00178c00010e7983 */ /* 0x002ee80000300800 */
[----:B------:R-:W3:Y:S04]  /*45c00*/  LDL.LU R15, [R1+0x1778] ;  /* 0x00177800010f7983 */ /* 0x000ee80000300800 */
[----:B------:R0:W-:Y:S04]  /*45c10*/  STS.U16 [R30+UR76+0x29780], R18 ;  /* 0x029780121e007988 */ /* 0x0001e8000800044c */
[----:B------:R-:W3:Y:S04]  /*45c20*/  LDL.LU R16, [R1+0x1774] ;  /* 0x0017740001107983 */ /* 0x000ee80000300800 */
[----:B------:R-:W3:Y:S04]  /*45c30*/  LDL.LU R17, [R1+0x1770] ;  /* 0x0017700001117983 */ /* 0x000ee80000300800 */
[----:B------:R-:W-:Y:S04]  /*45c40*/  STS.U16 [R30+UR76+0x31780], R21 ;  /* 0x031780151e007988 */ /* 0x000fe8000800044c */
[----:B------:R1:W-:Y:S04]  /*45c50*/  STS.U16 [R30+UR76+0x39780], R20 ;  /* 0x039780141e007988 */ /* 0x0003e8000800044c */
[----:B------:R-:W-:Y:S04]  /*45c60*/  STS.U16 [R30+UR76+0x21b80], R23 ;  /* 0x021b80171e007988 */ /* 0x000fe8000800044c */
[----:B------:R1:W-:Y:S04]  /*45c70*/  STS.U16 [R30+UR76+0x29b80], R22 ;  /* 0x029b80161e007988 */ /* 0x0003e8000800044c */
[----:B0-----:R-:W3:Y:S04]  /*45c80*/  LDL.LU R18, [R1+0x176c] ;  /* 0x00176c0001127983 */ /* 0x001ee80000300800 */
[----:B------:R-:W3:Y:S04]  /*45c90*/  LDL.LU R19, [R1+0x1758] ;  /* 0x0017580001137983 */ /* 0x000ee80000300800 */
[----:B------:R-:W-:Y:S04]  /*45ca0*/  STS.U16 [R30+UR76+0x31b80], R25 ;  /* 0x031b80191e007988 */ /* 0x000fe8000800044c */
[----:B-1----:R-:W3:Y:S04]  /*45cb0*/  LDL.LU R20, [R1+0x1754] ;  /* 0x0017540001147983 */ /* 0x002ee80000300800 */
[----:B------:R-:W3:Y:S04]  /*45cc0*/  LDL.LU R21, [R1+0x1750] ;  /* 0x0017500001157983 */ /* 0x000ee80000300800 */
[----:B------:R-:W3:Y:S04]  /*45cd0*/  LDL.LU R22, [R1+0x174c] ;  /* 0x00174c0001167983 */ /* 0x000ee80000300800 */
[----:B------:R0:W-:Y:S04]  /*45ce0*/  STS.U16 [R30+UR76+0x39b80], R24 ;  /* 0x039b80181e007988 */ /* 0x0001e8000800044c */
[----:B------:R-:W3:Y:S04]  /*45cf0*/  LDL.LU R23, [R1+0x1738] ;  /* 0x0017380001177983 */ /* 0x000ee80000300800 */
[----:B0-----:R-:W3:Y:S04]  /*45d00*/  LDL.LU R24, [R1+0x1734] ;  /* 0x0017340001187983 */ /* 0x001ee80000300800 */
[----:B------:R-:W3:Y:S04]  /*45d10*/  LDL.LU R25, [R1+0x1730] ;  /* 0x0017300001197983 */ /* 0x000ee80000300800 */
[----:B------:R0:W-:Y:S04]  /*45d20*/  STS.U16 [R30+UR76+0x21f80], R26 ;  /* 0x021f801a1e007988 */ /* 0x0001e8000800044c */
[----:B--2---:R1:W-:Y:S04]  /*45d30*/  STS.U16 [R30+UR76+0x29f80], R34 ;  /* 0x029f80221e007988 */ /* 0x0043e8000800044c */
[----:B----4-:R2:W-:Y:S04]  /*45d40*/  STS.U16 [R30+UR76+0x31f80], R33 ;  /* 0x031f80211e007988 */ /* 0x0105e8000800044c */
[----:B0-----:R-:W4:Y:S04]  /*45d50*/  LDL.LU R26, [R1+0x172c] ;  /* 0x00172c00011a7983 */ /* 0x001f280000300800 */
[----:B-1----:R-:W4:Y:S04]  /*45d60*/  LDL.LU R34, [R1+0x20d4] ;  /* 0x0020d40001227983 */ /* 0x002f280000300800 */
[----:B--2---:R-:W2:Y:S04]  /*45d70*/  LDL.LU R33, [R1+0x20d0] ;  /* 0x0020d00001217983 */ /* 0x004ea80000300800 */
[----:B------:R0:W-:Y:S04]  /*45d80*/  STS.U16 [R30+UR76+0x39f80], R32 ;  /* 0x039f80201e007988 */ /* 0x0001e8000800044c */
[----:B------:R1:W-:Y:S04]  /*45d90*/  STS.U16 [R30+UR76+0x22380], R31 ;  /* 0x0223801f1e007988 */ /* 0x0003e8000800044c */
[----:B---3--:R3:W-:Y:S04]  /*45da0*/  STS.U16 [R30+UR76+0x2a380], R2 ;  /* 0x02a380021e007988 */ /* 0x0087e8000800044c */
[----:B------:R0:W-:Y:S04]  /*45db0*/  STS.U16 [R30+UR76+0x32380], R4 ;  /* 0x032380041e007988 */ /* 0x0001e8000800044c */
[----:B------:R3:W-:Y:S04]  /*45dc0*/  STS.U16 [R30+UR76+0x3a380], R5 ;  /* 0x03a380051e007988 */ /* 0x0007e8000800044c */
[----:B0-----:R-:W2:Y:S04]  /*45dd0*/  LDL.LU R32, [R1+0x20cc] ;  /* 0x0020cc0001207983 */ /* 0x001ea80000300800 */
[----:B-1----:R-:W2:Y:S04]  /*45de0*/  LDL.LU R31, [R1+0x20c8] ;  /* 0x0020c800011f7983 */ /* 0x002ea80000300800 */
[----:B---3--:R-:W3:Y:S04]  /*45df0*/  LDL.LU R2, [R1+0x20c4] ;  /* 0x0020c40001027983 */ /* 0x008ee80000300800 */
[----:B------:R0:W5:Y:S04]  /*45e00*/  LDL.LU R4, [R1+0x20c0] ;  /* 0x0020c00001047983 */ /* 0x0001680000300800 */
[----:B------:R0:W5:Y:S04]  /*45e10*/  LDL.LU R5, [R1+0x20bc] ;  /* 0x0020bc0001057983 */ /* 0x0001680000300800 */
[----:B------:R1:W-:Y:S04]  /*45e20*/  STS.U16 [R30+UR76+0x22780], R29 ;  /* 0x0227801d1e007988 */ /* 0x0003e8000800044c */
[----:B------:R0:W-:Y:S04]  /*45e30*/  STS.U16 [R30+UR76+0x2a780], R6 ;  /* 0x02a780061e007988 */ /* 0x0001e8000800044c */
[----:B------:R0:W-:Y:S04]  /*45e40*/  STS.U16 [R30+UR76+0x32780], R7 ;  /* 0x032780071e007988 */ /* 0x0001e8000800044c */
[----:B------:R0:W-:Y:S04]  /*45e50*/  STS.U16 [R30+UR76+0x3a780], R28 ;  /* 0x03a7801c1e007988 */ /* 0x0001e8000800044c */
[----:B------:R0:W-:Y:S04]  /*45e60*/  STS.U16 [R30+UR76+0x22b80], R8 ;  /* 0x022b80081e007988 */ /* 0x0001e8000800044c */
[----:B------:R0:W-:Y:S04]  /*45e70*/  STS.U16 [R30+UR76+0x2ab80], R9 ;  /* 0x02ab80091e007988 */ /* 0x0001e8000800044c */
[----:B-1----:R-:W2:Y:S04]  /*45e80*/  LDL.LU R29, [R1+0x20b8] ;  /* 0x0020b800011d7983 */ /* 0x002ea80000300800 */
[----:B0-----:R0:W5:Y:S04]  /*45e90*/  LDL.LU R6, [R1+0x20b4] ;  /* 0x0020b40001067983 */ /* 0x0011680000300800 */
[----:B------:R0:W5:Y:S04]  /*45ea0*/  LDL.LU R7, [R1+0x20b0] ;  /* 0x0020b00001077983 */ /* 0x0001680000300800 */
[----:B------:R-:W2:Y:S04]  /*45eb0*/  LDL.LU R28, [R1+0x20ac] ;  /* 0x0020ac00011c7983 */ /* 0x000ea80000300800 */
[----:B------:R0:W5:Y:S04]  /*45ec0*/  LDL.LU R8, [R1+0x20a8] ;  /* 0x0020a80001087983 */ /* 0x0001680000300800 */
[----:B------:R0:W5:Y:S04]  /*45ed0*/  LDL.LU R9, [R1+0x20a4] ;  /* 0x0020a40001097983 */ /* 0x0001680000300800 */
[----:B------:R1:W-:Y:S04]  /*45ee0*/  STS.U16 [R30+UR76+0x32b80], R27 ;  /* 0x032b801b1e007988 */ /* 0x0003e8000800044c */
[----:B-1----:R-:W2:Y:S04]  /*45ef0*/  LDL.LU R27, [R1+0x20a0] ;  /* 0x0020a000011b7983 */ /* 0x002ea80000300800 */
[----:B------:R1:W-:Y:S04]  /*45f00*/  STS.U16 [R30+UR76+0x3ab80], R10 ;  /* 0x03ab800a1e007988 */ /* 0x0003e8000800044c */
[----:B------:R0:W-:Y:S04]  /*45f10*/  STS.U16 [R30+UR76+0x22f80], R11 ;  /* 0x022f800b1e007988 */ /* 0x0001e8000800044c */
[----:B------:R0:W-:Y:S04]  /*45f20*/  STS.U16 [R30+UR76+0x2af80], R12 ;  /* 0x02af800c1e007988 */ /* 0x0001e8000800044c */
[----:B------:R0:W-:Y:S04]  /*45f30*/  STS.U16 [R30+UR76+0x32f80], R13 ;  /* 0x032f800d1e007988 */ /* 0x0001e8000800044c */
[----:B------:R0:W-:Y:S04]  /*45f40*/  STS.U16 [R30+UR76+0x3af80], R14 ;  /* 0x03af800e1e007988 */ /* 0x0001e8000800044c */
[----:B------:R0:W-:Y:S04]  /*45f50*/  STS.U16 [R30+UR76+0x23380], R15 ;  /* 0x0233800f1e007988 */ /* 0x0001e8000800044c */
[----:B-1----:R1:W5:Y:S04]  /*45f60*/  LDL.LU R10, [R1+0x209c] ;  /* 0x00209c00010a7983 */ /* 0x0023680000300800 */
[----:B0-----:R1:W5:Y:S04]  /*45f70*/  LDL.LU R11, [R1+0x2098] ;  /* 0x00209800010b7983 */ /* 0x0013680000300800 */
[----:B------:R1:W5:Y:S04]  /*45f80*/  LDL.LU R12, [R1+0x2094] ;  /* 0x00209400010c7983 */ /* 0x0003680000300800 */
[----:B------:R1:W5:Y:S04]  /*45f90*/  LDL.LU R13, [R1+0x2090] ;  /* 0x00209000010d7983 */ /* 0x0003680000300800 */
        /* <DEDUP_REMOVED lines=8> */
[----:B0-----:R0:W5:Y:S04]  /*46020*/  LDL.LU R16, [R1+0x2084] ;  /* 0x0020840001107983 */ /* 0x0011680000300800 */
[----:B------:R0:W5:Y:S04]  /*46030*/  LDL.LU R17, [R1+0x2080] ;  /* 0x0020800001117983 */ /* 0x0001680000300800 */
[----:B------:R0:W5:Y:S04]  /*46040*/  LDL.LU R18, [R1+0x207c] ;  /* 0x00207c0001127983 */ /* 0x0001680000300800 */
[----:B------:R0:W5:Y:S04]  /*46050*/  LDL.LU R19, [R1+0x2078] ;  /* 0x0020780001137983 */ /* 0x0001680000300800 */
[----:B-1----:R0:W5:Y:S04]  /*46060*/  LDL.LU R20, [R1+0x2074] ;  /* 0x0020740001147983 */ /* 0x0021680000300800 */
[----:B------:R0:W5:Y:S04]  /*46070*/  LDL.LU R21, [R1+0x2070] ;  /* 0x0020700001157983 */ /* 0x0001680000300800 */
        /* <DEDUP_REMOVED lines=8> */
[----:B----4-:R0:W-:Y:S04]  /*46100*/  STS.U16 [R30+UR76+0x3bb80], R26 ;  /* 0x03bb801a1e007988 */ /* 0x0101e8000800044c */
[----:B0-----:R1:W5:Y:S04]  /*46110*/  LDL.LU R26, [R1+0x205c] ;  /* 0x00205c00011a7983 */ /* 0x0013680000300800 */
[----:B--2---:R0:W-:Y:S04]  /*46120*/  STS.U16 [R30+UR76+0x23f80], R27 ;  /* 0x023f801b1e007988 */ /* 0x0041e8000800044c */
[----:B------:R2:W-:Y:S04]  /*46130*/  STS.U16 [R30+UR76+0x2bf80], R28 ;  /* 0x02bf801c1e007988 */ /* 0x0005e8000800044c */
[----:B------:R4:W-:Y:S04]  /*46140*/  STS.U16 [R30+UR76+0x33f80], R29 ;  /* 0x033f801d1e007988 */ /* 0x0009e8000800044c */
[----:B---3--:R3:W-:Y:S04]  /*46150*/  STS.U16 [R30+UR76+0x3bf80], R2 ;  /* 0x03bf80021e007988 */ /* 0x0087e8000800044c */
[----:B0-----:R1:W5:Y:S04]  /*46160*/  LDL.LU R27, [R1+0x2058] ;  /* 0x00205800011b7983 */ /* 0x0013680000300800 */
[----:B--2---:R1:W5:Y:S04]  /*46170*/  LDL.LU R28, [R1+0x2054] ;  /* 0x00205400011c7983 */ /* 0x0043680000300800 */
[----:B----4-:R1:W5:Y:S04]  /*46180*/  LDL.LU R29, [R1+0x2050] ;  /* 0x00205000011d7983 */ /* 0x0103680000300800 */
[----:B---3--:R1:W5:Y:S04]  /*46190*/  LDL.LU R30, [R1+0x204c] ;  /* 0x00204c00011e7983 */ /* 0x0083680000300800 */
[----:B------:R-:W2:Y:S04]  /*461a0*/  LDL.LU R2, [R1+0x2048] ;  /* 0x0020480001027983 */ /* 0x000ea80000300800 */
[----:B--2---:R0:W-:Y:S04]  /*461b0*/  STS.U16 [R2+UR76+0x45000], R44 ;  /* 0x0450002c02007988 */ /* 0x0041e8000800044c */
[----:B------:R2:W-:Y:S04]  /*461c0*/  STS.U16 [R2+UR76+0x44000], R31 ;  /* 0x0440001f02007988 */ /* 0x0005e8000800044c */
[----:B------:R3:W-:Y:S04]  /*461d0*/  STS.U16 [R2+UR76+0x44400], R32 ;  /* 0x0444002002007988 */ /* 0x0007e8000800044c */
[----:B------:R4:W-:Y:S04]  /*461e0*/  STS.U16 [R2+UR76+0x44800], R33 ;  /* 0x0448002102007988 */ /* 0x0009e8000800044c */
[----:B------:R1:W-:Y:S04]  /*461f0*/  STS.U16 [R2+UR76+0x44c00], R34 ;  /* 0x044c002202007988 */ /* 0x0003e8000800044c */
[----:B------:R1:W-:Y:S04]  /*46200*/  STS.U16 [R2+UR76+0x45400], R35 ;  /* 0x0454002302007988 */ /* 0x0003e8000800044c */
[----:B------:R1:W-:Y:S01]  /*46210*/  STS.U16 [R2+UR76+0x45800], R36 ;  /* 0x0458002402007988 */ /* 0x0003e2000800044c */
[----:B0-----:R-:W-:-:S03]  /*46220*/  LOP3.LUT R44, R2, 0x10, RZ, 0x3c, !PT ;  /* 0x00000010022c7812 */ /* 0x001fc600078e3cff */
[----:B------:R-:W-:Y:S04]  /*46230*/  STS.U16 [R2+UR76+0x45c00], R37 ;  /* 0x045c002502007988 */ /* 0x000fe8000800044c */
[----:B--2---:R0:W5:Y:S04]  /*46240*/  LDL.LU R31, [R1+0x2044] ;  /* 0x00204400011f7983 */ /* 0x0041680000300800 */
[----:B------:R-:W-:Y:S04]  /*46250*/  STS.U16 [R44+UR76+0x44080], R38 ;  /* 0x044080262c007988 */ /* 0x000fe8000800044c */
[----:B------:R-:W-:Y:S04]  /*46260*/  STS.U16 [R44+UR76+0x44480], R39 ;  /* 0x044480272c007988 */ /* 0x000fe8000800044c */
[----:B------:R-:W-:Y:S04]  /*46270*/  STS.U16 [R44+UR76+0x44880], R40 ;  /* 0x044880282c007988 */ /* 0x000fe8000800044c */
[----:B------:R-:W-:Y:S04]  /*46280*/  STS.U16 [R44+UR76+0x44c80], R41 ;  /* 0x044c80292c007988 */ /* 0x000fe8000800044c */
[----:B------:R2:W-:Y:S04]  /*46290*/  STS.U16 [R44+UR76+0x45080], R52 ;  /* 0x045080342c007988 */ /* 0x0005e8000800044c */
[----:B---3--:R0:W5:Y:S04]  /*462a0*/  LDL.LU R32, [R1+0x2040] ;  /* 0x0020400001207983 */ /* 0x0081680000300800 */
[----:B----4-:R0:W5:Y:S04]  /*462b0*/  LDL.LU R33, [R1+0x203c] ;  /* 0x00203c0001217983 */ /* 0x0101680000300800 */
[----:B-1----:R0:W5:Y:S04]  /*462c0*/  LDL.LU R34, [R1+0x2038] ;  /* 0x0020380001227983 */ /* 0x0021680000300800 */
[----:B------:R1:W-:Y:S04]  /*462d0*/  STS.U16 [R44+UR76+0x45480], R42 ;  /* 0x0454802a2c007988 */ /* 0x0003e8000800044c */
[----:B------:R0:W5:Y:S04]  /*462e0*/  LDL.LU R35, [R1+0x2034] ;  /* 0x0020340001237983 */ /* 0x0001680000300800 */
[----:B------:R3:W-:Y:S04]  /*462f0*/  STS.U16 [R44+UR76+0x45880], R43 ;  /* 0x0458802b2c007988 */ /* 0x0007e8000800044c */
[----:B------:R0:W5:Y:S01]  /*46300*/  LDL.LU R36, [R1+0x2030] ;  /* 0x0020300001247983 */ /* 0x0001620000300800 */
[----:B--2---:R-:W-:-:S03]  /*46310*/  LOP3.LUT R52, R2, 0x20, RZ, 0x3c, !PT ;  /* 0x0000002002347812 */ /* 0x004fc600078e3cff */
[----:B------:R2:W-:Y:S04]  /*46320*/  STS.U16 [R44+UR76+0x45c80], R45 ;  /* 0x045c802d2c007988 */ /* 0x0005e8000800044c */
[----:B------:R0:W5:Y:S04]  /*46330*/  LDL.LU R37, [R1+0x202c] ;  /* 0x00202c0001257983 */ /* 0x0001680000300800 */
[----:B------:R4:W-:Y:S04]  /*46340*/  STS.U16 [R52+UR76+0x44100], R46 ;  /* 0x0441002e34007988 */ /* 0x0009e8000800044c */
        /* <DEDUP_REMOVED lines=8> */
[----:B-1----:R1:W5:Y:S04]  /*463d0*/  LDL.LU R42, [R1+0x2018] ;  /* 0x00201800012a7983 */ /* 0x0023680000300800 */
[----:B---3--:R1:W5:Y:S04]  /*463e0*/  LDL.LU R43, [R1+0x2014] ;  /* 0x00201400012b7983 */ /* 0x0083680000300800 */
[----:B--2---:R1:W5:Y:S04]  /*463f0*/  LDL.LU R44, [R1+0x2010] ;  /* 0x00201000012c7983 */ /* 0x0043680000300800 */
[----:B------:R2:W-:Y:S04]  /*46400*/  STS.U16 [R52+UR76+0x45500], R50 ;  /* 0x0455003234007988 */ /* 0x0005e8000800044c */
[----:B------:R1:W5:Y:S04]  /*46410*/  LDL.LU R45, [R1+0x200c] ;  /* 0x00200c00012d7983 */ /* 0x0003680000300800 */
[----:B------:R3:W-:Y:S04]  /*46420*/  STS.U16 [R52+UR76+0x45900], R51 ;  /* 0x0459003334007988 */ /* 0x0007e8000800044c */
[----:B----4-:R1:W5:Y:S01]  /*46430*/  LDL.LU R46, [R1+0x2008] ;  /* 0x00200800012e7983 */ /* 0x0103620000300800 */
[----:B0-----:R-:W-:-:S03]  /*46440*/  LOP3.LUT R60, R2, 0x30, RZ, 0x3c, !PT ;  /* 0x00000030023c7812 */ /* 0x001fc600078e3cff */
[----:B------:R0:W-:Y:S04]  /*46450*/  STS.U16 [R52+UR76+0x45d00], R53 ;  /* 0x045d003534007988 */ /* 0x0001e8000800044c */
[----:B------:R1:W5:Y:S04]  /*46460*/  LDL.LU R47, [R1+0x2004] ;  /* 0x00200400012f7983 */ /* 0x0003680000300800 */
[----:B------:R4:W-:Y:S04]  /*46470*/  STS.U16 [R60+UR76+0x44180], R54 ;  /* 0x044180363c007988 */ /* 0x0009e8000800044c */
[----:B------:R1:W5:Y:S04]  /*46480*/  LDL.LU R48, [R1+0x2000] ;  /* 0x0020000001307983 */ /* 0x0003680000300800 */
[----:B------:R0:W-:Y:S04]  /*46490*/  STS.U16 [R60+UR76+0x44580], R55 ;  /* 0x044580373c007988 */ /* 0x0001e8000800044c */
[----:B------:R1:W5:Y:S04]  /*464a0*/  LDL.LU R49, [R1+0x1ffc] ;  /* 0x001ffc0001317983 */ /* 0x0003680000300800 */
[----:B------:R0:W-:Y:S04]  /*464b0*/  STS.U16 [R60+UR76+0x44980], R56 ;  /* 0x044980383c007988 */ /* 0x0001e8000800044c */
[----:B--2---:R1:W5:Y:S04]  /*464c0*/  LDL.LU R50, [R1+0x1ff8] ;  /* 0x001ff80001327983 */ /* 0x0043680000300800 */
[----:B------:R-:W-:Y:S04]  /*464d0*/  STS.U16 [R60+UR76+0x44d80], R57 ;  /* 0x044d80393c007988 */ /* 0x000fe8000800044c */
[----:B---3--:R1:W5:Y:S04]  /*464e0*/  LDL.LU R51, [R1+0x1ff4] ;  /* 0x001ff40001337983 */ /* 0x0083680000300800 */
[----:B------:R2:W-:Y:S04]  /*464f0*/  STS.U16 [R60+UR76+0x45180], R68 ;  /* 0x045180443c007988 */ /* 0x0005e8000800044c */
[----:B0-----:R1:W5:Y:S04]  /*46500*/  LDL.LU R52, [R1+0x1ff0] ;  /* 0x001ff00001347983 */ /* 0x0013680000300800 */
[----:B------:R1:W5:Y:S04]  /*46510*/  LDL.LU R53, [R1+0x1fec] ;  /* 0x001fec0001357983 */ /* 0x0003680000300800 */
[----:B----4-:R1:W5:Y:S04]  /*46520*/  LDL.LU R54, [R1+0x1fe8] ;  /* 0x001fe80001367983 */ /* 0x0103680000300800 */
        /* <DEDUP_REMOVED lines=8> */
[----:B0-----:R1:W5:Y:S04]  /*465b0*/  LDL.LU R58, [R1+0x1fd8] ;  /* 0x001fd800013a7983 */ /* 0x0013680000300800 */
[----:B------:R0:W-:Y:S04]  /*465c0*/  STS.U16 [R68+UR76+0x44600], R63 ;  /* 0x0446003f44007988 */ /* 0x0001e8000800044c */
[----:B---3--:R1:W5:Y:S04]  /*465d0*/  LDL.LU R59, [R1+0x1fd4] ;  /* 0x001fd400013b7983 */ /* 0x0083680000300800 */
[----:B------:R3:W-:Y:S04]  /*465e0*/  STS.U16 [R68+UR76+0x44a00], R64 ;  /* 0x044a004044007988 */ /* 0x0007e8000800044c */
[----:B------:R0:W-:Y:S04]  /*465f0*/  STS.U16 [R68+UR76+0x44e00], R65 ;  /* 0x044e004144007988 */ /* 0x0001e8000800044c */
[----:B------:R0:W-:Y:S04]  /*46600*/  STS.U16 [R68+UR76+0x45200], R76 ;  /* 0x0452004c44007988 */ /* 0x0001e8000800044c */
[----:B--2---:R1:W5:Y:S04]  /*46610*/  LDL.LU R60, [R1+0x1fd0] ;  /* 0x001fd000013c7983 */ /* 0x0043680000300800 */
[----:B------:R1:W5:Y:S04]  /*46620*/  LDL.LU R61, [R1+0x1fcc] ;  /* 0x001fcc00013d7983 */ /* 0x0003680000300800 */
[----:B----4-:R1:W5:Y:S04]  /*46630*/  LDL.LU R62, [R1+0x1fc8] ;  /* 0x001fc800013e7983 */ /* 0x0103680000300800 */
[----:B------:R2:W-:Y:S04]  /*46640*/  STS.U16 [R68+UR76+0x45600], R66 ;  /* 0x0456004244007988 */ /* 0x0005e8000800044c */
[----:B0-----:R1:W5:Y:S04]  /*46650*/  LDL.LU R63, [R1+0x1fc4] ;  /* 0x001fc400013f7983 */ /* 0x0013680000300800 */
[----:B---3--:R1:W5:Y:S04]  /*46660*/  LDL.LU R64, [R1+0x1fc0] ;  /* 0x001fc00001407983 */ /* 0x0083680000300800 */
[----:B------:R1:W5:Y:S01]  /*46670*/  LDL.LU R65, [R1+0x1fbc] ;  /* 0x001fbc0001417983 */ /* 0x0003620000300800 */
[----:B------:R-:W-:-:S03]  /*46680*/  LOP3.LUT R76, R2, 0x50, RZ, 0x3c, !PT ;  /* 0x00000050024c7812 */ /* 0x000fc600078e3cff */
[----:B------:R0:W-:Y:S04]  /*46690*/  STS.U16 [R68+UR76+0x45a00], R67 ;  /* 0x045a004344007988 */ /* 0x0001e8000800044c */
[----:B------:R3:W-:Y:S04]  /*466a0*/  STS.U16 [R68+UR76+0x45e00], R69 ;  /* 0x045e004544007988 */ /* 0x0007e8000800044c */
[----:B--2---:R1:W5:Y:S04]  /*466b0*/  LDL.LU R66, [R1+0x1fb8] ;  /* 0x001fb80001427983 */ /* 0x0043680000300800 */
[----:B------:R2:W-:Y:S04]  /*466c0*/  STS.U16 [R76+UR76+0x44280], R70 ;  /* 0x044280464c007988 */ /* 0x0005e8000800044c */
[----:B------:R4:W-:Y:S04]  /*466d0*/  STS.U16 [R76+UR76+0x44680], R71 ;  /* 0x044680474c007988 */ /* 0x0009e8000800044c */
[----:B------:R1:W-:Y:S04]  /*466e0*/  STS.U16 [R76+UR76+0x44a80], R72 ;  /* 0x044a80484c007988 */ /* 0x0003e8000800044c */
[----:B0-----:R0:W5:Y:S04]  /*466f0*/  LDL.LU R67, [R1+0x1fb4] ;  /* 0x001fb40001437983 */ /* 0x0011680000300800 */
[----:B---3--:R0:W5:Y:S04]  /*46700*/  LDL.LU R68, [R1+0x1fb0] ;  /* 0x001fb00001447983 */ /* 0x0081680000300800 */
[----:B------:R0:W5:Y:S04]  /*46710*/  LDL.LU R69, [R1+0x1fac] ;  /* 0x001fac0001457983 */ /* 0x0001680000300800 */
[----:B------:R3:W-:Y:S04]  /*46720*/  STS.U16 [R76+UR76+0x44e80], R73 ;  /* 0x044e80494c007988 */ /* 0x0007e8000800044c */
[----:B------:R0:W-:Y:S04]  /*46730*/  STS.U16 [R76+UR76+0x45280], R83 ;  /* 0x045280534c007988 */ /* 0x0001e8000800044c */
[----:B--2---:R2:W5:Y:S04]  /*46740*/  LDL.LU R70, [R1+0x1fa8] ;  /* 0x001fa80001467983 */ /* 0x0045680000300800 */
[----:B----4-:R2:W5:Y:S04]  /*46750*/  LDL.LU R71, [R1+0x1fa4] ;  /* 0x001fa40001477983 */ /* 0x0105680000300800 */
[----:B-1----:R2:W5:Y:S04]  /*46760*/  LDL.LU R72, [R1+0x1fa0] ;  /* 0x001fa00001487983 */ /* 0x0025680000300800 */
[----:B------:R1:W-:Y:S04]  /*46770*/  STS.U16 [R76+UR76+0x45680], R74 ;  /* 0x0456804a4c007988 */ /* 0x0003e8000800044c */
[----:B------:R4:W-:Y:S04]  /*46780*/  STS.U16 [R76+UR76+0x45a80], R75 ;  /* 0x045a804b4c007988 */ /* 0x0009e8000800044c */
[----:B------:R2:W-:Y:S04]  /*46790*/  STS.U16 [R76+UR76+0x45e80], R77 ;  /* 0x045e804d4c007988 */ /* 0x0005e8000800044c */
[----:B---3--:R3:W5:Y:S01]  /*467a0*/  LDL.LU R73, [R1+0x1f9c] ;  /* 0x001f9c0001497983 */ /* 0x0087620000300800 */
[----:B0-----:R-:W-:-:S03]  /*467b0*/  LOP3.LUT R83, R2, 0x60, RZ, 0x3c, !PT ;  /* 0x0000006002537812 */ /* 0x001fc600078e3cff */
[----:B-1----:R3:W5:Y:S04]  /*467c0*/  LDL.LU R74, [R1+0x1f98] ;  /* 0x001f9800014a7983 */ /* 0x0027680000300800 */
[----:B----4-:R3:W5:Y:S04]  /*467d0*/  LDL.LU R75, [R1+0x1f94] ;  /* 0x001f9400014b7983 */ /* 0x0107680000300800 */
[----:B--2---:R3:W5:Y:S04]  /*467e0*/  LDL.LU R76, [R1+0x1f90] ;  /* 0x001f9000014c7983 */ /* 0x0047680000300800 */
[----:B------:R3:W5:Y:S04]  /*467f0*/  LDL.LU R77, [R1+0x1f8c] ;  /* 0x001f8c00014d7983 */ /* 0x0007680000300800 */
[----:B------:R0:W-:Y:S04]  /*46800*/  STS.U16 [R83+UR76+0x44300], R78 ;  /* 0x0443004e53007988 */ /* 0x0001e8000800044c */
[----:B------:R1:W-:Y:S04]  /*46810*/  STS.U16 [R83+UR76+0x44700], R3 ;  /* 0x0447000353007988 */ /* 0x0003e8000800044c */
[----:B0-----:R3:W5:Y:S04]  /*46820*/  LDL.LU R78, [R1+0x1f88] ;  /* 0x001f8800014e7983 */ /* 0x0017680000300800 */
[----:B-1----:R-:W2:Y:S04]  /*46830*/  LDL R3, [R1+0x1704] ;  /* 0x0017040001037983 */ /* 0x002ea80000100800 */
[----:B------:R0:W-:Y:S04]  /*46840*/  STS.U16 [R83+UR76+0x44b00], R79 ;  /* 0x044b004f53007988 */ /* 0x0001e8000800044c */
[----:B------:R1:W-:Y:S04]  /*46850*/  STS.U16 [R83+UR76+0x44f00], R80 ;  /* 0x044f005053007988 */ /* 0x0003e8000800044c */
[----:B------:R4:W-:Y:S04]  /*46860*/  STS.U16 [R83+UR76+0x45300], R93 ;  /* 0x0453005d53007988 */ /* 0x0009e8000800044c */
[----:B------:R0:W-:Y:S04]  /*46870*/  STS.U16 [R83+UR76+0x45700], R81 ;  /* 0x0457005153007988 */ /* 0x0001e8000800044c */
[----:B------:R1:W-:Y:S04]  /*46880*/  STS.U16 [R83+UR76+0x45b00], R82 ;  /* 0x045b005253007988 */ /* 0x0003e8000800044c */
[----:B------:R3:W-:Y:S04]  /*46890*/  STS.U16 [R83+UR76+0x45f00], R84 ;  /* 0x045f005453007988 */ /* 0x0007e8000800044c */
[----:B0-----:R0:W5:Y:S04]  /*468a0*/  LDL.LU R79, [R1+0x1f84] ;  /* 0x001f8400014f7983 */ /* 0x0011680000300800 */
[----:B-1----:R0:W5:Y:S01]  /*468b0*/  LDL.LU R80, [R1+0x1f80] ;  /* 0x001f800001507983 */ /* 0x0021620000300800 */
[----:B----4-:R-:W-:-:S03]  /*468c0*/  LOP3.LUT R93, R2, 0x70, RZ, 0x3c, !PT ;  /* 0x00000070025d7812 */ /* 0x010fc600078e3cff */
[----:B------:R0:W5:Y:S04]  /*468d0*/  LDL.LU R81, [R1+0x1f7c] ;  /* 0x001f7c0001517983 */ /* 0x0001680000300800 */
[----:B------:R0:W5:Y:S04]  /*468e0*/  LDL.LU R82, [R1+0x1f78] ;  /* 0x001f780001527983 */ /* 0x0001680000300800 */
[----:B---3--:R0:W5:Y:S04]  /*468f0*/  LDL.LU R83, [R1+0x1f74] ;  /* 0x001f740001537983 */ /* 0x0081680000300800 */
[----:B------:R0:W5:Y:S04]  /*46900*/  LDL.LU R84, [R1+0x1f70] ;  /* 0x001f700001547983 */ /* 0x0001680000300800 */
[----:B------:R1:W-:Y:S04]  /*46910*/  STS.U16 [R93+UR76+0x44380], R85 ;  /* 0x044380555d007988 */ /* 0x0003e8000800044c */
[----:B------:R3:W-:Y:S04]  /*46920*/  STS.U16 [R93+UR76+0x44780], R86 ;  /* 0x044780565d007988 */ /* 0x0007e8000800044c */
[----:B------:R4:W-:Y:S04]  /*46930*/  STS.U16 [R93+UR76+0x44b80], R87 ;  /* 0x044b80575d007988 */ /* 0x0009e8000800044c */
[----:B------:R0:W-:Y:S04]  /*46940*/  STS.U16 [R93+UR76+0x44f80], R88 ;  /* 0x044f80585d007988 */ /* 0x0001e8000800044c */
[----:B------:R0:W-:Y:S04]  /*46950*/  STS.U16 [R93+UR76+0x45380], R89 ;  /* 0x045380595d007988 */ /* 0x0001e8000800044c */
[----:B------:R0:W-:Y:S04]  /*46960*/  STS.U16 [R93+UR76+0x45780], R91 ;  /* 0x0457805b5d007988 */ /* 0x0001e8000800044c */
[----:B-1----:R1:W5:Y:S04]  /*46970*/  LDL.LU R85, [R1+0x1f6c] ;  /* 0x001f6c0001557983 */ /* 0x0023680000300800 */
[----:B---3--:R1:W5:Y:S04]  /*46980*/  LDL.LU R86, [R1+0x1f68] ;  /* 0x001f680001567983 */ /* 0x0083680000300800 */
[----:B----4-:R1:W5:Y:S04]  /*46990*/  LDL.LU R87, [R1+0x1f64] ;  /* 0x001f640001577983 */ /* 0x0103680000300800 */
[----:B0-----:R1:W5:Y:S04]  /*469a0*/  LDL.LU R88, [R1+0x1f60] ;  /* 0x001f600001587983 */ /* 0x0013680000300800 */
[----:B------:R1:W5:Y:S04]  /*469b0*/  LDL.LU R89, [R1+0x1f5c] ;  /* 0x001f5c0001597983 */ /* 0x0003680000300800 */
[----:B------:R1:W5:Y:S04]  /*469c0*/  LDL.LU R91, [R1+0x1f58] ;  /* 0x001f5800015b7983 */ /* 0x0003680000300800 */
[----:B------:R0:W-:Y:S04]  /*469d0*/  STS.U16 [R93+UR76+0x45b80], R92 ;  /* 0x045b805c5d007988 */ /* 0x0001e8000800044c */
[----:B------:R3:W-:Y:S01]  /*469e0*/  STS.U16 [R93+UR76+0x45f80], R90 ;  /* 0x045f805a5d007988 */ /* 0x0007e2000800044c */
[----:B------:R4:W-:Y:S06]  /*469f0*/  MEMBAR.ALL.CTA ;  /* 0x0000000000007992 */ /* 0x0009ec0000008000 */
[----:B----4-:R-:W4:Y:S04]  /*46a00*/  FENCE.VIEW.ASYNC.S ;  /* 0x00000000000073c6 */ /* 0x010f280000000000 */
[----:B0-----:R1:W5:Y:S04]  /*46a10*/  LDL.LU R92, [R1+0x1f54] ;  /* 0x001f5400015c7983 */ /* 0x0013680000300800 */
[----:B---3--:R1:W5:Y:S04]  /*46a20*/  LDL.LU R93, [R1+0x1f50] ;  /* 0x001f5000015d7983 */ /* 0x0083680000300800 */
[----:B------:R1:W5:Y:S01]  /*46a30*/  LDL.LU R90, [R1+0x1f4c] ;  /* 0x001f4c00015a7983 */ /* 0x0003620000300800 */
[----:B----4-:R-:W-:Y:S01]  /*46a40*/  BAR.SYNC.DEFER_BLOCKING 0x0 ;  /* 0x0000000000007b1d */ /* 0x010fe20000010000 */
[----:B--2---:R-:W-:-:S05]  /*46a50*/  LEA R3, R3, UR76, 0x3 ;  /* 0x0000004c03037c11 */ /* 0x004fca000f8e18ff */
[----:B------:R-:W-:-:S05]  /*46a60*/  VIADD R3, R3, 0x48000 ;  /* 0x0004800003037836 */ /* 0x000fca0000000000 */
[----:B------:R-:W-:Y:S02]  /*46a70*/  R2UR UR4, R3 ;  /* 0x00000000030472ca */ /* 0x000fe400000e0000 */
[----:B------:R1:W5:Y:S01]  /*46a80*/  LDL.LU R3, [R1+0x1f48] ;  /* 0x001f480001037983 */ /* 0x0003620000300800 */
[----:B------:R-:W-:-:S12]  /*46a90*/  @P0 BRA `(.L_x_9) ;  /* 0x0000000400900947 */ /* 0x000fd80003800000 */
[----:B-----5:R0:W-:Y:S04]  /*46aa0*/  STL.64 [R1+0x1f60], R6 ;  /* 0x001f600601007387 */ /* 0x0201e80000100a00 */
[----:B0-----:R-:W2:Y:S01]  /*46ab0*/  LDL R6, [R1+0x1f20] ;  /* 0x001f200001067983 */ /* 0x001ea20000100800 */
[----:B------:R-:W-:-:S03]  /*46ac0*/  ELECT P1, URZ, PT ;  /* 0x0000000000ff782f */ /* 0x000fc60003820000 */
[----:B------:R0:W-:Y:S04]  /*46ad0*/  STL [R1+0x1f5c], R5 ;  /* 0x001f5c0501007387 */ /* 0x0001e80000100800 */
[----:B------:R3:W-:Y:S04]  /*46ae0*/  STL [R1+0x1f58], R4 ;  /* 0x001f580401007387 */ /* 0x0007e80000100800 */
[----:B------:R4:W-:Y:S02]  /*46af0*/  STL.64 [R1+0x1f50], R2 ;  /* 0x001f500201007387 */ /* 0x0009e40000100a00 */
[----:B------:R-:W-:Y:S01]  /*46b00*/  @P1 IMAD.MOV.U32 R7, RZ, RZ, 0x40004040 ;  /* 0x40004040ff071424 */ /* 0x000fe200078e00ff */
[----:B0-----:R-:W-:Y:S01]  /*46b10*/  MOV.SPILL R5, UR73 ;  /* 0x0000004900057c02 */ /* 0x001fe20009000f00 */
[----:B------:R0:W-:Y:S01]  /*46b20*/  STL [R1+0x1f48], R0 ;  /* 0x001f480001007387 */ /* 0x0001e20000100800 */
[----:B---3--:R-:W-:-:S02]  /*46b30*/  MOV.SPILL R4, UR72 ;  /* 0x0000004800047c02 */ /* 0x008fc40009000f00 */
[----:B------:R-:W-:Y:S01]  /*46b40*/  @P1 R2UR UR75, R7 ;  /* 0x00000000074b12ca */ /* 0x000fe200000e0000 */
[----:B------:R-:W-:Y:S01]  /*46b50*/  UMOV UR72, 0x0 ;  /* 0x0000000000487882 */ /* 0x000fe20000000000 */
[----:B------:R-:W-:Y:S01]  /*46b60*/  UMOV UR73, 0x8108010 ;  /* 0x0810801000497882 */ /* 0x000fe20000000000 */
[----:B----4-:R-:W-:Y:S02]  /*46b70*/  MOV.SPILL R2, UR6 ;  /* 0x0000000600027c02 */ /* 0x010fe40009000f00 */
[----:B0-----:R-:W-:Y:S01]  /*46b80*/  MOV.SPILL R0, UR7 ;  /* 0x0000000700007c02 */ /* 0x001fe20009000f00 */
[----:B------:R-:W-:Y:S02]  /*46b90*/  UIADD3.64 UR6, UPT, UPT, UR8, 0x100, URZ ;  /* 0x0000010008067897 */ /* 0x000fe4000fffe0ff */
[----:B------:R-:W-:Y:S01]  /*46ba0*/  UIADD3 UR77, UPT, UPT, UR5, 0x40, URZ ;  /* 0x00000040054d7890 */ /* 0x000fe2000fffe0ff */
[----:B------:R-:W-:Y:S01]  /*46bb0*/  IMAD.MOV.U32 R3, RZ, RZ, RZ ;  /* 0x000000ffff037224 */ /* 0x000fe200078e00ff */
[----:B--2---:R-:W-:-:S13]  /*46bc0*/  R2UR UR74, R6 ;  /* 0x00000000064a72ca */ /* 0x004fda00000e0000 */
[----:B------:R-:W-:-:S05]  /*46bd0*/  IMAD.U32 R6, RZ, RZ, UR74 ;  /* 0x0000004aff067e24 */ /* 0x000fca000f8e00ff */
[----:B------:R-:W-:Y:S02]  /*46be0*/  @P1 R2UR UR74, R6 ;  /* 0x00000000064a12ca */ /* 0x000fe400000e0000 */
[----:B------:R0:W5:Y:S11]  /*46bf0*/  LDL.LU.64 R6, [R1+0x1f60] ;  /* 0x001f600001067983 */ /* 0x0001760000300a00 */
[----:B------:R2:W-:Y:S02]  /*46c00*/  UTCHMMA gdesc[UR74], gdesc[UR12], tmem[UR5], tmem[UR72], idesc[UR73], UPT ;  /* 0x00ff480c4a0075ea */ /* 0x0005e4000b800005 */
[----:B--2---:R-:W-:Y:S01]  /*46c10*/  UIADD3.64 UR72, UPT, UPT, UR8, 0x80, URZ ;  /* 0x0000008008487897 */ /* 0x004fe2000fffe0ff */
[----:B------:R-:W-:Y:S01]  /*46c20*/  UMOV UR74, 0x0 ;  /* 0x00000000004a7882 */ /* 0x000fe20000000000 */
[----:B------:R-:W-:-:S02]  /*46c30*/  UMOV UR75, 0x8108010 ;  /* 0x08108010004b7882 */ /* 0x000fc40000000000 */
[----:B------:R-:W-:Y:S05]  /*46c40*/  UTCHMMA gdesc[UR8], gdesc[UR10], tmem[UR5], tmem[UR74], idesc[UR75], UPT ;  /* 0x00ff4a0a080075ea */ /* 0x000fea000b800005 */
[----:B------:R2:W-:Y:S01]  /*46c50*/  UTCHMMA gdesc[UR72], gdesc[UR14], tmem[UR5], tmem[UR74], idesc[UR75], UPT ;  /* 0x00ff4a0e480075ea */ /* 0x0005e2000b800005 */
[----:B------:R3:W-:Y:S01]  /*46c60*/  UTCHMMA gdesc[UR6], gdesc[UR16], tmem[UR5], tmem[UR74], idesc[UR75], UPT ;  /* 0x00ff4a10060075ea */ /* 0x0007e2000b800005 */
[----:B--2---:R-:W-:Y:S02]  /*46c70*/  UIADD3.64 UR72, UPT, UPT, UR8, 0x180, URZ ;  /* 0x0000018008487897 */ /* 0x004fe4000fffe0ff */
[----:B---3--:R-:W-:-:S07]  /*46c80*/  UIADD3.64 UR6, UPT, UPT, UR8, 0x200, URZ ;  /* 0x0000020008067897 */ /* 0x008fce000fffe0ff */
[----:B------:R2:W-:Y:S02]  /*46c90*/  UTCHMMA gdesc[UR72], gdesc[UR18], tmem[UR5], tmem[UR74], idesc[UR75], UPT ;  /* 0x00ff4a12480075ea */ /* 0x0005e4000b800005 */
[----:B------:R3:W-:Y:S01]  /*46ca0*/  UTCHMMA gdesc[UR6], gdesc[UR20], tmem[UR5], tmem[UR74], idesc[UR75], UPT ;  /* 0x00ff4a14060075ea */ /* 0x0007e2000b800005 */
[----:B--2---:R-:W-:Y:S02]  /*46cb0*/  UIADD3.64 UR72, UPT, UPT, UR8, 0x280, URZ ;  /* 0x0000028008487897 */ /* 0x004fe4000fffe0ff */
[----:B---3--:R-:W-:-:S07]  /*46cc0*/  UIADD3.64 UR6, UPT, UPT, UR8, 0x300, URZ ;  /* 0x0000030008067897 */ /* 0x008fce000fffe0ff */
[----:B------:R2:W-:Y:S02]  /*46cd0*/  UTCHMMA gdesc[UR72], gdesc[UR22], tmem[UR5], tmem[UR74], idesc[UR75], UPT ;  /* 0x00ff4a16480075ea */ /* 0x0005e4000b800005 */
[----:B------:R3:W-:Y:S01]  /*46ce0*/  UTCHMMA gdesc[UR6], gdesc[UR24], tmem[UR5], tmem[UR74], idesc[UR75], UPT ;  /* 0x00ff4a18060075ea */ /* 0x0007e2000b800005 */
[----:B--2---:R-:W-:Y:S01]  /*46cf0*/  R2UR.FILL UR73, R5 ;  /* 0x00000000054972ca */ /* 0x004fe200004e0000 */
[----:B---3--:R-:W-:Y:S01]  /*46d00*/  UIADD3 UR74, UPT, UPT, UR5, 0x40, URZ ;  /* 0x00000040054a7890 */ /* 0x008fe2000fffe0ff */
[----:B------:R-:W-:Y:S01]  /*46d10*/  R2UR.FILL UR72, R4 ;  /* 0x00000000044872ca */ /* 0x000fe200004e0000 */
[----:B------:R-:W-:Y:S01]  /*46d20*/  UIADD3 UR75, UPT, UPT, UR5, 0x40, URZ ;  /* 0x00000040054b7890 */ /* 0x000fe2000fffe0ff */
[----:B------:R0:W5:Y:S01]  /*46d30*/  LDL.LU R5, [R1+0x1f5c] ;  /* 0x001f5c0001057983 */ /* 0x0001620000300800 */
[----:B------:R-:W-:Y:S01]  /*46d40*/  UMOV UR6, 0x0 ;  /* 0x0000000000067882 */ /* 0x000fe20000000000 */
[----:B------:R-:W-:Y:S02]  /*46d50*/  UMOV UR7, 0x8108010 ;  /* 0x0810801000077882 */ /* 0x000fe40000000000 */
[----:B------:R0:W5:Y:S02]  /*46d60*/  LDL.LU R4, [R1+0x1f58] ;  /* 0x001f580001047983 */ /* 0x0001640000300800 */
[----:B------:R2:W-:Y:S02]  /*46d70*/  UTCHMMA gdesc[UR26], gdesc[UR12], tmem[UR74], tmem[UR6], idesc[UR7], UPT ;  /* 0x00ff060c1a0075ea */ /* 0x0005e4000b80004a */
[----:B------:R3:W-:Y:S01]  /*46d80*/  UTCHMMA gdesc[UR28], gdesc[UR10], tmem[UR75], tmem[UR6], idesc[UR7], UPT ;  /* 0x00ff060a1c0075ea */ /* 0x0007e2000b80004b */
[----:B--2---:R-:W-:Y:S01]  /*46d90*/  UMOV UR74, 0x0 ;  /* 0x00000000004a7882 */ /* 0x004fe20000000000 */
[----:B---3--:R-:W-:-:S02]  /*46da0*/  UMOV UR75, 0x8108010 ;  /* 0x08108010004b7882 */ /* 0x008fc40000000000 */
[----:B------:R2:W-:Y:S02]  /*46db0*/  UTCHMMA gdesc[UR30], gdesc[UR14], tmem[UR77], tmem[UR74], idesc[UR75], UPT ;  /* 0x00ff4a0e1e0075ea */ /* 0x0005e4000b80004d */
[----:B--2---:R-:W-:Y:S02]  /*46dc0*/  UIADD3 UR74, UPT, UPT, UR5, 0x40, URZ ;  /* 0x00000040054a7890 */ /* 0x004fe4000fffe0ff */
[----:B------:R-:W-:-:S07]  /*46dd0*/  UIADD3 UR75, UPT, UPT, UR5, 0x40, URZ ;  /* 0x00000040054b7890 */ /* 0x000fce000fffe0ff */
[----:B------:R-:W-:Y:S02]  /*46de0*/  UTCHMMA gdesc[UR32], gdesc[UR16], tmem[UR74], tmem[UR6], idesc[UR7], UPT ;  /* 0x00ff0610200075ea */ /* 0x000fe4000b80004a */
[----:B------:R-:W-:Y:S01]  /*46df0*/  UTCHMMA gdesc[UR34], gdesc[UR18], tmem[UR75], tmem[UR6], idesc[UR7], UPT ;  /* 0x00ff0612220075ea */ /* 0x000fe2000b80004b */
[----:B------:R2:W-:Y:S01]  /*46e00*/  UTCHMMA gdesc[UR36], gdesc[UR20], tmem[UR74], tmem[UR6], idesc[UR7], UPT ;  /* 0x00ff0614240075ea */ /* 0x0005e2000b80004a */
[----:B------:R3:W-:Y:S01]  /*46e10*/  UTCHMMA gdesc[UR38], gdesc[UR22], tmem[UR75], tmem[UR6], idesc[UR7], UPT ;  /* 0x00ff0616260075ea */ /* 0x0007e2000b80004b */
[----:B--2---:R-:W-:Y:S01]  /*46e20*/  UMOV UR74, 0x0 ;  /* 0x00000000004a7882 */ /* 0x004fe20000000000 */
[----:B---3--:R-:W-:Y:S02]  /*46e30*/  UMOV UR75, 0x8108010 ;  /* 0x08108010004b7882 */ /* 0x008fe40000000000 */
[----:B------:R2:W-:Y:S02]  /*46e40*/  UTCHMMA gdesc[UR40], gdesc[UR24], tmem[UR77], tmem[UR74], idesc[UR75], UPT ;  /* 0x00ff4a18280075ea */ /* 0x0005e4000b80004d */
[----:B--2---:R-:W-:-:S02]  /*46e50*/  UIADD3 UR74, UPT, UPT, UR5, 0x80, URZ ;  /* 0x00000080054a7890 */ /* 0x004fc4000fffe0ff */
[----:B------:R-:W-:Y:S02]  /*46e60*/  UIADD3 UR75, UPT, UPT, UR5, 0x80, URZ ;  /* 0x00000080054b7890 */ /* 0x000fe4000fffe0ff */
[----:B------:R-:W-:-:S05]  /*46e70*/  UIADD3 UR77, UPT, UPT, UR5, 0x80, URZ ;  /* 0x00000080054d7890 */ /* 0x000fca000fffe0ff */
        /* <DEDUP_REMOVED lines=11> */
[----:B------:R2:W-:Y:S01]  /*46f30*/  UTCHMMA gdesc[UR54], gdesc[UR22], tmem[UR75], tmem[UR6], idesc[UR7], UPT ;  /* 0x00ff0616360075ea */ /* 0x0005e2000b80004b */
[----:B------:R3:W-:Y:S01]  /*46f40*/  UTCHMMA gdesc[UR56], gdesc[UR24], tmem[UR74], tmem[UR6], idesc[UR7], UPT ;  /* 0x00ff0618380075ea */ /* 0x0007e2000b80004a */
[----:B--2---:R-:W-:Y:S01]  /*46f50*/  UIADD3 UR75, UPT, UPT, UR5, 0xc0, URZ ;  /* 0x000000c0054b7890 */ /* 0x004fe2000fffe0ff */
[----:B---3--:R-:W-:-:S08]  /*46f60*/  UMOV UR74, 0x0 ;  /* 0x00000000004a7882 */ /* 0x008fd00000000000 */
[----:B------:R2:W-:Y:S02]  /*46f70*/  UTCHMMA gdesc[UR58], gdesc[UR12], tmem[UR75], tmem[UR6], idesc[UR7], UPT ;  /* 0x00ff060c3a0075ea */ /* 0x0005e4000b80004b */
[----:B--2---:R-:W-:Y:S02]  /*46f80*/  UMOV UR75, 0x8108010 ;  /* 0x08108010004b7882 */ /* 0x004fe40000000000 */
        /* <DEDUP_REMOVED lines=10> */
[----:B--2---:R-:W-:-:S09]  /*47030*/  UIADD3 UR74, UPT, UPT, UR5, 0xc0, URZ ;  /* 0x000000c0054a7890 */ /* 0x004fd2000fffe0ff */
[----:B------:R2:W-:Y:S02]  /*47040*/  UTCHMMA gdesc[UR72], gdesc[UR24], tmem[UR74], tmem[UR6], idesc[UR7], UPT ;  /* 0x00ff0618480075ea */ /* 0x0005e4000b80004a */
[----:B--2---:R-:W-:Y:S01]  /*47050*/  R2UR.FILL UR6, R2 ;  /* 0x00000000020672ca */ /* 0x004fe200004e0000 */
[----:B------:R-:W-:Y:S01]  /*47060*/  IMAD.U32 R2, RZ, RZ, UR4 ;  /* 0x00000004ff027e24 */ /* 0x000fe2000f8e00ff */
[----:B------:R-:W-:-:S04]  /*47070*/  R2UR.FILL UR7, R0 ;  /* 0x00000000000772ca */ /* 0x000fc800004e0000 */
[----:B------:R-:W-:Y:S02]  /*47080*/  @P1 MOV R0, R2 ;  /* 0x0000000200001202 */ /* 0x000fe40000000f00 */
[----:B------:R0:W5:Y:S02]  /*47090*/  LDL.LU.64 R2, [R1+0x1f50] ;  /* 0x001f500001027983 */ /* 0x0001640000300a00 */
[----:B------:R-:W-:Y:S02]  /*470a0*/  @P1 R2UR UR74, R0 ;  /* 0x00000000004a12ca */ /* 0x000fe400000e0000 */
[----:B------:R0:W5:Y:S11]  /*470b0*/  LDL.LU R0, [R1+0x1f48] ;  /* 0x001f480001007983 */ /* 0x0001760000300800 */
[----:B------:R0:W-:Y:S01]  /*470c0*/  UTCBAR [UR74], URZ ;  /* 0x000000ff4a0073e9 */ /* 0x0001e200080000ff */
[----:B------:R-:W-:Y:S01]  /*470d0*/  NOP ;  /* 0x0000000000007918 */ /* 0x000fe20000000000 */
.L_x_9:
[----:B-----5:R2:W-:Y:S04]  /*470e0*/  STL [R1+0x1f58], R5 ;  /* 0x001f580501007387 */ /* 0x0205e80000100800 */
[----:B--2---:R-:W2:Y:S04]  /*470f0*/  LDL R5, [R1+0x1f24] ;  /* 0x001f240001057983 */ /* 0x004ea80000100800 */
[----:B------:R3:W-:Y:S04]  /*47100*/  STL [R1+0x1f54], R4 ;  /* 0x001f540401007387 */ /* 0x0007e80000100800 */
[----:B---3--:R-:W2:Y:S04]  /*47110*/  LDL R4, [R1+0xeb4] ;  /* 0x000eb40001047983 */ /* 0x008ea80000100800 */
[----:B------:R3:W-:Y:S04]  /*47120*/  STL [R1+0x1f50], R3 ;  /* 0x001f500301007387 */ /* 0x0007e80000100800 */
[----:B---3--:R-:W3:Y:S04]  /*47130*/  LDL.LU R3, [R1+0x1708] ;  /* 0x0017080001037983 */ /* 0x008ee80000300800 */
[----:B------:R4:W-:Y:S04]  /*47140*/  STL [R1+0x1f4c], R2 ;  /* 0x001f4c0201007387 */ /* 0x0009e80000100800 */
[----:B----4-:R-:W4:Y:S04]  /*47150*/  LDL.LU R2, [R1+0x1704] ;  /* 0x0017040001027983 */ /* 0x010f280000300800 */
[----:B------:R0:W-:Y:S01]  /*47160*/  STL [R1+0x1f48], R0 ;  /* 0x001f480001007387 */ /* 0x0001e20000100800 */
[----:B--2---:R-:W-:-:S03]  /*47170*/  ISETP.NE.U32.AND P2, PT, R4, R5, PT ;  /* 0x000000050400720c */ /* 0x004fc60003f45070 */
[----:B------:R2:W5:Y:S04]  /*47180*/  LDL.LU R5, [R1+0x1f58] ;  /* 0x001f580001057983 */ /* 0x0005680000300800 */
[----:B------:R2:W5:Y:S04]  /*47190*/  LDL.LU R4, [R1+0x1f54] ;  /* 0x001f540001047983 */ /* 0x0005680000300800 */
[----:B---3--:R3:W-:Y:S01]  /*471a0*/  STL [R1+0xeac], R3 ;  /* 0x000eac0301007387 */ /* 0x0087e20000100800 */
[----:B----4-:R-:W-:-:S05]  /*471b0*/  VIADD R2, R2, 0x1 ;  /* 0x0000000102027836 */ /* 0x010fca0000000000 */
[----:B------:R-:W-:-:S04]  /*471c0*/  ISETP.GT.AND P1, PT, R2, 0x1, PT ;  /* 0x000000010200780c */ /* 0x000fc80003f24270 */
[----:B0-----:R-:W-:Y:S02]  /*471d0*/  SEL R0, RZ, 0x1, !P1 ;  /* 0x00000001ff007807 */ /* 0x001fe40004800000 */
[----:B------:R-:W-:Y:S02]  /*471e0*/  SEL R2, R2, RZ, !P1 ;  /* 0x000000ff02027207 */ /* 0x000fe40004800000 */
[----:B------:R-:W-:Y:S02]  /*471f0*/  LOP3.LUT R0, R3, R0, RZ, 0x3c, !PT ;  /* 0x0000000003007212 */ /* 0x000fe400078e3cff */
[----:B---3--:R2:W5:Y:S04]  /*47200*/  LDL.LU R3, [R1+0x1f50] ;  /* 0x001f500001037983 */ /* 0x0085680000300800 */
[----:B------:R0:W-:Y:S04]  /*47210*/  STL [R1+0x1704], R2 ;  /* 0x0017040201007387 */ /* 0x0001e80000100800 */
[----:B0-----:R2:W5:Y:S04]  /*47220*/  LDL.LU R2, [R1+0x1f4c] ;  /* 0x001f4c0001027983 */ /* 0x0015680000300800 */
[----:B------:R0:W-:Y:S04]  /*47230*/  STL [R1+0x1708], R0 ;  /* 0x0017080001007387 */ /* 0x0001e80000100800 */
[----:B0-----:R2:W5:Y:S01]  /*47240*/  LDL.LU R0, [R1+0x1f48] ;  /* 0x001f480001007983 */ /* 0x0015620000300800 */
[----:B------:R-:W-:Y:S05]  /*47250*/  @P2 BRA `(.L_x_10) ;  /* 0xfffffd2c00902947 */ /* 0x000fea000383ffff */
.L_x_7:
[----:B------:R-:W3:Y:S02]  /*47260*/  LDC R92, c[0x0][0x3a0] ;  /* 0x0000e800ff5c7b82 */ /* 0x000ee40000000800 */
[----:B---3--:R-:W-:-:S05]  /*47270*/  VIADD R92, R92, 0x7f ;  /* 0x0000007f5c5c7836 */ /* 0x008fca0000000000 */
[----:B------:R-:W-:-:S13]  /*47280*/  ISETP.GE.AND P0, PT, R92, 0x80, PT ;  /* 0x000000805c00780c */ /* 0x000fda0003f06270 */
[----:B------:R-:W-:Y:S05]  /*47290*/  @!P0 BRA `(.L_x_11) ;  /* 0x0000000000108947 */ /* 0x000fea0003800000 */
[----:B------:R-:W3:Y:S02]  /*472a0*/  LDL.LU R92, [R1+0xeac] ;  /* 0x000eac00015c7983 */ /* 0x000ee40000300800 */
[----:B---3-5:R-:W-:-:S04]  /*472b0*/  IMAD.U32 R0, R92, -0x80000000, RZ ;  /* 0x800000005c007824 */ /* 0x028fc800078e00ff */
[----:B------:R-:W3:Y:S02]  /*472c0*/  SYNCS.PHASECHK.TRANS64.TRYWAIT P0, [UR4], R0 ;  /* 0x00000000ff0075a7 */ /* 0x000ee40008001104 */
[----:B---3--:R-:W-:Y:S05]  /*472d0*/  @!P0 BRA `(.L_x_12) ;  /* 0x00000098009c8947 */ /* 0x008fea0003800000 */
.L_x_11:
[----:B-----5:R-:W3:Y:S04]  /*472e0*/  LDL.LU R2, [R1+0x1f44] ;  /* 0x001f440001027983 */ /* 0x020ee80000300800 */
[----:B------:R-:W-:Y:S04]  /*472f0*/  STL [R1+0x2120], R67 ;  /* 0x0021204301007387 */ /* 0x000fe80000100800 */
[----:B------:R-:W-:Y:S04]  /*47300*/  STL [R1+0x211c], R6 ;  /* 0x00211c0601007387 */ /* 0x000fe80000100800 */
[----:B------:R-:W-:Y:S04]  /*47310*/  STL [R1+0x20ec], R66 ;  /* 0x0020ec4201007387 */ /* 0x000fe80000100800 */
[----:B------:R-:W-:Y:S04]  /*47320*/  STL [R1+0x20e8], R63 ;  /* 0x0020e83f01007387 */ /* 0x000fe80000100800 */
[----:B------:R-:W-:Y:S01]  /*47330*/  STL [R1+0x20f4], R63 ;  /* 0x0020f43f01007387 */ /* 0x000fe20000100800 */
[----:B------:R-:W-:Y:S06]  /*47340*/  BAR.SYNC.DEFER_BLOCKING 0x0 ;  /* 0x0000000000007b1d */ /* 0x000fec0000010000 */
[----:B------:R-:W-:Y:S04]  /*47350*/  STL [R1+0x2100], R63 ;  /* 0x0021003f01007387 */ /* 0x000fe80000100800 */
[----:B------:R-:W-:Y:S04]  /*47360*/  STL [R1+0x210c], R63 ;  /* 0x00210c3f01007387 */ /* 0x000fe80000100800 */
[----:B------:R-:W-:Y:S04]  /*47370*/  STL [R1+0x2118], R63 ;  /* 0x0021183f01007387 */ /* 0x000fe80000100800 */
[----:B------:R-:W-:Y:S04]  /*47380*/  STL [R1+0x20e4], R60 ;  /* 0x0020e43c01007387 */ /* 0x000fe80000100800 */
[----:B------:R-:W-:Y:S01]  /*47390*/  STL [R1+0x20e0], R57 ;  /* 0x0020e03901007387 */ /* 0x000fe20000100800 */
[----:B------:R-:W4:Y:S03]  /*473a0*/  @!P6 SYNCS.CCTL.IV [UR76+0x48000] ;  /* 0x04800000ff00e9b1 */ /* 0x000f26000800004c */
        /* <DEDUP_REMOVED lines=15> */
[----:B------:R-:W-:Y:S04]  /*474a0*/  STL [R1+0x2018], R90 ;  /* 0x0020185a01007387 */ /* 0x000fe80000100800 */
[----:B------:R-:W-:Y:S04]  /*474b0*/  STL [R1+0x2010], R88 ;  /* 0x0020105801007387 */ /* 0x000fe80000100800 */
[----:B------:R-:W-:Y:S04]  /*474c0*/  STL [R1+0x2008], R86 ;  /* 0x0020085601007387 */ /* 0x000fe80000100800 */
[----:B------:R-:W-:Y:S04]  /*474d0*/  STL [R1+0x2000], R85 ;  /* 0x0020005501007387 */ /* 0x000fe80000100800 */
[----:B------:R-:W-:Y:S01]  /*474e0*/  STL [R1+0x1ff8], R83 ;  /* 0x001ff85301007387 */ /* 0x000fe20000100800 */
[----:B----4-:R-:W-:Y:S06]  /*474f0*/  BAR.SYNC.DEFER_BLOCKING 0x0 ;  /* 0x0000000000007b1d */ /* 0x010fec0000010000 */
        /* <DEDUP_REMOVED lines=21> */
[----:B------:R2:W-:Y:S04]  /*47650*/  STL [R1+0x2110], R0 ;  /* 0x0021100001007387 */ /* 0x0005e80000100800 */
[----:B------:R-:W-:Y:S04]  /*47660*/  STL [R1+0x1f60], R76 ;  /* 0x001f604c01007387 */ /* 0x000fe80000100800 */
[----:B------:R-:W-:Y:S04]  /*47670*/  STL [R1+0x1f5c], R93 ;  /* 0x001f5c5d01007387 */ /* 0x000fe80000100800 */
[----:B------:R-:W-:Y:S01]  /*47680*/  STL [R1+0x1f58], R80 ;  /* 0x001f585001007387 */ /* 0x000fe20000100800 */
[----:B---3--:R-:W-:-:S13]  /*47690*/  R2UR UR4, R2 ;  /* 0x00000000020472ca */ /* 0x008fda00000e0000 */
[----:B0-----:R-:W0:Y:S02]  /*476a0*/  LDTM.x64 R4, tmem[UR4] ;  /* 0x00000004000479ee */ /* 0x001e240008340000 */
[----:B0-----:R-:W-:Y:S01]  /*476b0*/  STL [R1+0x200], R4 ;  /* 0x0002000401007387 */ /* 0x001fe20000100800 */
[----:B-1----:R-:W-:Y:S02]  /*476c0*/  IMAD.MOV.U32 R68, RZ, RZ, R7 ;  /* 0x000000ffff447224 */ /* 0x002fe400078e0007 */
[----:B--2---:R-:W-:Y:S01]  /*476d0*/  IMAD.MOV.U32 R0, RZ, RZ, R8 ;  /* 0x000000ffff007224 */ /* 0x004fe200078e0008 */
[----:B------:R-:W-:Y:S01]  /*476e0*/  STL [R1+0x214], R9 ;  /* 0x0002140901007387 */ /* 0x000fe20000100800 */
        /* <DEDUP_REMOVED lines=14> */
[----:B------:R0:W-:Y:S04]  /*477d0*/  STL.64 [R1+0x280], R36 ;  /* 0x0002802401007387 */ /* 0x0001e80000100a00 */
[----:B------:R-:W-:Y:S04]  /*477e0*/  STL.64 [R1+0x288], R38 ;  /* 0x0002882601007387 */ /* 0x000fe80000100a00 */
[----:B------:R-:W-:Y:S04]  /*477f0*/  STL.64 [R1+0x290], R40 ;  /* 0x0002902801007387 */ /* 0x000fe80000100a00 */
[----:B------:R-:W-:Y:S01]  /*47800*/  STL.64 [R1+0x298], R42 ;  /* 0x0002982a01007387 */ /* 0x000fe20000100a00 */
[----:B0-----:R-:W-:-:S03]  /*47810*/  IMAD.MOV.U32 R36, RZ, RZ, R5 ;  /* 0x000000ffff247224 */ /* 0x001fc600078e0005 */
        /* <DEDUP_REMOVED lines=12> */
[----:B0-----:R-:W2:Y:S04]  /*478e0*/  LDL.LU R45, [R1+0x200] ;  /* 0x00020000012d7983 */ /* 0x001ea80000300800 */
[----:B-1----:R-:W3:Y:S04]  /*478f0*/  LDL.LU R66, [R1+0x2fc] ;  /* 0x0002fc0001427983 */ /* 0x002ee80000300800 */
        /* <DEDUP_REMOVED lines=45> */
[----:B---3--:R-:W-:Y:S04]  /*47bd0*/  STL [R1+0x21a8], R66 ;  /* 0x0021a84201007387 */ /* 0x008fe80000100800 */
[----:B--2---:R-:W-:Y:S04]  /*47be0*/  STL [R1+0x21a4], R64 ;  /* 0x0021a44001007387 */ /* 0x004fe80000100800 */
[----:B----4-:R-:W-:Y:S04]  /*47bf0*/  STL [R1+0x21a0], R61 ;  /* 0x0021a03d01007387 */ /* 0x010fe80000100800 */
[----:B------:R-:W-:Y:S04]  /*47c00*/  STL [R1+0x219c], R58 ;  /* 0x00219c3a01007387 */ /* 0x000fe80000100800 */
[----:B------:R-:W-:Y:S04]  /*47c10*/  STL [R1+0x2198], R57 ;  /* 0x0021983901007387 */ /* 0x000fe80000100800 */
[----:B------:R-:W-:Y:S04]  /*47c20*/  STL [R1+0x2194], R55 ;  /* 0x0021943701007387 */ /* 0x000fe80000100800 */
[----:B------:R-:W-:Y:S04]  /*47c30*/  STL [R1+0x2190], R52 ;  /* 0x0021903401007387 */ /* 0x000fe80000100800 */
[----:B------:R-:W-:Y:S04]  /*47c40*/  STL.64 [R1+0x2188], R48 ;  /* 0x0021883001007387 */ /* 0x000fe80000100a00 */
[----:B------:R-:W-:Y:S04]  /*47c50*/  STL [R1+0x2180], R46 ;  /* 0x0021802e01007387 */ /* 0x000fe80000100800 */
[----:B------:R-:W-:Y:S04]  /*47c60*/  STL [R1+0x217c], R45 ;  /* 0x00217c2d01007387 */ /* 0x000fe80000100800 */
[----:B------:R-:W-:Y:S04]  /*47c70*/  STL [R1+0x2178], R43 ;  /* 0x0021782b01007387 */ /* 0x000fe80000100800 */
[----:B------:R-:W-:Y:S04]  /*47c80*/  STL [R1+0x2174], R40 ;  /* 0x0021742801007387 */ /* 0x000fe80000100800 */
[----:B------:R-:W-:Y:S04]  /*47c90*/  STL [R1+0x2170], R39 ;  /* 0x0021702701007387 */ /* 0x000fe80000100800 */
[----:B------:R-:W-:Y:S04]  /*47ca0*/  STL.64 [R1+0x2168], R36 ;  /* 0x0021682401007387 */ /* 0x000fe80000100a00 */
[----:B------:R-:W-:Y:S04]  /*47cb0*/  STL [R1+0x2160], R34 ;  /* 0x0021602201007387 */ /* 0x000fe80000100800 */
[----:B------:R-:W-:Y:S04]  /*47cc0*/  STL.64 [R1+0x2158], R30 ;  /* 0x0021581e01007387 */ /* 0x000fe80000100a00 */
        /* <DEDUP_REMOVED lines=8> */
[----:B------:R-:W-:Y:S04]  /*47d50*/  STL.64 [R1+0x2130], R10 ;  /* 0x0021300a01007387 */ /* 0x000fe80000100a00 */
[----:B------:R-:W-:Y:S04]  /*47d60*/  STL [R1+0x2128], R7 ;  /* 0x0021280701007387 */ /* 0x000fe80000100800 */
[----:B------:R0:W-:Y:S04]  /*47d70*/  STL [R1+0x2124], R4 ;  /* 0x0021240401007387 */ /* 0x0001e80000100800 */
[----:B------:R1:W-:Y:S01]  /*47d80*/  STL [R1+0x2114], R68 ;  /* 0x0021144401007387 */ /* 0x0003e20000100800 */
[----:B0-----:R-:W0:Y:S03]  /*47d90*/  LDTM.x64 R4, tmem[UR4+0x40] ;  /* 0x00004004000479ee */ /* 0x001e260008340000 */
[----:B-1----:R-:W2:Y:S04]  /*47da0*/  LDL.LU R68, [R1+0x214] ;  /* 0x0002140001447983 */ /* 0x002ea80000300800 */
[----:B------:R-:W-:Y:S04]  /*47db0*/  STL [R1+0x2034], R92 ;  /* 0x0020345c01007387 */ /* 0x000fe80000100800 */
[----:B------:R-:W-:Y:S04]  /*47dc0*/  STL [R1+0x2024], R90 ;  /* 0x0020245a01007387 */ /* 0x000fe80000100800 */
[----:B------:R-:W-:Y:S04]  /*47dd0*/  STL [R1+0x201c], R88 ;  /* 0x00201c5801007387 */ /* 0x000fe80000100800 */
[----:B------:R-:W-:Y:S04]  /*47de0*/  STL [R1+0x2014], R86 ;  /* 0x0020145601007387 */ /* 0x000fe80000100800 */
[----:B------:R-:W-:Y:S04]  /*47df0*/  STL [R1+0x200c], R85 ;  /* 0x00200c5501007387 */ /* 0x000fe80000100800 */
[----:B------:R-:W-:Y:S04]  /*47e00*/  STL [R1+0x2004], R83 ;  /* 0x0020045301007387 */ /* 0x000fe80000100800 */
[----:B------:R-:W-:Y:S04]  /*47e10*/  STL [R1+0x1ffc], R79 ;  /* 0x001ffc4f01007387 */ /* 0x000fe80000100800 */
[----:B0-----:R-:W-:Y:S04]  /*47e20*/  STL.64 [R1+0x100], R4 ;  /* 0x0001000401007387 */ /* 0x001fe80000100a00 */
        /* <DEDUP_REMOVED lines=29> */
[----:B------:R-:W-:Y:S04]  /*48000*/  STL.64 [R1+0x1e8], R62 ;  /* 0x0001e83e01007387 */ /* 0x000fe80000100a00 */
[----:B------:R-:W-:Y:S04]  /*48010*/  STL.64 [R1+0x1f0], R64 ;  /* 0x0001f04001007387 */ /* 0x000fe80000100a00 */
[----:B------:R0:W-:Y:S04]  /*48020*/  STL [R1+0x1f8], R66 ;  /* 0x0001f84201007387 */ /* 0x0001e80000100800 */
[----:B0-----:R-:W3:Y:S04]  /*48030*/  LDL.LU R66, [R1+0x21a8] ;  /* 0x0021a80001427983 */ /* 0x001ee80000300800 */
[----:B------:R-:W4:Y:S04]  /*48040*/  LDL.LU R64, [R1+0x21a4] ;  /* 0x0021a40001407983 */ /* 0x000f280000300800 */
[----:B------:R-:W2:Y:S04]  /*48050*/  LDL.LU R61, [R1+0x21a0] ;  /* 0x0021a000013d7983 */ /* 0x000ea80000300800 */
[----:B------:R-:W2:Y:S04]  /*48060*/  LDL.LU R58, [R1+0x219c] ;  /* 0x00219c00013a7983 */ /* 0x000ea80000300800 */
[----:B------:R-:W2:Y:S04]  /*48070*/  LDL.LU R57, [R1+0x2198] ;  /* 0x0021980001397983 */ /* 0x000ea80000300800 */
[----:B------:R-:W2:Y:S04]  /*48080*/  LDL.LU R55, [R1+0x2194] ;  /* 0x0021940001377983 */ /* 0x000ea80000300800 */
[----:B------:R-:W2:Y:S04]  /*48090*/  LDL.LU R52, [R1+0x2190] ;  /* 0x0021900001347983 */ /* 0x000ea80000300800 */
[----:B------:R-:W2:Y:S04]  /*480a0*/  LDL.LU.64 R48, [R1+0x2188] ;  /* 0x0021880001307983 */ /* 0x000ea80000300a00 */
[----:B------:R-:W2:Y:S04]  /*480b0*/  LDL.LU R46, [R1+0x2180] ;  /* 0x00218000012e7983 */ /* 0x000ea80000300800 */
[----:B------:R-:W2:Y:S04]  /*480c0*/  LDL.LU R45, [R1+0x217c] ;  /* 0x00217c00012d7983 */ /* 0x000ea80000300800 */
[----:B------:R-:W2:Y:S04]  /*480d0*/  LDL.LU R43, [R1+0x2178] ;  /* 0x00217800012b7983 */ /* 0x000ea80000300800 */
[----:B------:R-:W2:Y:S04]  /*480e0*/  LDL.LU R40, [R1+0x2174] ;  /* 0x0021740001287983 */ /* 0x000ea80000300800 */
[----:B------:R-:W2:Y:S04]  /*480f0*/  LDL.LU R39, [R1+0x2170] ;  /* 0x0021700001277983 */ /* 0x000ea80000300800 */
[----:B------:R-:W2:Y:S04]  /*48100*/  LDL.LU.64 R36, [R1+0x2168] ;  /* 0x0021680001247983 */ /* 0x000ea80000300a00 */
[----:B------:R-:W2:Y:S04]  /*48110*/  LDL.LU R34, [R1+0x2160] ;  /* 0x0021600001227983 */ /* 0x000ea80000300800 */
[----:B------:R-:W2:Y:S04]  /*48120*/  LDL.LU.64 R30, [R1+0x2158] ;  /* 0x00215800011e7983 */ /* 0x000ea80000300a00 */
        /* <DEDUP_REMOVED lines=55> */
[----:B------:R-:W3:Y:S04]  /*484a0*/  LDL.LU R79, [R1+0x11c] ;  /* 0x00011c00014f7983 */ /* 0x000ee80000300800 */
[----:B------:R-:W4:Y:S04]  /*484b0*/  LDL.LU R75, [R1+0x110] ;  /* 0x00011000014b7983 */ /* 0x000f280000300800 */
[----:B------:R-:W4:Y:S04]  /*484c0*/  LDL.LU R70, [R1+0x108] ;  /* 0x0001080001467983 */ /* 0x000f280000300800 */
[----:B------:R0:W4:Y:S04]  /*484d0*/  LDL.LU R63, [R1+0x2118] ;  /* 0x00211800013f7983 */ /* 0x0001280000300800 */
[----:B--2---:R-:W-:Y:S04]  /*484e0*/  STL [R1+0x20b4], R67 ;  /* 0x0020b44301007387 */ /* 0x004fe80000100800 */
[----:B------:R-:W-:Y:S04]  /*484f0*/  STL [R1+0x20b0], R10 ;  /* 0x0020b00a01007387 */ /* 0x000fe80000100800 */
[----:B------:R-:W-:Y:S04]  /*48500*/  STL.64 [R1+0x20a8], R8 ;  /* 0x0020a80801007387 */ /* 0x000fe80000100a00 */
[----:B---3--:R-:W-:Y:S04]  /*48510*/  STL.64 [R1+0x20a0], R6 ;  /* 0x0020a00601007387 */ /* 0x008fe80000100a00 */
[----:B------:R-:W-:Y:S04]  /*48520*/  STL.64 [R1+0x2098], R4 ;  /* 0x0020980401007387 */ /* 0x000fe80000100a00 */
[----:B------:R-:W-:Y:S04]  /*48530*/  STL [R1+0x2040], R79 ;  /* 0x0020404f01007387 */ /* 0x000fe80000100800 */
[----:B------:R-:W-:Y:S01]  /*48540*/  STL [R1+0x203c], R83 ;  /* 0x00203c5301007387 */ /* 0x000fe20000100800 */
[----:B----4-:R-:W-:-:S03]  /*48550*/  F2FP.F16.F32.PACK_AB R63, R68, R0 ;  /* 0x00000000443f723e */ /* 0x010fc600000000ff */
[----:B------:R-:W-:Y:S04]  /*48560*/  STL [R1+0x2038], R85 ;  /* 0x0020385501007387 */ /* 0x000fe80000100800 */
[----:B------:R-:W-:Y:S04]  /*48570*/  STL [R1+0x2030], R86 ;  /* 0x0020305601007387 */ /* 0x000fe80000100800 */
[----:B------:R-:W-:Y:S04]  /*48580*/  STL [R1+0x2028], R88 ;  /* 0x0020285801007387 */ /* 0x000fe80000100800 */
[----:B------:R-:W-:Y:S04]  /*48590*/  STL [R1+0x1ff4], R75 ;  /* 0x001ff44b01007387 */ /* 0x000fe80000100800 */
[----:B------:R-:W-:Y:S04]  /*485a0*/  STL [R1+0x1fec], R70 ;  /* 0x001fec4601007387 */ /* 0x000fe80000100800 */
[----:B------:R-:W2:Y:S04]  /*485b0*/  LDL.LU R68, [R1+0x2114] ;  /* 0x0021140001447983 */ /* 0x000ea80000300800 */
[----:B------:R0:W3:Y:S04]  /*485c0*/  LDL.LU R0, [R1+0x2110] ;  /* 0x0021100001007983 */ /* 0x0000e80000300800 */
[----:B------:R1:W-:Y:S04]  /*485d0*/  STL [R1+0x210], R63 ;  /* 0x0002103f01007387 */ /* 0x0003e80000100800 */
[----:B-1----:R0:W2:Y:S02]  /*485e0*/  LDL.LU R63, [R1+0x210c] ;  /* 0x00210c00013f7983 */ /* 0x0020a40000300800 */
[----:B--2---:R-:W-:-:S02]  /*485f0*/  F2FP.F16.F32.PACK_AB R63, R68, R82 ;  /* 0x00000052443f723e */ /* 0x004fc400000000ff */
[----:B------:R0:W2:Y:S04]  /*48600*/  LDL.LU R68, [R1+0x2108] ;  /* 0x0021080001447983 */ /* 0x0000a80000300800 */
[----:B------:R0:W4:Y:S04]  /*48610*/  LDL.LU R82, [R1+0x2104] ;  /* 0x0021040001527983 */ /* 0x0001280000300800 */
[----:B------:R1:W-:Y:S04]  /*48620*/  STL [R1+0x208], R63 ;  /* 0x0002083f01007387 */ /* 0x0003e80000100800 */
[----:B-1----:R0:W2:Y:S02]  /*48630*/  LDL.LU R63, [R1+0x2100] ;  /* 0x00210000013f7983 */ /* 0x0020a40000300800 */
[----:B--2---:R-:W-:-:S02]  /*48640*/  F2FP.F16.F32.PACK_AB R63, R36, R45 ;  /* 0x0000002d243f723e */ /* 0x004fc400000000ff */
[----:B------:R0:W2:Y:S04]  /*48650*/  LDL.LU R36, [R1+0x20fc] ;  /* 0x0020fc0001247983 */ /* 0x0000a80000300800 */
[----:B------:R0:W2:Y:S04]  /*48660*/  LDL.LU R45, [R1+0x20f8] ;  /* 0x0020f800012d7983 */ /* 0x0000a80000300800 */
[----:B------:R1:W-:Y:S04]  /*48670*/  STL [R1+0x200], R63 ;  /* 0x0002003f01007387 */ /* 0x0003e80000100800 */
[----:B-1----:R0:W2:Y:S02]  /*48680*/  LDL.LU R63, [R1+0x20f4] ;  /* 0x0020f400013f7983 */ /* 0x0020a40000300800 */
[----:B--2---:R-:W-:-:S02]  /*48690*/  F2FP.F16.F32.PACK_AB R63, R54, R66 ;  /* 0x00000042363f723e */ /* 0x004fc400000000ff */
[----:B------:R0:W2:Y:S04]  /*486a0*/  LDL.LU R54, [R1+0x20f0] ;  /* 0x0020f00001367983 */ /* 0x0000a80000300800 */
[----:B------:R0:W3:Y:S01]  /*486b0*/  LDL.LU R66, [R1+0x20ec] ;  /* 0x0020ec0001427983 */ /* 0x0000e20000300800 */
[----:B------:R-:W-:-:S03]  /*486c0*/  F2FP.F16.F32.PACK_AB R45, R51, R48 ;  /* 0x00000030332d723e */ /* 0x000fc600000000ff */
[----:B------:R1:W-:Y:S01]  /*486d0*/  STL [R1+0x1fc], R63 ;  /* 0x0001fc3f01007387 */ /* 0x0003e20000100800 */
[----:B------:R-:W-:-:S03]  /*486e0*/  F2FP.F16.F32.PACK_AB R36, R42, R39 ;  /* 0x000000272a24723e */ /* 0x000fc600000000ff */
[----:B-1----:R0:W3:Y:S01]  /*486f0*/  LDL.LU R63, [R1+0x20e8] ;  /* 0x0020e800013f7983 */ /* 0x0020e20000300800 */
[----:B------:R-:W-:Y:S02]  /*48700*/  F2FP.F16.F32.PACK_AB R88, R33, R30 ;  /* 0x0000001e2158723e */ /* 0x000fe400000000ff */
[----:B------:R-:W-:Y:S02]  /*48710*/  F2FP.F16.F32.PACK_AB R86, R27, R93 ;  /* 0x0000005d1b56723e */ /* 0x000fe400000000ff */
[----:B--2---:R-:W-:Y:S02]  /*48720*/  F2FP.F16.F32.PACK_AB R54, R60, R57 ;  /* 0x000000393c36723e */ /* 0x004fe400000000ff */
[----:B------:R0:W2:Y:S04]  /*48730*/  LDL.LU R60, [R1+0x20e4] ;  /* 0x0020e400013c7983 */ /* 0x0000a80000300800 */
[----:B------:R0:W2:Y:S04]  /*48740*/  LDL.LU R57, [R1+0x20e0] ;  /* 0x0020e00001397983 */ /* 0x0000a80000300800 */
[----:B------:R1:W-:Y:S04]  /*48750*/  STL [R1+0x1f8], R54 ;  /* 0x0001f83601007387 */ /* 0x0003e80000100800 */
[----:B-1----:R0:W2:Y:S04]  /*48760*/  LDL.LU R54, [R1+0x20dc] ;  /* 0x0020dc0001367983 */ /* 0x0020a80000300800 */
        /* <DEDUP_REMOVED lines=10> */
[----:B------:R0:W2:Y:S01]  /*48810*/  LDL.LU R27, [R1+0x20b8] ;  /* 0x0020b800011b7983 */ /* 0x0000a20000300800 */
[----:B------:R-:W-:-:S02]  /*48820*/  F2FP.F16.F32.PACK_AB R85, R92, R91 ;  /* 0x0000005b5c55723e */ /* 0x000fc400000000ff */
[----:B------:R-:W-:Y:S01]  /*48830*/  F2FP.F16.F32.PACK_AB R83, R90, R89 ;  /* 0x000000595a53723e */ /* 0x000fe200000000ff */
[----:B------:R-:W-:Y:S01]  /*48840*/  STL [R1+0x1ec], R88 ;  /* 0x0001ec5801007387 */ /* 0x000fe20000100800 */
[----:B----4-:R-:W-:Y:S02]  /*48850*/  F2FP.F16.F32.PACK_AB R82, R87, R84 ;  /* 0x000000545752723e */ /* 0x010fe400000000ff */
[----:B------:R-:W-:Y:S01]  /*48860*/  F2FP.F16.F32.PACK_AB R79, R81, R80 ;  /* 0x00000050514f723e */ /* 0x000fe200000000ff */
[----:B------:R-:W-:Y:S01]  /*48870*/  STL [R1+0x1e8], R86 ;  /* 0x0001e85601007387 */ /* 0x000fe20000100800 */
[----:B------:R-:W-:Y:S02]  /*48880*/  F2FP.F16.F32.PACK_AB R75, R78, R77 ;  /* 0x0000004d4e4b723e */ /* 0x000fe400000000ff */
[----:B------:R-:W-:Y:S01]  /*48890*/  F2FP.F16.F32.PACK_AB R70, R76, R74 ;  /* 0x0000004a4c46723e */ /* 0x000fe200000000ff */
[----:B------:R-:W-:Y:S01]  /*488a0*/  STL [R1+0x1e4], R85 ;  /* 0x0001e45501007387 */ /* 0x000fe20000100800 */
[----:B------:R-:W-:-:S02]  /*488b0*/  F2FP.F16.F32.PACK_AB R67, R73, R72 ;  /* 0x000000484943723e */ /* 0x000fc400000000ff */
[----:B---3--:R-:W-:Y:S01]  /*488c0*/  F2FP.F16.F32.PACK_AB R66, R71, R69 ;  /* 0x000000454742723e */ /* 0x008fe200000000ff */
[----:B------:R-:W-:Y:S01]  /*488d0*/  STL [R1+0x1e0], R83 ;  /* 0x0001e05301007387 */ /* 0x000fe20000100800 */
[----:B------:R-:W-:Y:S02]  /*488e0*/  F2FP.F16.F32.PACK_AB R63, R65, R64 ;  /* 0x00000040413f723e */ /* 0x000fe400000000ff */
[----:B------:R-:W-:Y:S01]  /*488f0*/  F2FP.F16.F32.PACK_AB R10, R26, R25 ;  /* 0x000000191a0a723e */ /* 0x000fe200000000ff */
[----:B------:R-:W-:Y:S01]  /*48900*/  STL [R1+0x1dc], R82 ;  /* 0x0001dc5201007387 */ /* 0x000fe20000100800 */
[----:B------:R-:W-:Y:S02]  /*48910*/  F2FP.F16.F32.PACK_AB R9, R24, R23 ;  /* 0x000000171809723e */ /* 0x000fe400000000ff */
[----:B------:R-:W-:Y:S01]  /*48920*/  F2FP.F16.F32.PACK_AB R8, R22, R21 ;  /* 0x000000151608723e */ /* 0x000fe200000000ff */
[----:B------:R-:W-:Y:S01]  /*48930*/  STL [R1+0x1d8], R79 ;  /* 0x0001d84f01007387 */ /* 0x000fe20000100800 */
[----:B------:R-:W-:-:S02]  /*48940*/  F2FP.F16.F32.PACK_AB R7, R20, R19 ;  /* 0x000000131407723e */ /* 0x000fc400000000ff */
[----:B------:R-:W-:Y:S01]  /*48950*/  F2FP.F16.F32.PACK_AB R6, R18, R17 ;  /* 0x000000111206723e */ /* 0x000fe200000000ff */
[----:B------:R-:W-:Y:S01]  /*48960*/  STL [R1+0x1d4], R75 ;  /* 0x0001d44b01007387 */ /* 0x000fe20000100800 */
[----:B------:R-:W-:Y:S02]  /*48970*/  F2FP.F16.F32.PACK_AB R5, R16, R15 ;  /* 0x0000000f1005723e */ /* 0x000fe400000000ff */
[----:B------:R-:W-:Y:S01]  /*48980*/  F2FP.F16.F32.PACK_AB R4, R14, R13 ;  /* 0x0000000d0e04723e */ /* 0x000fe200000000ff */
[----:B------:R-:W-:Y:S01]  /*48990*/  STL [R1+0x1d0], R70 ;  /* 0x0001d04601007387 */ /* 0x000fe20000100800 */
[----:B------:R-:W-:Y:S02]  /*489a0*/  F2FP.F16.F32.PACK_AB R68, R12, R11 ;  /* 0x0000000b0c44723e */ /* 0x000fe400000000ff */
[----:B------:R-:W-:Y:S01]  /*489b0*/  F2FP.F16.F32.PACK_AB R0, R3, R2 ;  /* 0x000000020300723e */ /* 0x000fe200000000ff */
[----:B------:R-:W-:Y:S04]  /*489c0*/  STL [R1+0x1cc], R67 ;  /* 0x0001cc4301007387 */ /* 0x000fe80000100800 */
[----:B------:R-:W-:Y:S04]  /*489d0*/  STL [R1+0x1c8], R66 ;  /* 0x0001c84201007387 */ /* 0x000fe80000100800 */
[----:B------:R-:W-:Y:S01]  /*489e0*/  STL [R1+0x1c4], R63 ;  /* 0x0001c43f01007387 */ /* 0x000fe20000100800 */
[----:B--2---:R-:W-:-:S02]  /*489f0*/  F2FP.F16.F32.PACK_AB R60, R62, R61 ;  /* 0x0000003d3e3c723e */ /* 0x004fc400000000ff */
[----:B------:R-:W-:-:S03]  /*48a00*/  F2FP.F16.F32.PACK_AB R57, R59, R58 ;  /* 0x0000003a3b39723e */ /* 0x000fc600000000ff */
[----:B------:R-:W-:Y:S04]  /*48a10*/  STL [R1+0x1c0], R60 ;  /* 0x0001c03c01007387 */ /* 0x000fe80000100800 */
[----:B------:R-:W-:Y:S01]  /*48a20*/  STL [R1+0x1bc], R57 ;  /* 0x0001bc3901007387 */ /* 0x000fe20000100800 */
[----:B------:R-:W-:Y:S02]  /*48a30*/  F2FP.F16.F32.PACK_AB R54, R56, R55 ;  /* 0x000000373836723e */ /* 0x000fe400000000ff */
[----:B------:R-:W-:-:S03]  /*48a40*/  F2FP.F16.F32.PACK_AB R51, R53, R52 ;  /* 0x000000343533723e */ /* 0x000fc600000000ff */
[----:B------:R-:W-:Y:S01]  /*48a50*/  STL [R1+0x1b8], R54 ;  /* 0x0001b83601007387 */ /* 0x000fe20000100800 */
        /* <DEDUP_REMOVED lines=13> */
[----:B------:R-:W-:Y:S01]  /*48b30*/  STL [R1+0x19c], R33 ;  /* 0x00019c2101007387 */ /* 0x000fe20000100800 */
[----:B------:R-:W-:-:S03]  /*48b40*/  F2FP.F16.F32.PACK_AB R27, R29, R28 ;  /* 0x0000001c1d1b723e */ /* 0x000fc600000000ff */
        /* <DEDUP_REMOVED lines=11> */
[----:B-1----:R-:W1:Y:S03]  /*48c00*/  LDTM.x64 R4, tmem[UR4+0x80] ;  /* 0x00008004000479ee */ /* 0x002e660008340000 */
[----:B-1----:R-:W-:Y:S01]  /*48c10*/  STL.64 [R1], R4 ;  /* 0x0000000401007387 */ /* 0x002fe20000100a00 */
[----:B------:R-:W-:Y:S01]  /*48c20*/  IMAD.MOV.U32 R80, RZ, RZ, R13 ;  /* 0x000000ffff507224 */ /* 0x000fe200078e000d */
[----:B------:R-:W-:Y:S01]  /*48c30*/  MOV R71, R39 ;  /* 0x0000002700477202 */ /* 0x000fe20000000f00 */
[----:B------:R-:W-:Y:S01]  /*48c40*/  IMAD.MOV.U32 R70, RZ, RZ, R8 ;  /* 0x000000ffff467224 */ /* 0x000fe200078e0008 */
[----:B------:R-:W-:Y:S01]  /*48c50*/  STL.64 [R1+0x8], R6 ;  /* 0x0000080601007387 */ /* 0x000fe20000100a00 */
[----:B------:R-:W-:-:S02]  /*48c60*/  IMAD.MOV.U32 R93, RZ, RZ, R14 ;  /* 0x000000ffff5d7224 */ /* 0x000fc400078e000e */
[----:B------:R-:W-:Y:S01]  /*48c70*/  IMAD.MOV.U32 R76, RZ, RZ, R15 ;  /* 0x000000ffff4c7224 */ /* 0x000fe200078e000f */
[----:B------:R-:W-:Y:S01]  /*48c80*/  STL [R1+0x14], R9 ;  /* 0x0000140901007387 */ /* 0x000fe20000100800 */
[----:B--2---:R-:W-:Y:S02]  /*48c90*/  IMAD.MOV.U32 R0, RZ, RZ, R16 ;  /* 0x000000ffff007224 */ /* 0x004fe400078e0010 */
[----:B------:R-:W-:Y:S01]  /*48ca0*/  IMAD.MOV.U32 R2, RZ, RZ, R20 ;  /* 0x000000ffff027224 */ /* 0x000fe200078e0014 */
[----:B------:R-:W-:Y:S01]  /*48cb0*/  STL.64 [R1+0x18], R10 ;  /* 0x0000180a01007387 */ /* 0x000fe20000100a00 */
[----:B------:R-:W-:Y:S02]  /*48cc0*/  IMAD.MOV.U32 R3, RZ, RZ, R21 ;  /* 0x000000ffff037224 */ /* 0x000fe400078e0015 */
[----:B------:R-:W-:Y:S01]  /*48cd0*/  IMAD.MOV.U32 R68, RZ, RZ, R37 ;  /* 0x000000ffff447224 */ /* 0x000fe200078e0025 */
[----:B------:R-:W-:Y:S01]  /*48ce0*/  STL [R1+0x20], R12 ;  /* 0x0000200c01007387 */ /* 0x000fe20000100800 */
[----:B------:R-:W-:-:S02]  /*48cf0*/  IMAD.MOV.U32 R69, RZ, RZ, R38 ;  /* 0x000000ffff457224 */ /* 0x000fc400078e0026 */
[----:B------:R-:W-:Y:S01]  /*48d00*/  IMAD.MOV.U32 R72, RZ, RZ, R40 ;  /* 0x000000ffff487224 */ /* 0x000fe200078e0028 */
[----:B------:R-:W-:Y:S01]  /*48d10*/  STL [R1+0x34], R17 ;  /* 0x0000341101007387 */ /* 0x000fe20000100800 */
[----:B------:R-:W-:Y:S02]  /*48d20*/  IMAD.MOV.U32 R73, RZ, RZ, R41 ;  /* 0x000000ffff497224 */ /* 0x000fe400078e0029 */
[----:B------:R-:W-:Y:S01]  /*48d30*/  IMAD.MOV.U32 R74, RZ, RZ, R42 ;  /* 0x000000ffff4a7224 */ /* 0x000fe200078e002a */
[----:B------:R-:W-:Y:S01]  /*48d40*/  STL.64 [R1+0x38], R18 ;  /* 0x0000381201007387 */ /* 0x000fe20000100a00 */
[----:B------:R-:W-:Y:S02]  /*48d50*/  IMAD.MOV.U32 R77, RZ, RZ, R43 ;  /* 0x000000ffff4d7224 */ /* 0x000fe400078e002b */
[----:B------:R-:W-:Y:S01]  /*48d60*/  IMAD.MOV.U32 R78, RZ, RZ, R44 ;  /* 0x000000ffff4e7224 */ /* 0x000fe200078e002c */
[----:B------:R-:W-:Y:S01]  /*48d70*/  STL.64 [R1+0x48], R22 ;  /* 0x0000481601007387 */ /* 0x000fe20000100a00 */
[----:B------:R-:W-:-:S02]  /*48d80*/  IMAD.MOV.U32 R81, RZ, RZ, R45 ;  /* 0x000000ffff517224 */ /* 0x000fc400078e002d */
[----:B------:R-:W-:Y:S01]  /*48d90*/  IMAD.MOV.U32 R82, RZ, RZ, R46 ;  /* 0x000000ffff527224 */ /* 0x000fe200078e002e */
[----:B------:R-:W-:Y:S01]  /*48da0*/  STL.64 [R1+0x50], R24 ;  /* 0x0000501801007387 */ /* 0x000fe20000100a00 */
[----:B------:R-:W-:Y:S02]  /*48db0*/  IMAD.MOV.U32 R84, RZ, RZ, R47 ;  /* 0x000000ffff547224 */ /* 0x000fe400078e002f */
[----:B------:R-:W-:Y:S01]  /*48dc0*/  IMAD.MOV.U32 R87, RZ, RZ, R48 ;  /* 0x000000ffff577224 */ /* 0x000fe200078e0030 */
[----:B------:R-:W-:Y:S01]  /*48dd0*/  STL.64 [R1+0x58], R26 ;  /* 0x0000581a01007387 */ /* 0x000fe20000100a00 */
[----:B------:R-:W-:Y:S02]  /*48de0*/  IMAD.MOV.U32 R89, RZ, RZ, R49 ;  /* 0x000000ffff597224 */ /* 0x000fe400078e0031 */
[----:B------:R-:W-:Y:S01]  /*48df0*/  IMAD.MOV.U32 R91, RZ, RZ, R50 ;  /* 0x000000ffff5b7224 */ /* 0x000fe200078e0032 */
        /* <DEDUP_REMOVED lines=14> */
[----:B-1----:R0:W2:Y:S04]  /*48ee0*/  LDL.LU R67, [R1+0x20b4] ;  /* 0x0020b40001437983 */ /* 0x0020a80000300800 */
[----:B------:R-:W3:Y:S04]  /*48ef0*/  LDL.LU R10, [R1+0x20b0] ;  /* 0x0020b000010a7983 */ /* 0x000ee80000300800 */
[----:B------:R-:W4:Y:S04]  /*48f00*/  LDL.LU.64 R8, [R1+0x20a8] ;  /* 0x0020a80001087983 */ /* 0x000f280000300a00 */
[----:B------:R-:W4:Y:S04]  /*48f10*/  LDL.LU.64 R6, [R1+0x20a0] ;  /* 0x0020a00001067983 */ /* 0x000f280000300a00 */
[----:B------:R-:W2:Y:S04]  /*48f20*/  LDL.LU.64 R4, [R1+0x2098] ;  /* 0x0020980001047983 */ /* 0x000ea80000300a00 */
[----:B------:R1:W-:Y:S04]  /*48f30*/  STL [R1+0x2050], R80 ;  /* 0x0020505001007387 */ /* 0x0003e80000100800 */
[----:B-1----:R-:W2:Y:S04]  /*48f40*/  LDL.LU R80, [R1+0x250] ;  /* 0x0002500001507983 */ /* 0x002ea80000300800 */
[----:B--2---:R-:W-:Y:S04]  /*48f50*/  STL [R1+0x2058], R80 ;  /* 0x0020585001007387 */ /* 0x004fe80000100800 */
[----:B------:R-:W-:Y:S04]  /*48f60*/  STL [R1+0x2064], R80 ;  /* 0x0020645001007387 */ /* 0x000fe80000100800 */
[----:B------:R-:W-:Y:S04]  /*48f70*/  STL [R1+0x2070], R80 ;  /* 0x0020705001007387 */ /* 0x000fe80000100800 */
[----:B------:R-:W-:Y:S04]  /*48f80*/  STL [R1+0x207c], R80 ;  /* 0x00207c5001007387 */ /* 0x000fe80000100800 */
[----:B------:R-:W-:Y:S04]  /*48f90*/  STL [R1+0x2088], R80 ;  /* 0x0020885001007387 */ /* 0x000fe80000100800 */
[----:B------:R-:W-:Y:S04]  /*48fa0*/  STL [R1+0x204c], R93 ;  /* 0x00204c5d01007387 */ /* 0x000fe80000100800 */
[----:B------:R1:W-:Y:S04]  /*48fb0*/  STL [R1+0x205c], R93 ;  /* 0x00205c5d01007387 */ /* 0x0003e80000100800 */
[----:B-1----:R-:W2:Y:S04]  /*48fc0*/  LDL.LU R93, [R1+0x254] ;  /* 0x00025400015d7983 */ /* 0x002ea80000300800 */
[----:B--2---:R1:W-:Y:S04]  /*48fd0*/  STL [R1+0x2068], R93 ;  /* 0x0020685d01007387 */ /* 0x0043e80000100800 */
[----:B-1----:R-:W2:Y:S04]  /*48fe0*/  LDL.LU R93, [R1+0x258] ;  /* 0x00025800015d7983 */ /* 0x002ea80000300800 */
[----:B--2---:R1:W-:Y:S04]  /*48ff0*/  STL [R1+0x2074], R93 ;  /* 0x0020745d01007387 */ /* 0x0043e80000100800 */
[----:B-1----:R-:W2:Y:S04]  /*49000*/  LDL.LU R93, [R1+0x25c] ;  /* 0x00025c00015d7983 */ /* 0x002ea80000300800 */
[----:B--2---:R1:W-:Y:S04]  /*49010*/  STL [R1+0x2080], R93 ;  /* 0x0020805d01007387 */ /* 0x0043e80000100800 */
[----:B-1----:R-:W2:Y:S04]  /*49020*/  LDL.LU R93, [R1+0x260] ;  /* 0x00026000015d7983 */ /* 0x002ea80000300800 */
[----:B--2---:R3:W-:Y:S04]  /*49030*/  STL [R1+0x208c], R93 ;  /* 0x00208c5d01007387 */ /* 0x0047e80000100800 */
[----:B------:R-:W2:Y:S01]  /*49040*/  LDL.LU R75, [R1+0x244] ;  /* 0x00024400014b7983 */ /* 0x000ea20000300800 */
[----:B------:R-:W-:-:S02]  /*49050*/  F2FP.F16.F32.PACK_AB R67, R5, R4 ;  /* 0x000000040543723e */ /* 0x000fc400000000ff */
[----:B----4-:R-:W-:Y:S01]  /*49060*/  F2FP.F16.F32.PACK_AB R6, R8, R7 ;  /* 0x000000070806723e */ /* 0x010fe200000000ff */
[----:B---3--:R-:W-:Y:S01]  /*49070*/  IMAD.MOV.U32 R93, RZ, RZ, R10 ;  /* 0x000000ffff5d7224 */ /* 0x008fe200078e000a */
[----:B--2---:R1:W-:Y:S04]  /*49080*/  STL [R1+0x2054], R75 ;  /* 0x0020544b01007387 */ /* 0x0043e80000100800 */
        /* <DEDUP_REMOVED lines=9> */
[----:B--2---:R-:W-:Y:S04]  /*49120*/  STL [R1+0x2090], R75 ;  /* 0x0020904b01007387 */ /* 0x004fe80000100800 */
[----:B------:R1:W-:Y:S04]  /*49130*/  STL [R1+0x2048], R76 ;  /* 0x0020484c01007387 */ /* 0x0003e80000100800 */
[----:B-1----:R-:W2:Y:S04]  /*49140*/  LDL.LU R76, [R1+0x140] ;  /* 0x00014000014c7983 */ /* 0x002ea80000300800 */
[----:B------:R1:W-:Y:S04]  /*49150*/  STL [R1+0x2044], R70 ;  /* 0x0020444601007387 */ /* 0x0003e80000100800 */
[----:B-1----:R-:W2:Y:S04]  /*49160*/  LDL.LU R70, [R1+0x240] ;  /* 0x0002400001467983 */ /* 0x002ea80000300800 */
[----:B------:R-:W3:Y:S04]  /*49170*/  LDL.LU R79, [R1+0x13c] ;  /* 0x00013c00014f7983 */ /* 0x000ee80000300800 */
[----:B------:R-:W3:Y:S04]  /*49180*/  LDL.LU R83, [R1+0x23c] ;  /* 0x00023c0001537983 */ /* 0x000ee80000300800 */
[----:B------:R-:W4:Y:S04]  /*49190*/  LDL.LU R85, [R1+0x138] ;  /* 0x0001380001557983 */ /* 0x000f280000300800 */
[----:B------:R-:W4:Y:S04]  /*491a0*/  LDL.LU R92, [R1+0x238] ;  /* 0x00023800015c7983 */ /* 0x000f280000300800 */
[----:B------:R-:W2:Y:S04]  /*491b0*/  LDL.LU R86, [R1+0x134] ;  /* 0x0001340001567983 */ /* 0x000ea80000300800 */
[----:B------:R-:W2:Y:S04]  /*491c0*/  LDL.LU R88, [R1+0x130] ;  /* 0x0001300001587983 */ /* 0x000ea80000300800 */
[----:B------:R-:W2:Y:S04]  /*491d0*/  LDL.LU R90, [R1+0x230] ;  /* 0x00023000015a7983 */ /* 0x000ea80000300800 */
[----:B------:R1:W-:Y:S04]  /*491e0*/  STL [R1+0x1fe4], R0 ;  /* 0x001fe40001007387 */ /* 0x0003e80000100800 */
[----:B-1----:R-:W2:Y:S04]  /*491f0*/  LDL.LU R0, [R1+0x144] ;  /* 0x0001440001007983 */ /* 0x002ea80000300800 */
[----:B------:R-:W-:Y:S04]  /*49200*/  STL [R1+0x1fdc], R2 ;  /* 0x001fdc0201007387 */ /* 0x000fe80000100800 */
[----:B------:R-:W-:Y:S04]  /*49210*/  STL [R1+0x1fd8], R3 ;  /* 0x001fd80301007387 */ /* 0x000fe80000100800 */
[----:B------:R1:W-:Y:S04]  /*49220*/  STL [R1+0x1fd4], R68 ;  /* 0x001fd44401007387 */ /* 0x0003e80000100800 */
[----:B-1----:R-:W2:Y:S04]  /*49230*/  LDL.LU R68, [R1+0x248] ;  /* 0x0002480001447983 */ /* 0x002ea80000300800 */
[----:B------:R-:W-:Y:S04]  /*49240*/  STL [R1+0x1fd0], R69 ;  /* 0x001fd04501007387 */ /* 0x000fe80000100800 */
[----:B------:R1:W-:Y:S01]  /*49250*/  STL [R1+0x1fcc], R71 ;  /* 0x001fcc4701007387 */ /* 0x0003e20000100800 */
[----:B------:R-:W-:-:S03]  /*49260*/  IMAD.MOV.U32 R75, RZ, RZ, R9 ;  /* 0x000000ffff4b7224 */ /* 0x000fc600078e0009 */
[----:B-1----:R-:W2:Y:S04]  /*49270*/  LDL.LU R71, [R1+0x148] ;  /* 0x0001480001477983 */ /* 0x002ea80000300800 */
[----:B------:R-:W-:Y:S04]  /*49280*/  STL [R1+0x1fc8], R72 ;  /* 0x001fc84801007387 */ /* 0x000fe80000100800 */
[----:B------:R-:W-:Y:S04]  /*49290*/  STL [R1+0x1fc4], R73 ;  /* 0x001fc44901007387 */ /* 0x000fe80000100800 */
[----:B------:R-:W-:Y:S04]  /*492a0*/  STL [R1+0x1fc0], R74 ;  /* 0x001fc04a01007387 */ /* 0x000fe80000100800 */
[----:B------:R1:W-:Y:S01]  /*492b0*/  STL [R1+0x1fbc], R77 ;  /* 0x001fbc4d01007387 */ /* 0x0003e20000100800 */
[----:B------:R-:W-:-:S03]  /*492c0*/  F2FP.F16.F32.PACK_AB R80, R75, R93 ;  /* 0x0000005d4b50723e */ /* 0x000fc600000000ff */
[----:B-1----:R-:W2:Y:S04]  /*492d0*/  LDL.LU R77, [R1+0x24c] ;  /* 0x00024c00014d7983 */ /* 0x002ea80000300800 */
[----:B------:R-:W-:Y:S04]  /*492e0*/  STL [R1+0x1fb8], R78 ;  /* 0x001fb84e01007387 */ /* 0x000fe80000100800 */
[----:B------:R1:W-:Y:S04]  /*492f0*/  STL [R1+0x1fb4], R81 ;  /* 0x001fb45101007387 */ /* 0x0003e80000100800 */
[----:B-1----:R-:W2:Y:S04]  /*49300*/  LDL.LU R81, [R1+0x14c] ;  /* 0x00014c0001517983 */ /* 0x002ea80000300800 */
[----:B------:R-:W-:Y:S04]  /*49310*/  STL [R1+0x1fb0], R82 ;  /* 0x001fb05201007387 */ /* 0x000fe80000100800 */
[----:B------:R-:W-:Y:S04]  /*49320*/  STL [R1+0x1fac], R84 ;  /* 0x001fac5401007387 */ /* 0x000fe80000100800 */
[----:B------:R-:W-:Y:S04]  /*49330*/  STL [R1+0x1fa8], R87 ;  /* 0x001fa85701007387 */ /* 0x000fe80000100800 */
[----:B------:R-:W-:Y:S04]  /*49340*/  STL [R1+0x1fa4], R89 ;  /* 0x001fa45901007387 */ /* 0x000fe80000100800 */
[----:B------:R-:W-:Y:S04]  /*49350*/  STL [R1+0x1fa0], R91 ;  /* 0x001fa05b01007387 */ /* 0x000fe80000100800 */
[----:B------:R-:W-:Y:S04]  /*49360*/  STL [R1+0x168], R67 ;  /* 0x0001684301007387 */ /* 0x000fe80000100800 */
[----:B------:R1:W-:Y:S04]  /*49370*/  STL [R1+0x16c], R6 ;  /* 0x00016c0601007387 */ /* 0x0003e80000100800 */
[----:B------:R-:W2:Y:S04]  /*49380*/  LDL.LU R75, [R1+0x2090] ;  /* 0x00209000014b7983 */ /* 0x000ea80000300800 */
[----:B------:R-:W2:Y:S04]  /*49390*/  LDL.LU R93, [R1+0x208c] ;  /* 0x00208c00015d7983 */ /* 0x000ea80000300800 */
[----:B------:R0:W-:Y:S01]  /*493a0*/  STL [R1+0x164], R80 ;  /* 0x0001645001007387 */ /* 0x0001e20000100800 */
[----:B-1----:R-:W1:Y:S01]  /*493b0*/  LDTM.x64 R4, tmem[UR4+0xc0] ;  /* 0x0000c004000479ee */ /* 0x002e620008340000 */
[----:B------:R-:W-:-:S02]  /*493c0*/  NOP ;  /* 0x0000000000007918 */ /* 0x000fc40000000000 */
[----:B0-----:R0:W2:Y:S02]  /*493d0*/  LDL.LU R80, [R1+0x2088] ;  /* 0x0020880001507983 */ /* 0x0010a40000300800 */
[----:B--2---:R-:W-:Y:S02]  /*493e0*/  F2FP.F16.F32.PACK_AB R80, R75, R93 ;  /* 0x0000005d4b50723e */ /* 0x004fe400000000ff */
[----:B------:R-:W2:Y:S04]  /*493f0*/  LDL.LU R75, [R1+0x2084] ;  /* 0x00208400014b7983 */ /* 0x000ea80000300800 */
[----:B------:R-:W2:Y:S04]  /*49400*/  LDL.LU R93, [R1+0x2080] ;  /* 0x00208000015d7983 */ /* 0x000ea80000300800 */
[----:B------:R0:W-:Y:S04]  /*49410*/  STL [R1+0x160], R80 ;  /* 0x0001605001007387 */ /* 0x0001e80000100800 */
[----:B0-----:R0:W2:Y:S02]  /*49420*/  LDL.LU R80, [R1+0x207c] ;  /* 0x00207c0001507983 */ /* 0x0010a40000300800 */
[----:B--2---:R-:W-:-:S02]  /*49430*/  F2FP.F16.F32.PACK_AB R80, R75, R93 ;  /* 0x0000005d4b50723e */ /* 0x004fc400000000ff */
        /* <DEDUP_REMOVED lines=11> */
[----:B------:R0:W2:Y:S04]  /*494f0*/  LDL.LU R93, [R1+0x205c] ;  /* 0x00205c00015d7983 */ /* 0x0000a80000300800 */
[----:B------:R0:W-:Y:S04]  /*49500*/  STL [R1+0x154], R80 ;  /* 0x0001545001007387 */ /* 0x0001e80000100800 */
[----:B0-----:R-:W2:Y:S01]  /*49510*/  LDL.LU R80, [R1+0x2058] ;  /* 0x0020580001507983 */ /* 0x001ea20000300800 */
[----:B------:R-:W-:-:S02]  /*49520*/  F2FP.F16.F32.PACK_AB R73, R81, R77 ;  /* 0x0000004d5149723e */ /* 0x000fc400000000ff */
[----:B--2---:R-:W-:Y:S02]  /*49530*/  F2FP.F16.F32.PACK_AB R93, R75, R80 ;  /* 0x000000504b5d723e */ /* 0x004fe400000000ff */
[----:B------:R-:W2:Y:S01]  /*49540*/  LDL.LU R75, [R1+0x2054] ;  /* 0x00205400014b7983 */ /* 0x000ea20000300800 */
[----:B------:R-:W-:-:S03]  /*49550*/  F2FP.F16.F32.PACK_AB R3, R71, R68 ;  /* 0x000000444703723e */ /* 0x000fc600000000ff */
[----:B------:R-:W2:Y:S04]  /*49560*/  LDL.LU R80, [R1+0x2050] ;  /* 0x0020500001507983 */ /* 0x000ea80000300800 */
[----:B------:R0:W-:Y:S01]  /*49570*/  STL [R1+0x150], R93 ;  /* 0x0001505d01007387 */ /* 0x0001e20000100800 */
[----:B------:R-:W-:-:S03]  /*49580*/  F2FP.F16.F32.PACK_AB R82, R76, R70 ;  /* 0x000000464c52723e */ /* 0x000fc600000000ff */
[----:B0-----:R-:W2:Y:S04]  /*49590*/  LDL.LU R93, [R1+0x204c] ;  /* 0x00204c00015d7983 */ /* 0x001ea80000300800 */
[----:B------:R-:W-:Y:S01]  /*495a0*/  STL [R1+0x14c], R73 ;  /* 0x00014c4901007387 */ /* 0x000fe20000100800 */
[----:B---3--:R-:W-:Y:S02]  /*495b0*/  F2FP.F16.F32.PACK_AB R84, R79, R83 ;  /* 0x000000534f54723e */ /* 0x008fe400000000ff */
[----:B----4-:R-:W-:Y:S02]  /*495c0*/  F2FP.F16.F32.PACK_AB R87, R85, R92 ;  /* 0x0000005c5557723e */ /* 0x010fe400000000ff */
[----:B--2---:R-:W-:Y:S02]  /*495d0*/  F2FP.F16.F32.PACK_AB R2, R0, R75 ;  /* 0x0000004b0002723e */ /* 0x004fe400000000ff */
[----:B------:R-:W2:Y:S04]  /*495e0*/  LDL.LU R75, [R1+0x118] ;  /* 0x00011800014b7983 */ /* 0x000ea80000300800 */
[----:B------:R-:W-:Y:S04]  /*495f0*/  STL [R1+0x148], R3 ;  /* 0x0001480301007387 */ /* 0x000fe80000100800 */
[----:B------:R-:W3:Y:S04]  /*49600*/  LDL.LU R0, [R1+0x8] ;  /* 0x0000080001007983 */ /* 0x000ee80000300800 */
[----:B------:R0:W-:Y:S04]  /*49610*/  STL [R1+0x144], R2 ;  /* 0x0001440201007387 */ /* 0x0001e80000100800 */
[----:B0-----:R-:W4:Y:S04]  /*49620*/  LDL.LU R2, [R1] ;  /* 0x0000000001027983 */ /* 0x001f280000300800 */
[----:B------:R-:W4:Y:S04]  /*49630*/  LDL.LU R3, [R1+0x100] ;  /* 0x0001000001037983 */ /* 0x000f280000300800 */
[----:B------:R-:W1:Y:S04]  /*49640*/  LDL.LU R68, [R1+0xfc] ;  /* 0x0000fc0001447983 */ /* 0x000e680000300800 */
        /* <DEDUP_REMOVED lines=8> */
[----:B------:R-:W2:Y:S04]  /*496d0*/  LDL.LU R79, [R1+0x2040] ;  /* 0x00204000014f7983 */ /* 0x000ea80000300800 */
[----:B------:R-:W2:Y:S04]  /*496e0*/  LDL.LU R83, [R1+0x203c] ;  /* 0x00203c0001537983 */ /* 0x000ea80000300800 */
[----:B------:R0:W-:Y:S04]  /*496f0*/  STL [R1+0x13c], R84 ;  /* 0x00013c5401007387 */ /* 0x0001e80000100800 */
[----:B0-----:R-:W2:Y:S04]  /*49700*/  LDL.LU R84, [R1+0xe4] ;  /* 0x0000e40001547983 */ /* 0x001ea80000300800 */
[----:B------:R-:W2:Y:S04]  /*49710*/  LDL.LU R85, [R1+0x2038] ;  /* 0x0020380001557983 */ /* 0x000ea80000300800 */
[----:B------:R-:W2:Y:S04]  /*49720*/  LDL.LU R92, [R1+0x2034] ;  /* 0x00203400015c7983 */ /* 0x000ea80000300800 */
[----:B------:R0:W-:Y:S04]  /*49730*/  STL [R1+0x138], R87 ;  /* 0x0001385701007387 */ /* 0x0001e80000100800 */
[----:B0-----:R-:W3:Y:S01]  /*49740*/  LDL.LU R87, [R1+0xe0] ;  /* 0x0000e00001577983 */ /* 0x001ee20000300800 */
[----:B--2---:R-:W-:-:S03]  /*49750*/  F2FP.F16.F32.PACK_AB R89, R86, R92 ;  /* 0x0000005c5659723e */ /* 0x004fc600000000ff */
[----:B------:R-:W2:Y:S04]  /*49760*/  LDL.LU R86, [R1+0x2030] ;  /* 0x0020300001567983 */ /* 0x000ea80000300800 */
[----:B------:R0:W2:Y:S04]  /*49770*/  LDL.LU R92, [R1+0x202c] ;  /* 0x00202c00015c7983 */ /* 0x0000a80000300800 */
[----:B------:R0:W-:Y:S04]  /*49780*/  STL [R1+0x134], R89 ;  /* 0x0001345901007387 */ /* 0x0001e80000100800 */
[----:B0-----:R-:W3:Y:S01]  /*49790*/  LDL.LU R89, [R1+0xdc] ;  /* 0x0000dc0001597983 */ /* 0x001ee20000300800 */
[----:B--2---:R-:W-:-:S03]  /*497a0*/  F2FP.F16.F32.PACK_AB R92, R88, R90 ;  /* 0x0000005a585c723e */ /* 0x004fc600000000ff */
        /* <DEDUP_REMOVED lines=26> */
[----:B------:R0:W2:Y:S02]  /*49950*/  LDL.LU R83, [R1+0x1ff8] ;  /* 0x001ff80001537983 */ /* 0x0000a40000300800 */
[----:B--2---:R-:W-:Y:S02]  /*49960*/  F2FP.F16.F32.PACK_AB R83, R75, R79 ;  /* 0x0000004f4b53723e */ /* 0x004fe400000000ff */
[----:B------:R-:W2:Y:S04]  /*49970*/  LDL.LU R75, [R1+0x1ff4] ;  /* 0x001ff400014b7983 */ /* 0x000ea80000300800 */
[----:B------:R0:W2:Y:S02]  /*49980*/  LDL.LU R79, [R1+0x1ff0] ;  /* 0x001ff000014f7983 */ /* 0x0000a40000300800 */
[----:B--2---:R-:W-:-:S02]  /*49990*/  F2FP.F16.F32.PACK_AB R79, R70, R75 ;  /* 0x0000004b464f723e */ /* 0x004fc400000000ff */
[----:B------:R-:W3:Y:S04]  /*499a0*/  LDL.LU R70, [R1+0x1fec] ;  /* 0x001fec0001467983 */ /* 0x000ee80000300800 */
[----:B------:R0:W3:Y:S02]  /*499b0*/  LDL.LU R75, [R1+0x1fe8] ;  /* 0x001fe800014b7983 */ /* 0x0000e40000300800 */
[----:B---3--:R-:W-:Y:S02]  /*499c0*/  F2FP.F16.F32.PACK_AB R75, R0, R70 ;  /* 0x00000046004b723e */ /* 0x008fe400000000ff */
[----:B------:R-:W2:Y:S04]  /*499d0*/  LDL.LU R0, [R1+0x1fe4] ;  /* 0x001fe40001007983 */ /* 0x000ea80000300800 */
[----:B------:R0:W4:Y:S01]  /*499e0*/  LDL.LU R70, [R1+0x1fe0] ;  /* 0x001fe00001467983 */ /* 0x0001220000300800 */
[----:B-1----:R-:W-:-:S02]  /*499f0*/  F2FP.F16.F32.PACK_AB R69, R67, R68 ;  /* 0x000000444345723e */ /* 0x002fc400000000ff */
[----:B------:R-:W-:Y:S02]  /*49a00*/  F2FP.F16.F32.PACK_AB R72, R66, R71 ;  /* 0x000000474248723e */ /* 0x000fe400000000ff */
[----:B------:R-:W-:Y:S02]  /*49a10*/  F2FP.F16.F32.PACK_AB R74, R65, R73 ;  /* 0x00000049414a723e */ /* 0x000fe400000000ff */
[----:B------:R-:W-:Y:S02]  /*49a20*/  F2FP.F16.F32.PACK_AB R78, R64, R77 ;  /* 0x0000004d404e723e */ /* 0x000fe400000000ff */
[----:B------:R-:W-:Y:S02]  /*49a30*/  F2FP.F16.F32.PACK_AB R63, R63, R81 ;  /* 0x000000513f3f723e */ /* 0x000fe400000000ff */
[----:B------:R-:W-:Y:S02]  /*49a40*/  F2FP.F16.F32.PACK_AB R62, R62, R82 ;  /* 0x000000523e3e723e */ /* 0x000fe400000000ff */
[----:B------:R-:W-:-:S02]  /*49a50*/  F2FP.F16.F32.PACK_AB R61, R61, R84 ;  /* 0x000000543d3d723e */ /* 0x000fc400000000ff */
[----:B------:R-:W-:Y:S02]  /*49a60*/  F2FP.F16.F32.PACK_AB R60, R60, R87 ;  /* 0x000000573c3c723e */ /* 0x000fe400000000ff */
[----:B------:R-:W-:Y:S02]  /*49a70*/  F2FP.F16.F32.PACK_AB R91, R59, R89 ;  /* 0x000000593b5b723e */ /* 0x000fe400000000ff */
[----:B----4-:R-:W-:Y:S02]  /*49a80*/  F2FP.F16.F32.PACK_AB R70, R2, R3 ;  /* 0x000000030246723e */ /* 0x010fe400000000ff */
[----:B------:R-:W3:Y:S04]  /*49a90*/  LDL.LU R2, [R1+0x1fdc] ;  /* 0x001fdc0001027983 */ /* 0x000ee80000300800 */
[----:B------:R-:W4:Y:S04]  /*49aa0*/  LDL.LU R3, [R1+0x1fd8] ;  /* 0x001fd80001037983 */ /* 0x000f280000300800 */
[----:B------:R-:W2:Y:S04]  /*49ab0*/  LDL.LU R68, [R1+0x1fd4] ;  /* 0x001fd40001447983 */ /* 0x000ea80000300800 */
[----:B------:R1:W-:Y:S04]  /*49ac0*/  STL [R1+0xfc], R69 ;  /* 0x0000fc4501007387 */ /* 0x0003e80000100800 */
[----:B-1----:R-:W2:Y:S04]  /*49ad0*/  LDL.LU R69, [R1+0x1fd0] ;  /* 0x001fd00001457983 */ /* 0x002ea80000300800 */
        /* <DEDUP_REMOVED lines=21> */
[----:B------:R-:W3:Y:S04]  /*49c30*/  LDL.LU R89, [R1+0x1fa4] ;  /* 0x001fa40001597983 */ /* 0x000ee80000300800 */
[----:B------:R1:W-:Y:S04]  /*49c40*/  STL [R1+0xdc], R91 ;  /* 0x0000dc5b01007387 */ /* 0x0003e80000100800 */
[----:B-1----:R-:W3:Y:S01]  /*49c50*/  LDL.LU R91, [R1+0x1fa0] ;  /* 0x001fa000015b7983 */ /* 0x002ee20000300800 */
[----:B--2---:R-:W-:-:S02]  /*49c60*/  F2FP.F16.F32.PACK_AB R59, R58, R60 ;  /* 0x0000003c3a3b723e */ /* 0x004fc400000000ff */
[----:B------:R-:W-:Y:S02]  /*49c70*/  F2FP.F16.F32.PACK_AB R58, R57, R61 ;  /* 0x0000003d393a723e */ /* 0x000fe400000000ff */
        /* <DEDUP_REMOVED lines=8> */
[----:B------:R-:W-:Y:S04]  /*49d00*/  STL [R1+0xd0], R57 ;  /* 0x0000d03901007387 */ /* 0x000fe80000100800 */
[----:B------:R-:W-:Y:S01]  /*49d10*/  STL [R1+0xcc], R56 ;  /* 0x0000cc3801007387 */ /* 0x000fe20000100800 */
[----:B---3--:R-:W-:-:S03]  /*49d20*/  F2FP.F16.F32.PACK_AB R51, R50, R91 ;  /* 0x0000005b3233723e */ /* 0x008fc600000000ff */
[----:B------:R-:W-:Y:S01]  /*49d30*/  STL [R1+0xc8], R55 ;  /* 0x0000c83701007387 */ /* 0x000fe20000100800 */
[----:B------:R-:W-:-:S03]  /*49d40*/  F2FP.F16.F32.PACK_AB R50, R49, R89 ;  /* 0x000000593132723e */ /* 0x000fc600000000ff */
[----:B------:R-:W-:Y:S04]  /*49d50*/  STL [R1+0xc4], R54 ;  /* 0x0000c43601007387 */ /* 0x000fe80000100800 */
[----:B------:R-:W-:Y:S04]  /*49d60*/  STL [R1+0xc0], R53 ;  /* 0x0000c03501007387 */ /* 0x000fe80000100800 */
[----:B------:R0:W2:Y:S04]  /*49d70*/  LDL.LU R91, [R1+0x1f9c] ;  /* 0x001f9c00015b7983 */ /* 0x0000a80000300800 */
[----:B------:R-:W-:Y:S04]  /*49d80*/  STL [R1+0xbc], R52 ;  /* 0x0000bc3401007387 */ /* 0x000fe80000100800 */
[----:B------:R0:W3:Y:S01]  /*49d90*/  LDL.LU R89, [R1+0x1f98] ;  /* 0x001f980001597983 */ /* 0x0000e20000300800 */
[----:B------:R-:W-:-:S02]  /*49da0*/  F2FP.F16.F32.PACK_AB R49, R48, R87 ;  /* 0x000000573031723e */ /* 0x000fc400000000ff */
[----:B------:R-:W-:Y:S01]  /*49db0*/  F2FP.F16.F32.PACK_AB R48, R47, R84 ;  /* 0x000000542f30723e */ /* 0x000fe200000000ff */
[----:B------:R-:W-:Y:S01]  /*49dc0*/  STL [R1+0xb8], R51 ;  /* 0x0000b83301007387 */ /* 0x000fe20000100800 */
[----:B------:R-:W-:-:S03]  /*49dd0*/  F2FP.F16.F32.PACK_AB R46, R46, R82 ;  /* 0x000000522e2e723e */ /* 0x000fc600000000ff */
[----:B------:R0:W4:Y:S04]  /*49de0*/  LDL.LU R87, [R1+0x1f94] ;  /* 0x001f940001577983 */ /* 0x0001280000300800 */
[----:B------:R-:W-:Y:S01]  /*49df0*/  STL [R1+0xb4], R50 ;  /* 0x0000b43201007387 */ /* 0x000fe20000100800 */
[----:B------:R-:W-:-:S03]  /*49e00*/  F2FP.F16.F32.PACK_AB R47, R45, R81 ;  /* 0x000000512d2f723e */ /* 0x000fc600000000ff */
[----:B------:R0:W4:Y:S04]  /*49e10*/  LDL.LU R84, [R1+0x1f90] ;  /* 0x001f900001547983 */ /* 0x0001280000300800 */
[----:B------:R-:W-:Y:S04]  /*49e20*/  STL [R1+0xb0], R49 ;  /* 0x0000b03101007387 */ /* 0x000fe80000100800 */
[----:B------:R0:W4:Y:S04]  /*49e30*/  LDL.LU R82, [R1+0x1f8c] ;  /* 0x001f8c0001527983 */ /* 0x0001280000300800 */
[----:B------:R-:W-:Y:S04]  /*49e40*/  STL [R1+0x10], R48 ;  /* 0x0000103001007387 */ /* 0x000fe80000100800 */
[----:B------:R0:W4:Y:S04]  /*49e50*/  LDL.LU R81, [R1+0x1f88] ;  /* 0x001f880001517983 */ /* 0x0001280000300800 */
[----:B------:R1:W-:Y:S04]  /*49e60*/  STL [R1+0x8], R46 ;  /* 0x0000082e01007387 */ /* 0x0003e80000100800 */
[----:B------:R-:W4:Y:S04]  /*49e70*/  LDL.LU R45, [R1+0x60] ;  /* 0x00006000012d7983 */ /* 0x000f280000300800 */
[----:B-1----:R-:W4:Y:S04]  /*49e80*/  LDL.LU R46, [R1+0x5c] ;  /* 0x00005c00012e7983 */ /* 0x002f280000300800 */
[----:B------:R1:W-:Y:S04]  /*49e90*/  STL [R1], R47 ;  /* 0x0000002f01007387 */ /* 0x0003e80000100800 */
        /* <DEDUP_REMOVED lines=17> */
[----:B------:R-:W4:Y:S04]  /*49fb0*/  LDL.S16 R63, [R1+0x200] ;  /* 0x00020000013f7983 */ /* 0x000f280000100600 */
[----:B------:R-:W4:Y:S04]  /*49fc0*/  LDL R88, [R1+0xec0] ;  /* 0x000ec00001587983 */ /* 0x000f280000100800 */
[----:B------:R-:W4:Y:S04]  /*49fd0*/  LDL R90, [R1+0xec4] ;  /* 0x000ec400015a7983 */ /* 0x000f280000100800 */
[----:B------:R-:W4:Y:S01]  /*49fe0*/  LDL R92, [R1+0xeb8] ;  /* 0x000eb800015c7983 */ /* 0x000f220000100800 */
[----:B--2---:R-:W-:-:S03]  /*49ff0*/  F2FP.F16.F32.PACK_AB R91, R44, R78 ;  /* 0x0000004e2c5b723e */ /* 0x004fc600000000ff */
[----:B------:R0:W2:Y:S04]  /*4a000*/  LDL.LU R78, [R1+0x1f84] ;  /* 0x001f8400014e7983 */ /* 0x0000a80000300800 */
[----:B------:R-:W2:Y:S01]  /*4a010*/  LDL.LU R44, [R1+0x64] ;  /* 0x00006400012c7983 */ /* 0x000ea20000300800 */
[----:B---3--:R-:W-:-:S03]  /*4a020*/  F2FP.F16.F32.PACK_AB R89, R43, R77 ;  /* 0x0000004d2b59723e */ /* 0x008fc600000000ff */
[----:B------:R0:W3:Y:S04]  /*4a030*/  LDL.LU R77, [R1+0x1f80] ;  /* 0x001f8000014d7983 */ /* 0x0000e80000300800 */
[----:B------:R-:W3:Y:S01]  /*4a040*/  LDL.LU R43, [R1+0x68] ;  /* 0x00006800012b7983 */ /* 0x000ee20000300800 */
[----:B----4-:R-:W-:-:S03]  /*4a050*/  F2FP.F16.F32.PACK_AB R87, R42, R74 ;  /* 0x0000004a2a57723e */ /* 0x010fc600000000ff */
[----:B------:R0:W4:Y:S04]  /*4a060*/  LDL.LU R74, [R1+0x1f7c] ;  /* 0x001f7c00014a7983 */ /* 0x0001280000300800 */
[----:B------:R-:W4:Y:S01]  /*4a070*/  LDL.LU R42, [R1+0x6c] ;  /* 0x00006c00012a7983 */ /* 0x000f220000300800 */
[----:B------:R-:W-:-:S03]  /*4a080*/  F2FP.F16.F32.PACK_AB R84, R41, R73 ;  /* 0x000000492954723e */ /* 0x000fc600000000ff */
        /* <DEDUP_REMOVED lines=8> */
[----:B------:R-:W-:Y:S02]  /*4a110*/  F2FP.F16.F32.PACK_AB R16, R16, R0 ;  /* 0x000000001010723e */ /* 0x000fe400000000ff */
[----:B------:R-:W-:Y:S02]  /*4a120*/  F2FP.F16.F32.PACK_AB R15, R15, R76 ;  /* 0x0000004c0f0f723e */ /* 0x000fe400000000ff */
[----:B------:R-:W-:Y:S02]  /*4a130*/  F2FP.F16.F32.PACK_AB R14, R14, R93 ;  /* 0x0000005d0e0e723e */ /* 0x000fe400000000ff */
[----:B------:R-:W-:-:S02]  /*4a140*/  F2FP.F16.F32.PACK_AB R13, R13, R80 ;  /* 0x000000500d0d723e */ /* 0x000fc400000000ff */
[----:B--2---:R-:W-:Y:S02]  /*4a150*/  F2FP.F16.F32.PACK_AB R78, R38, R69 ;  /* 0x00000045264e723e */ /* 0x004fe400000000ff */
[----:B------:R0:W2:Y:S04]  /*4a160*/  LDL.LU R69, [R1+0x1f6c] ;  /* 0x001f6c0001457983 */ /* 0x0000a80000300800 */
[----:B------:R-:W2:Y:S01]  /*4a170*/  LDL.LU R38, [R1+0x7c] ;  /* 0x00007c0001267983 */ /* 0x000ea20000300800 */
[----:B---3--:R-:W-:-:S03]  /*4a180*/  F2FP.F16.F32.PACK_AB R77, R37, R68 ;  /* 0x00000044254d723e */ /* 0x008fc600000000ff */
[----:B------:R0:W3:Y:S04]  /*4a190*/  LDL.LU R68, [R1+0x1f68] ;  /* 0x001f680001447983 */ /* 0x0000e80000300800 */
[----:B------:R-:W2:Y:S04]  /*4a1a0*/  LDL.LU R37, [R1+0x80] ;  /* 0x0000800001257983 */ /* 0x000ea80000300800 */
[----:B------:R0:W2:Y:S04]  /*4a1b0*/  LDL.LU R0, [R1+0x1f64] ;  /* 0x001f640001007983 */ /* 0x0000a80000300800 */
[----:B------:R0:W2:Y:S04]  /*4a1c0*/  LDL.LU R76, [R1+0x1f60] ;  /* 0x001f6000014c7983 */ /* 0x0000a80000300800 */
[----:B------:R-:W2:Y:S04]  /*4a1d0*/  LDL.LU R93, [R1+0x1f5c] ;  /* 0x001f5c00015d7983 */ /* 0x000ea80000300800 */
[----:B------:R0:W2:Y:S01]  /*4a1e0*/  LDL.LU R80, [R1+0x1f58] ;  /* 0x001f580001507983 */ /* 0x0000a20000300800 */
[----:B------:R-:W-:-:S02]  /*4a1f0*/  F2FP.F16.F32.PACK_AB R21, R21, R3 ;  /* 0x000000031515723e */ /* 0x000fc400000000ff */
[----:B------:R-:W-:Y:S02]  /*4a200*/  F2FP.F16.F32.PACK_AB R20, R20, R2 ;  /* 0x000000021414723e */ /* 0x000fe400000000ff */
[----:B------:R-:W-:Y:S01]  /*4a210*/  F2FP.F16.F32.PACK_AB R27, R27, R46 ;  /* 0x0000002e1b1b723e */ /* 0x000fe200000000ff */
[----:B------:R-:W1:Y:S01]  /*4a220*/  LDC.64 R2, c[0x0][0x398] ;  /* 0x0000e600ff027b82 */ /* 0x000e620000000a00 */
[----:B------:R-:W-:-:S07]  /*4a230*/  F2FP.F16.F32.PACK_AB R67, R30, R43 ;  /* 0x0000002b1e43723e */ /* 0x000fce00000000ff */
[----:B------:R-:W0:Y:S01]  /*4a240*/  LDC R46, c[0x0][0x3b4] ;  /* 0x0000ed00ff2e7b82 */ /* 0x000e220000000800 */
[----:B------:R-:W-:Y:S02]  /*4a250*/  F2FP.F16.F32.PACK_AB R66, R29, R44 ;  /* 0x0000002c1d42723e */ /* 0x000fe400000000ff */
[----:B------:R-:W-:Y:S02]  /*4a260*/  F2FP.F16.F32.PACK_AB R65, R28, R45 ;  /* 0x0000002d1c41723e */ /* 0x000fe400000000ff */
[----:B----4-:R-:W-:-:S03]  /*4a270*/  F2FP.F16.F32.PACK_AB R72, R34, R39 ;  /* 0x000000272248723e */ /* 0x010fc600000000ff */
[----:B------:R-:W4:Y:S01]  /*4a280*/  LDC.64 R28, c[0x0][0x398] ;  /* 0x0000e600ff1c7b82 */ /* 0x000f220000000a00 */
[----:B------:R-:W-:Y:S02]  /*4a290*/  F2FP.F16.F32.PACK_AB R26, R26, R47 ;  /* 0x0000002f1a1a723e */ /* 0x000fe400000000ff */
[----:B------:R-:W-:-:S05]  /*4a2a0*/  F2FP.F16.F32.PACK_AB R71, R33, R40 ;  /* 0x000000282147723e */ /* 0x000fca00000000ff */
[----:B------:R-:W0:Y:S01]  /*4a2b0*/  LDC R47, c[0x0][0x3b8] ;  /* 0x0000ee00ff2f7b82 */ /* 0x000e220000000800 */
[----:B-1----:R-:W-:Y:S02]  /*4a2c0*/  ISETP.GE.AND P0, PT, R92, R2, PT ;  /* 0x000000025c00720c */ /* 0x002fe40003f06270 */
[----:B------:R-:W-:Y:S02]  /*4a2d0*/  F2FP.F16.F32.PACK_AB R25, R25, R48 ;  /* 0x000000301919723e */ /* 0x000fe400000000ff */
[----:B------:R-:W-:-:S03]  /*4a2e0*/  F2FP.F16.F32.PACK_AB R24, R24, R49 ;  /* 0x000000311818723e */ /* 0x000fc600000000ff */
[----:B------:R-:W1:Y:S01]  /*4a2f0*/  LDC.64 R44, c[0x0][0x398] ;  /* 0x0000e600ff2c7b82 */ /* 0x000e620000000a00 */
[----:B---3--:R-:W-:-:S07]  /*4a300*/  F2FP.F16.F32.PACK_AB R68, R31, R42 ;  /* 0x0000002a1f44723e */ /* 0x008fce00000000ff */
[----:B------:R-:W3:Y:S01]  /*4a310*/  LDC.64 R30, c[0x0][0x390] ;  /* 0x0000e400ff1e7b82 */ /* 0x000ee20000000a00 */
[----:B--2---:R-:W-:Y:S02]  /*4a320*/  F2FP.F16.F32.PACK_AB R73, R35, R38 ;  /* 0x000000262349723e */ /* 0x004fe400000000ff */
[----:B------:R-:W-:-:S05]  /*4a330*/  F2FP.F16.F32.PACK_AB R69, R32, R41 ;  /* 0x000000292045723e */ /* 0x000fca00000000ff */
[----:B------:R-:W2:Y:S01]  /*4a340*/  LDC.64 R34, c[0x0][0x398] ;  /* 0x0000e600ff227b82 */ /* 0x000ea20000000a00 */
[----:B------:R-:W-:Y:S01]  /*4a350*/  F2FP.F16.F32.PACK_AB R76, R5, R62 ;  /* 0x0000003e054c723e */ /* 0x000fe200000000ff */
[----:B------:R-:W-:-:S06]  /*4a360*/  VIADD R5, R93, 0x1 ;  /* 0x000000015d057836 */ /* 0x000fcc0000000000 */
[----:B------:R-:W1:Y:S01]  /*4a370*/  LDC.64 R32, c[0x0][0x398] ;  /* 0x0000e600ff207b82 */ /* 0x000e620000000a00 */
[----:B------:R-:W-:Y:S02]  /*4a380*/  F2FP.F16.F32.PACK_AB R80, R86, R4 ;  /* 0x000000045650723e */ /* 0x000fe400000000ff */
[----:B------:R-:W2:Y:S01]  /*4a390*/  LDL R86, [R1+0xebc] ;  /* 0x000ebc0001567983 */ /* 0x000ea20000100800 */
[----:B------:R-:W-:Y:S01]  /*4a3a0*/  ISETP.GE.AND P2, PT, R5, R3, PT ;  /* 0x000000030500720c */ /* 0x000fe20003f46270 */
[----:B0-----:R-:W-:-:S03]  /*4a3b0*/  IMAD R5, R92, R46, RZ ;  /* 0x0000002e5c057224 */ /* 0x001fc600078e02ff */
[----:B------:R-:W0:Y:S01]  /*4a3c0*/  LDC.64 R42, c[0x0][0x398] ;  /* 0x0000e600ff2a7b82 */ /* 0x000e220000000a00 */
[----:B------:R-:W-:Y:S01]  /*4a3d0*/  IMAD R2, R46, 0x80, R5 ;  /* 0x000000802e027824 */ /* 0x000fe200078e0205 */
[----:B---3--:R-:W-:Y:S02]  /*4a3e0*/  LEA R4, P6, R5, R30, 0x1 ;  /* 0x0000001e05047211 */ /* 0x008fe400078c08ff */
[----:B------:R-:W-:Y:S02]  /*4a3f0*/  ISETP.GE.AND P1, PT, R93, R3, PT ;  /* 0x000000035d00720c */ /* 0x000fe40003f26270 */
[----:B------:R-:W-:Y:S02]  /*4a400*/  F2FP.F16.F32.PACK_AB R74, R36, R37 ;  /* 0x00000025244a723e */ /* 0x000fe400000000ff */
[----:B------:R-:W3:Y:S01]  /*4a410*/  LDC.64 R38, c[0x0][0x398] ;  /* 0x0000e600ff267b82 */ /* 0x000ee20000000a00 */
[----:B------:R-:W-:Y:S02]  /*4a420*/  LEA.HI.X.SX32 R5, R5, R31, 0x1, P6 ;  /* 0x0000001f05057211 */ /* 0x000fe400030f0eff */
[----:B----4-:R-:W-:-:S02]  /*4a430*/  ISETP.LT.AND P0, PT, R93, R29, !P0 ;  /* 0x0000001d5d00720c */ /* 0x010fc40004701270 */
[----:B------:R-:W-:Y:S02]  /*4a440*/  LEA R36, P6, R2, R30, 0x1 ;  /* 0x0000001e02247211 */ /* 0x000fe400078c08ff */
[----:B--2---:R-:W-:Y:S01]  /*4a450*/  ISETP.LT.AND P4, PT, R90, R34, !P1 ;  /* 0x000000225a00720c */ /* 0x004fe20004f81270 */
[----:B------:R-:W2:Y:S01]  /*4a460*/  LDC.64 R40, c[0x0][0x398] ;  /* 0x0000e600ff287b82 */ /* 0x000ea20000000a00 */
[----:B------:R-:W-:Y:S01]  /*4a470*/  F2FP.F16.F32.PACK_AB R0, R7, R60 ;  /* 0x0000003c0700723e */ /* 0x000fe200000000ff */
[----:B------:R-:W-:Y:S01]  /*4a480*/  IMAD R7, R46, 0x80, R2 ;  /* 0x000000802e077824 */ /* 0x000fe200078e0202 */
[----:B------:R-:W-:Y:S01]  /*4a490*/  LEA.HI.X.SX32 R37, R2, R31, 0x1, P6 ;  /* 0x0000001f02257211 */ /* 0x000fe200030f0eff */
[----:B------:R-:W-:Y:S01]  /*4a4a0*/  IMAD R60, R93, R47, RZ ;  /* 0x0000002f5d3c7224 */ /* 0x000fe200078e02ff */
[----:B-1----:R-:W-:Y:S01]  /*4a4b0*/  ISETP.LT.AND P5, PT, R88, R32, !P1 ;  /* 0x000000205800720c */ /* 0x002fe20004fa1270 */
[----:B------:R-:W-:Y:S01]  /*4a4c0*/  IMAD R2, R46, 0x80, R7 ;  /* 0x000000802e027824 */ /* 0x000fe200078e0207 */
[----:B------:R-:W-:Y:S01]  /*4a4d0*/  PRMT R32, R63, 0x7610, R32 ;  /* 0x000076103f207816 */ /* 0x000fe20000000020 */
[----:B------:R-:W-:-:S04]  /*4a4e0*/  IMAD.WIDE R46, R60, 0x2, R4 ;  /* 0x000000023c2e7825 */ /* 0x000fc800078e0204 */
[----:B------:R-:W-:Y:S01]  /*4a4f0*/  IMAD.WIDE R48, R60, 0x2, R36 ;  /* 0x000000023c307825 */ /* 0x000fe200078e0224 */
[----:B------:R1:W-:Y:S01]  /*4a500*/  @P0 STG.E.U16 desc[UR6][R46.64], R32 ;  /* 0x000000202e000986 */ /* 0x0003e2000c101506 */
[----:B------:R-:W-:-:S03]  /*4a510*/  PRMT R34, R70, 0x7632, R34 ;  /* 0x0000763246227816 */ /* 0x000fc60000000022 */
[----:B------:R4:W-:Y:S01]  /*4a520*/  @P4 STG.E.U16 desc[UR6][R48.64], R70 ;  /* 0x0000004630004986 */ /* 0x0009e2000c101506 */
[----:B0-----:R-:W-:Y:S02]  /*4a530*/  ISETP.LT.AND P4, PT, R92, R42, !P2 ;  /* 0x0000002a5c00720c */ /* 0x001fe40005781270 */
[----:B------:R-:W-:Y:S02]  /*4a540*/  F2FP.F16.F32.PACK_AB R64, R61, R6 ;  /* 0x000000063d40723e */ /* 0x000fe400000000ff */
[----:B------:R-:W-:Y:S02]  /*4a550*/  F2FP.F16.F32.PACK_AB R23, R23, R50 ;  /* 0x000000321717723e */ /* 0x000fe400000000ff */
[----:B------:R-:W-:Y:S01]  /*4a560*/  F2FP.F16.F32.PACK_AB R22, R22, R51 ;  /* 0x000000331616723e */ /* 0x000fe200000000ff */
[----:B-1----:R-:W0:Y:S01]  /*4a570*/  LDC.64 R46, c[0x0][0x398] ;  /* 0x0000e600ff2e7b82 */ /* 0x002e220000000a00 */
[----:B----4-:R-:W4:Y:S04]  /*4a580*/  LDL.S16 R70, [R1+0x208] ;  /* 0x0002080001467983 */ /* 0x010f280000100600 */
[----:B------:R-:W4:Y:S01]  /*4a590*/  LDL.LU.S16 R42, [R1+0x202] ;  /* 0x00020200012a7983 */ /* 0x000f220000300600 */
[----:B------:R-:W-:-:S02]  /*4a5a0*/  LEA R6, P6, R7, R30, 0x1 ;  /* 0x0000001e07067211 */ /* 0x000fc400078c08ff */
[----:B------:R-:W1:Y:S02]  /*4a5b0*/  LDC.64 R48, c[0x0][0x398] ;  /* 0x0000e600ff307b82 */ /* 0x000e640000000a00 */
[----:B------:R-:W-:-:S03]  /*4a5c0*/  LEA.HI.X.SX32 R7, R7, R31, 0x1, P6 ;  /* 0x0000001f07077211 */ /* 0x000fc600030f0eff */
[----:B------:R-:W-:Y:S01]  /*4a5d0*/  IMAD.WIDE R50, R60, 0x2, R6 ;  /* 0x000000023c327825 */ /* 0x000fe200078e0206 */
[----:B------:R-:W-:Y:S02]  /*4a5e0*/  F2FP.F16.F32.PACK_AB R17, R17, R54 ;  /* 0x000000361111723e */ /* 0x000fe400000000ff */
[----:B------:R-:W-:Y:S02]  /*4a5f0*/  F2FP.F16.F32.PACK_AB R12, R12, R55 ;  /* 0x000000370c0c723e */ /* 0x000fe400000000ff */
[----:B------:R3:W-:Y:S01]  /*4a600*/  @P5 STG.E.U16 desc[UR6][R50.64], R34 ;  /* 0x0000002232005986 */ /* 0x0007e2000c101506 */
[----:B------:R-:W-:Y:S01]  /*4a610*/  F2FP.F16.F32.PACK_AB R19, R19, R52 ;  /* 0x000000341313723e */ /* 0x000fe200000000ff */
[----:B------:R-:W0:Y:S01]  /*4a620*/  LDC.64 R54, c[0x0][0x398] ;  /* 0x0000e600ff367b82 */ /* 0x000e220000000a00 */
[----:B------:R-:W-:Y:S02]  /*4a630*/  F2FP.F16.F32.PACK_AB R18, R18, R53 ;  /* 0x000000351212723e */ /* 0x000fe400000000ff */
[----:B------:R-:W-:-:S05]  /*4a640*/  LEA R30, P6, R2, R30, 0x1 ;  /* 0x0000001e021e7211 */ /* 0x000fca00078c08ff */
[----:B------:R-:W0:Y:S08]  /*4a650*/  LDC.64 R52, c[0x0][0x398] ;  /* 0x0000e600ff347b82 */ /* 0x000e300000000a00 */
[----:B---3--:R-:W3:Y:S01]  /*4a660*/  LDC.64 R50, c[0x0][0x398] ;  /* 0x0000e600ff327b82 */ /* 0x008ee20000000a00 */
[----:B------:R-:W-:Y:S02]  /*4a670*/  LEA.HI.X.SX32 R31, R2, R31, 0x1, P6 ;  /* 0x0000001f021f7211 */ /* 0x000fe400030f0eff */
[----:B------:R-:W-:-:S02]  /*4a680*/  ISETP.LT.AND P5, PT, R90, R38, !P2 ;  /* 0x000000265a00720c */ /* 0x000fc400057a1270 */
[----:B--2---:R-:W-:Y:S01]  /*4a690*/  ISETP.LT.AND P6, PT, R88, R40, !P2 ;  /* 0x000000285800720c */ /* 0x004fe200057c1270 */
[----:B------:R-:W-:Y:S01]  /*4a6a0*/  VIADD R29, R93, 0x2 ;  /* 0x000000025d1d7836 */ /* 0x000fe20000000000 */
[----:B------:R-:W-:Y:S01]  /*4a6b0*/  F2FP.F16.F32.PACK_AB R11, R11, R56 ;  /* 0x000000380b0b723e */ /* 0x000fe200000000ff */
[----:B------:R-:W2:Y:S01]  /*4a6c0*/  LDC R38, c[0x0][0x398] ;  /* 0x0000e600ff267b82 */ /* 0x000ea20000000800 */
[----:B------:R-:W-:Y:S02]  /*4a6d0*/  F2FP.F16.F32.PACK_AB R10, R10, R57 ;  /* 0x000000390a0a723e */ /* 0x000fe400000000ff */
[----:B------:R-:W-:Y:S02]  /*4a6e0*/  F2FP.F16.F32.PACK_AB R9, R9, R58 ;  /* 0x0000003a0909723e */ /* 0x000fe400000000ff */
[----:B------:R-:W-:Y:S02]  /*4a6f0*/  F2FP.F16.F32.PACK_AB R8, R59, R8 ;  /* 0x000000083b08723e */ /* 0x000fe400000000ff */
[----:B------:R-:W-:Y:S01]  /*4a700*/  PRMT R32, R80, 0x7632, R32 ;  /* 0x0000763250207816 */ /* 0x000fe20000000020 */
[----:B------:R-:W0:Y:S01]  /*4a710*/  LDC R40, c[0x0][0x398] ;  /* 0x0000e600ff287b82 */ /* 0x000e220000000800 */
[----:B------:R-:W-:Y:S01]  /*4a720*/  ISETP.GE.AND P0, PT, R29, R3, PT ;  /* 0x000000031d00720c */ /* 0x000fe20003f06270 */
[----:B------:R-:W-:Y:S01]  /*4a730*/  VIADD R29, R93, 0x3 ;  /* 0x000000035d1d7836 */ /* 0x000fe20000000000 */
[----:B------:R-:W-:-:S05]  /*4a740*/  ISETP.LT.AND P1, PT, R86, R44, !P1 ;  /* 0x0000002c5600720c */ /* 0x000fca0004f21270 */
[----:B------:R-:W1:Y:S01]  /*4a750*/  LDC R44, c[0x0][0x3b8] ;  /* 0x0000ee00ff2c7b82 */ /* 0x000e620000000800 */
[----:B0-----:R-:W-:-:S07]  /*4a760*/  ISETP.LT.AND P2, PT, R86, R46, !P2 ;  /* 0x0000002e5600720c */ /* 0x001fce0005741270 */
[----:B------:R-:W0:Y:S01]  /*4a770*/  LDC R46, c[0x0][0x398] ;  /* 0x0000e600ff2e7b82 */ /* 0x000e220000000800 */
[C---:B-1----:R-:W-:Y:S02]  /*4a780*/  IMAD.IADD R2, R60.reuse, 0x1, R44 ;  /* 0x000000013c027824 */ /* 0x042fe400078e022c */
[----:B------:R-:W-:-:S04]  /*4a790*/  IMAD.WIDE R60, R60, 0x2, R30 ;  /* 0x000000023c3c7825 */ /* 0x000fc800078e021e */
[C---:B------:R-:W-:Y:S01]  /*4a7a0*/  IMAD.WIDE R56, R2.reuse, 0x2, R4 ;  /* 0x0000000202387825 */ /* 0x040fe200078e0204 */
[----:B------:R-:W-:Y:S03]  /*4a7b0*/  @P1 STG.E.U16 desc[UR6][R60.64], R80 ;  /* 0x000000503c001986 */ /* 0x000fe6000c101506 */
[----:B------:R-:W-:-:S04]  /*4a7c0*/  IMAD.WIDE R58, R2, 0x2, R36 ;  /* 0x00000002023a7825 */ /* 0x000fc800078e0224 */
[----:B------:R-:W-:Y:S01]  /*4a7d0*/  IMAD.WIDE R62, R2, 0x2, R6 ;  /* 0x00000002023e7825 */ /* 0x000fe200078e0206 */
[----:B------:R-:W-:Y:S02]  /*4a7e0*/  ISETP.GE.AND P1, PT, R29, R3, PT ;  /* 0x000000031d00720c */ /* 0x000fe40003f26270 */
[----:B----4-:R-:W-:Y:S02]  /*4a7f0*/  PRMT R34, R42, 0x7610, R34 ;  /* 0x000076102a227816 */ /* 0x010fe40000000022 */
[----:B------:R-:W-:Y:S01]  /*4a800*/  PRMT R29, R76, 0x7632, R29 ;  /* 0x000076324c1d7816 */ /* 0x000fe2000000001d */
[----:B------:R-:W1:Y:S02]  /*4a810*/  LDC R42, c[0x0][0x398] ;  /* 0x0000e600ff2a7b82 */ /* 0x000e640000000800 */
[----:B------:R4:W-:Y:S01]  /*4a820*/  @P4 STG.E.U16 desc[UR6][R56.64], R34 ;  /* 0x0000002238004986 */ /* 0x0009e2000c101506 */
[----:B---3--:R-:W-:-:S03]  /*4a830*/  ISETP.LT.AND P4, PT, R90, R50, !P0 ;  /* 0x000000325a00720c */ /* 0x008fc60004781270 */
[----:B------:R3:W-:Y:S01]  /*4a840*/  @P5 STG.E.U16 desc[UR6][R58.64], R32 ;  /* 0x000000203a005986 */ /* 0x0007e2000c101506 */
[----:B------:R-:W-:Y:S01]  /*4a850*/  ISETP.LT.AND P5, PT, R88, R54, !P0 ;  /* 0x000000365800720c */ /* 0x000fe200047a1270 */
[----:B------:R-:W0:Y:S02]  /*4a860*/  LDC R50, c[0x0][0x398] ;  /* 0x0000e600ff327b82 */ /* 0x000e240000000800 */
[----:B------:R-:W-:Y:S01]  /*4a870*/  @P6 STG.E.U16 desc[UR6][R62.64], R76 ;  /* 0x0000004c3e006986 */ /* 0x000fe2000c101506 */
[----:B------:R-:W-:Y:S02]  /*4a880*/  ISETP.LT.AND P6, PT, R92, R48, !P0 ;  /* 0x000000305c00720c */ /* 0x000fe400047c1270 */
[----:B------:R-:W-:Y:S02]  /*4a890*/  ISETP.LT.AND P0, PT, R86, R52, !P0 ;  /* 0x000000345600720c */ /* 0x000fe40004701270 */
[----:B----4-:R-:W-:Y:S01]  /*4a8a0*/  PRMT R34, R70, 0x7610, R34 ;  /* 0x0000761046227816 */ /* 0x010fe20000000022 */
[C---:B------:R-:W-:Y:S01]  /*4a8b0*/  IMAD.WIDE R56, R2.reuse, 0x2, R30 ;  /* 0x0000000202387825 */ /* 0x040fe200078e021e */
[----:B------:R-:W4:Y:S01]  /*4a8c0*/  LDL.LU.S16 R70, [R1+0x20a] ;  /* 0x00020a0001467983 */ /* 0x000f220000300600 */
[----:B------:R-:W0:Y:S03]  /*4a8d0*/  LDC R48, c[0x0][0x398] ;  /* 0x0000e600ff307b82 */ /* 0x000e260000000800 */
[----:B------:R-:W4:Y:S01]  /*4a8e0*/  LDL.LU R86, [R1+0x1f54] ;  /* 0x001f540001567983 */ /* 0x000f220000300800 */
[----:B---3--:R-:W-:-:S03]  /*4a8f0*/  IMAD.IADD R32, R2, 0x1, R44 ;  /* 0x0000000102207824 */ /* 0x008fc600078e022c */
[----:B------:R-:W0:Y:S01]  /*4a900*/  LDL.LU R52, [R1+0xebc] ;  /* 0x000ebc0001347983 */ /* 0x000e220000300800 */
[C---:B------:R-:W-:Y:S01]  /*4a910*/  IMAD.WIDE R58, R32.reuse, 0x2, R4 ;  /* 0x00000002203a7825 */ /* 0x040fe200078e0204 */
[----:B------:R-:W3:Y:S02]  /*4a920*/  LDC R44, c[0x0][0x398] ;  /* 0x0000e600ff2c7b82 */ /* 0x000ee40000000800 */
[----:B------:R2:W-:Y:S04]  /*4a930*/  @P2 STG.E.U16 desc[UR6][R56.64], R29 ;  /* 0x0000001d38002986 */ /* 0x0005e8000c101506 */
[----:B------:R-:W-:Y:S01]  /*4a940*/  @P6 STG.E.U16 desc[UR6][R58.64], R34 ;  /* 0x000000223a006986 */ /* 0x000fe2000c101506 */
[----:B--2---:R-:W-:-:S05]  /*4a950*/  IMAD.WIDE R56, R32, 0x2, R36 ;  /* 0x0000000220387825 */ /* 0x004fca00078e0224 */
[----:B------:R2:W-:Y:S01]  /*4a960*/  @P4 STG.E.U16 desc[UR6][R56.64], R75 ;  /* 0x0000004b38004986 */ /* 0x0005e2000c101506 */
[----:B------:R-:W-:-:S03]  /*4a970*/  ISETP.LT.AND P4, PT, R88, R38, !P1 ;  /* 0x000000265800720c */ /* 0x000fc60004f81270 */
[----:B------:R-:W3:Y:S04]  /*4a980*/  LDL.LU R88, [R1+0x1f50] ;  /* 0x001f500001587983 */ /* 0x000ee80000300800 */
[----:B------:R-:W3:Y:S01]  /*4a990*/  LDL.S16 R80, [R1+0x210] ;  /* 0x0002100001507983 */ /* 0x000ee20000100600 */
[----:B------:R-:W-:-:S05]  /*4a9a0*/  VIADD R2, R93, 0x4 ;  /* 0x000000045d027836 */ /* 0x000fca0000000000 */
[----:B------:R-:W-:Y:S02]  /*4a9b0*/  ISETP.GE.AND P2, PT, R2, R3, PT ;  /* 0x000000030200720c */ /* 0x000fe40003f46270 */
[----:B------:R-:W-:Y:S02]  /*4a9c0*/  PRMT R2, R75, 0x7632, R2 ;  /* 0x000076324b027816 */ /* 0x000fe40000000002 */
[----:B--2---:R-:W2:Y:S01]  /*4a9d0*/  LDC R75, c[0x0][0x3b8] ;  /* 0x0000ee00ff4b7b82 */ /* 0x004ea20000000800 */
[----:B------:R-:W-:Y:S01]  /*4a9e0*/  IMAD.WIDE R58, R32, 0x2, R6 ;  /* 0x00000002203a7825 */ /* 0x000fe200078e0206 */
[----:B------:R-:W-:-:S03]  /*4a9f0*/  ISETP.LT.AND P6, PT, R92, R28, !P1 ;  /* 0x0000001c5c00720c */ /* 0x000fc60004fc1270 */
[----:B------:R-:W-:Y:S01]  /*4aa00*/  IMAD.WIDE R28, R32, 0x2, R30 ;  /* 0x00000002201c7825 */ /* 0x000fe200078e021e */
[----:B------:R-:W-:Y:S01]  /*4aa10*/  @P5 STG.E.U16 desc[UR6][R58.64], R2 ;  /* 0x000000023a005986 */ /* 0x000fe2000c101506 */
[----:B------:R-:W-:Y:S02]  /*4aa20*/  ISETP.LT.AND P5, PT, R90, R40, !P1 ;  /* 0x000000285a00720c */ /* 0x000fe40004fa1270 */
[----:B------:R-:W-:Y:S01]  /*4aa30*/  PRMT R34, R64, 0x7632, R34 ;  /* 0x0000763240227816 */ /* 0x000fe20000000022 */
[----:B------:R1:W-:Y:S01]  /*4aa40*/  @P0 STG.E.U16 desc[UR6][R28.64], R64 ;  /* 0x000000401c000986 */ /* 0x0003e2000c101506 */
[----:B------:R-:W-:-:S03]  /*4aa50*/  PRMT R40, R0, 0x7632, R40 ;  /* 0x0000763200287816 */ /* 0x000fc60000000028 */
[----:B-1----:R-:W3:Y:S01]  /*4aa60*/  LDL.LU R64, [R1+0xec0] ;  /* 0x000ec00001407983 */ /* 0x002ee20000300800 */
[----:B--2---:R-:W-:-:S04]  /*4aa70*/  IMAD.IADD R32, R32, 0x1, R75 ;  /* 0x0000000120207824 */ /* 0x004fc800078e024b */
[----:B------:R-:W-:-:S04]  /*4aa80*/  IMAD.WIDE R28, R32, 0x2, R4 ;  /* 0x00000002201c7825 */ /* 0x000fc800078e0204 */
[----:B------:R-:W-:-:S04]  /*4aa90*/  IMAD.WIDE R56, R32, 0x2, R36 ;  /* 0x0000000220387825 */ /* 0x000fc800078e0224 */
[----:B------:R-:W-:-:S04]  /*4aaa0*/  IMAD.WIDE R58, R32, 0x2, R6 ;  /* 0x00000002203a7825 */ /* 0x000fc800078e0206 */
[----:B------:R-:W-:-:S04]  /*4aab0*/  IMAD.WIDE R60, R32, 0x2, R30 ;  /* 0x00000002203c7825 */ /* 0x000fc800078e021e */
[----:B------:R-:W-:Y:S02]  /*4aac0*/  IMAD.IADD R32, R32, 0x1, R75 ;  /* 0x0000000120207824 */ /* 0x000fe400078e024b */
[----:B------:R-:W-:-:S05]  /*4aad0*/  VIADD R2, R93, 0x5 ;  /* 0x000000055d027836 */ /* 0x000fca0000000000 */
[----:B------:R-:W-:Y:S02]  /*4aae0*/  ISETP.GE.AND P0, PT, R2, R3, PT ;  /* 0x000000030200720c */ /* 0x000fe40003f06270 */
[----:B------:R-:W-:Y:S02]  /*4aaf0*/  PRMT R2, R79, 0x7632, R2 ;  /* 0x000076324f027816 */ /* 0x000fe40000000002 */
[----:B----4-:R-:W-:Y:S02]  /*4ab00*/  PRMT R38, R70, 0x7610, R38 ;  /* 0x0000761046267816 */ /* 0x010fe40000000026 */
[----:B0-----:R-:W-:-:S03]  /*4ab10*/  ISETP.LT.AND P1, PT, R52, R46, !P1 ;  /* 0x0000002e3400720c */ /* 0x001fc60004f21270 */
[----:B------:R0:W-:Y:S01]  /*4ab20*/  @P6 STG.E.U16 desc[UR6][R28.64], R38 ;  /* 0x000000261c006986 */ /* 0x0001e2000c101506 */
[----:B---3--:R-:W-:Y:S01]  /*4ab30*/  ISETP.LT.AND P6, PT, R92, R44, !P2 ;  /* 0x0000002c5c00720c */ /* 0x008fe200057c1270 */
[----:B------:R-:W1:Y:S02]  /*4ab40*/  LDC R46, c[0x0][0x398] ;  /* 0x0000e600ff2e7b82 */ /* 0x000e640000000800 */
[----:B------:R2:W-:Y:S01]  /*4ab50*/  @P5 STG.E.U16 desc[UR6][R56.64], R34 ;  /* 0x0000002238005986 */ /* 0x0005e2000c101506 */
[----:B------:R-:W-:-:S03]  /*4ab60*/  ISETP.LT.AND P5, PT, R90, R42, !P2 ;  /* 0x0000002a5a00720c */ /* 0x000fc600057a1270 */
[----:B------:R3:W-:Y:S02]  /*4ab70*/  @P4 STG.E.U16 desc[UR6][R58.64], R0 ;  /* 0x000000003a004986 */ /* 0x0007e4000c101506 */
[----:B------:R-:W4:Y:S02]  /*4ab80*/  LDC R44, c[0x0][0x398] ;  /* 0x0000e600ff2c7b82 */ /* 0x000f240000000800 */
[----:B------:R3:W-:Y:S01]  /*4ab90*/  @P1 STG.E.U16 desc[UR6][R60.64], R40 ;  /* 0x000000283c001986 */ /* 0x0007e2000c101506 */
[----:B0-----:R-:W-:-:S03]  /*4aba0*/  IMAD.WIDE R28, R32, 0x2, R4 ;  /* 0x00000002201c7825 */ /* 0x001fc600078e0204 */
[----:B------:R-:W4:Y:S01]  /*4abb0*/  LDL.LU R90, [R1+0x1f4c] ;  /* 0x001f4c00015a7983 */ /* 0x000f220000300800 */
[----:B--2---:R-:W-:Y:S01]  /*4abc0*/  IMAD.WIDE R56, R32, 0x2, R36 ;  /* 0x0000000220387825 */ /* 0x004fe200078e0224 */
[----:B------:R-:W0:Y:S02]  /*4abd0*/  LDC R34, c[0x0][0x398] ;  /* 0x0000e600ff227b82 */ /* 0x000e240000000800 */
[----:B------:R-:W2:Y:S01]  /*4abe0*/  LDL.LU.S16 R70, [R1+0x212] ;  /* 0x0002120001467983 */ /* 0x000ea20000300600 */
[----:B---3--:R-:W-:-:S05]  /*4abf0*/  VIADD R0, R93, 0x6 ;  /* 0x000000065d007836 */ /* 0x008fca0000000000 */
[----:B------:R-:W-:Y:S01]  /*4ac00*/  ISETP.GE.AND P1, PT, R0, R3, PT ;  /* 0x000000030000720c */ /* 0x000fe20003f26270 */
[----:B------:R-:W3:Y:S01]  /*4ac10*/  LDC R40, c[0x0][0x398] ;  /* 0x0000e600ff287b82 */ /* 0x000ee20000000800 */
[----:B------:R-:W-:-:S05]  /*4ac20*/  PRMT R0, R80, 0x7610, R0 ;  /* 0x0000761050007816 */ /* 0x000fca0000000000 */
[----:B------:R-:W-:Y:S02]  /*4ac30*/  @P6 STG.E.U16 desc[UR6][R28.64], R0 ;  /* 0x000000001c006986 */ /* 0x000fe4000c101506 */
[----:B------:R-:W0:Y:S02]  /*4ac40*/  LDC R38, c[0x0][0x398] ;  /* 0x0000e600ff267b82 */ /* 0x000e240000000800 */
[----:B------:R1:W-:Y:S06]  /*4ac50*/  @P5 STG.E.U16 desc[UR6][R56.64], R79 ;  /* 0x0000004f38005986 */ /* 0x0003ec000c101506 */
[----:B------:R-:W2:Y:S01]  /*4ac60*/  LDC R42, c[0x0][0x398] ;  /* 0x0000e600ff2a7b82 */ /* 0x000ea20000000800 */
[----:B-1----:R-:W4:Y:S01]  /*4ac70*/  LDL.LU R79, [R1+0xec4] ;  /* 0x000ec400014f7983 */ /* 0x002f220000300800 */
[----:B------:R-:W-:Y:S01]  /*4ac80*/  IMAD.WIDE R58, R32, 0x2, R6 ;  /* 0x00000002203a7825 */ /* 0x000fe200078e0206 */
[----:B------:R-:W-:-:S02]  /*4ac90*/  ISETP.LT.AND P4, PT, R64, R50, !P2 ;  /* 0x000000324000720c */ /* 0x000fc40005781270 */
[----:B------:R-:W-:-:S03]  /*4aca0*/  ISETP.LT.AND P2, PT, R52, R46, !P2 ;  /* 0x0000002e3400720c */ /* 0x000fc60005741270 */
[----:B------:R-:W1:Y:S01]  /*4acb0*/  LDC R50, c[0x0][0x398] ;  /* 0x0000e600ff327b82 */ /* 0x000e620000000800 */
[----:B------:R-:W-:-:S07]  /*4acc0*/  IMAD.WIDE R60, R32, 0x2, R30 ;  /* 0x00000002203c7825 */ /* 0x000fce00078e021e */
[----:B------:R3:W-:Y:S01]  /*4acd0*/  @P4 STG.E.U16 desc[UR6][R58.64], R2 ;  /* 0x000000023a004986 */ /* 0x0007e2000c101506 */
[----:B0-----:R-:W-:Y:S01]  /*4ace0*/  ISETP.LT.AND P6, PT, R52, R38, !P0 ;  /* 0x000000263400720c */ /* 0x001fe200047c1270 */
[----:B------:R-:W-:Y:S01]  /*4acf0*/  IMAD.IADD R32, R32, 0x1, R75 ;  /* 0x0000000120207824 */ /* 0x000fe200078e024b */
[----:B---3--:R-:W-:Y:S01]  /*4ad00*/  ISETP.LT.AND P4, PT, R64, R40, !P0 ;  /* 0x000000284000720c */ /* 0x008fe20004781270 */
[----:B------:R0:W-:Y:S01]  /*4ad10*/  @P2 STG.E.U16 desc[UR6][R60.64], R8 ;  /* 0x000000083c002986 */ /* 0x0001e2000c101506 */
[----:B------:R-:W-:Y:S01]  /*4ad20*/  ISETP.LT.AND P2, PT, R92, R34, !P0 ;  /* 0x000000225c00720c */ /* 0x000fe20004741270 */
[C---:B------:R-:W-:Y:S01]  /*4ad30*/  IMAD.WIDE R28, R32.reuse, 0x2, R4 ;  /* 0x00000002201c7825 */ /* 0x040fe200078e0204 */
[----:B------:R-:W3:Y:S03]  /*4ad40*/  LDC R46, c[0x0][0x398] ;  /* 0x0000e600ff2e7b82 */ /* 0x000ee60000000800 */
[----:B------:R-:W-:-:S04]  /*4ad50*/  IMAD.WIDE R56, R32, 0x2, R36 ;  /* 0x0000000220387825 */ /* 0x000fc800078e0224 */
[C---:B------:R-:W-:Y:S01]  /*4ad60*/  IMAD.WIDE R58, R32.reuse, 0x2, R6 ;  /* 0x00000002203a7825 */ /* 0x040fe200078e0206 */
[----:B------:R-:W1:Y:S03]  /*4ad70*/  LDC R40, c[0x0][0x398] ;  /* 0x0000e600ff287b82 */ /* 0x000e660000000800 */
[----:B0-----:R-:W-:Y:S01]  /*4ad80*/  IMAD.WIDE R60, R32, 0x2, R30 ;  /* 0x00000002203c7825 */ /* 0x001fe200078e021e */
[----:B------:R-:W-:-:S03]  /*4ad90*/  PRMT R34, R9, 0x7632, R34 ;  /* 0x0000763209227816 */ /* 0x000fc60000000022 */
[----:B------:R-:W-:Y:S01]  /*4ada0*/  IMAD.IADD R32, R32, 0x1, R75 ;  /* 0x0000000120207824 */ /* 0x000fe200078e024b */
[----:B------:R-:W0:Y:S01]  /*4adb0*/  LDC R38, c[0x0][0x398] ;  /* 0x0000e600ff267b82 */ /* 0x000e220000000800 */
[----:B--2---:R-:W-:-:S05]  /*4adc0*/  PRMT R8, R70, 0x7610, R8 ;  /* 0x0000761046087816 */ /* 0x004fca0000000008 */
[----:B------:R-:W-:Y:S01]  /*4add0*/  @P2 STG.E.U16 desc[UR6][R28.64], R8 ;  /* 0x000000081c002986 */ /* 0x000fe2000c101506 */
[----:B-1----:R-:W-:Y:S02]  /*4ade0*/  ISETP.LT.AND P2, PT, R92, R50, !P1 ;  /* 0x000000325c00720c */ /* 0x002fe40004f41270 */
[----:B------:R-:W-:Y:S01]  /*4adf0*/  PRMT R2, R8, 0x7632, R2 ;  /* 0x0000763208027816 */ /* 0x000fe20000000002 */
[----:B------:R-:W2:Y:S04]  /*4ae00*/  LDL.LU R92, [R1+0x1f48] ;  /* 0x001f4800015c7983 */ /* 0x000ea80000300800 */
[----:B------:R-:W2:Y:S04]  /*4ae10*/  LDL.S16 R63, [R1+0x130] ;  /* 0x00013000013f7983 */ /* 0x000ea80000100600 */
[----:B------:R-:W2:Y:S04]  /*4ae20*/  LDL.LU.S16 R70, [R1+0x132] ;  /* 0x0001320001467983 */ /* 0x000ea80000300600 */
[----:B------:R-:W2:Y:S04]  /*4ae30*/  LDL.S16 R62, [R1+0x134] ;  /* 0x00013400013e7983 */ /* 0x000ea80000100600 */
[----:B------:R-:W2:Y:S01]  /*4ae40*/  LDL.LU.S16 R80, [R1+0x136] ;  /* 0x0001360001507983 */ /* 0x000ea20000300600 */
[----:B----4-:R-:W-:-:S02]  /*4ae50*/  ISETP.LT.AND P5, PT, R79, R48, !P0 ;  /* 0x000000304f00720c */ /* 0x010fc400047a1270 */
[----:B------:R-:W1:Y:S11]  /*4ae60*/  LDC R48, c[0x0][0x398] ;  /* 0x0000e600ff307b82 */ /* 0x000e760000000800 */
[----:B------:R-:W-:Y:S04]  /*4ae70*/  @P5 STG.E.U16 desc[UR6][R56.64], R2 ;  /* 0x0000000238005986 */ /* 0x000fe8000c101506 */
[----:B------:R4:W-:Y:S04]  /*4ae80*/  @P4 STG.E.U16 desc[UR6][R58.64], R9 ;  /* 0x000000093a004986 */ /* 0x0009e8000c101506 */
[----:B------:R-:W-:Y:S01]  /*4ae90*/  @P6 STG.E.U16 desc[UR6][R60.64], R34 ;  /* 0x000000223c006986 */ /* 0x000fe2000c101506 */
[----:B----4-:R-:W-:Y:S01]  /*4aea0*/  IMAD.WIDE R8, R32, 0x2, R4 ;  /* 0x0000000220087825 */ /* 0x010fe200078e0204 */
[----:B------:R-:W-:-:S04]  /*4aeb0*/  PRMT R2, R83, 0x7632, R2 ;  /* 0x0000763253027816 */ /* 0x000fc80000000002 */
[----:B------:R4:W-:Y:S04]  /*4aec0*/  @P2 STG.E.U16 desc[UR6][R8.64], R83 ;  /* 0x0000005308002986 */ /* 0x0009e8000c101506 */
[----:B----4-:R-:W4:Y:S01]  /*4aed0*/  LDL.LU R83, [R1+0xeb8] ;  /* 0x000eb80001537983 */ /* 0x010f220000300800 */
[----:B------:R-:W-:Y:S02]  /*4aee0*/  ISETP.LT.AND P5, PT, R79, R44, !P1 ;  /* 0x0000002c4f00720c */ /* 0x000fe40004fa1270 */
[----:B------:R-:W-:Y:S01]  /*4aef0*/  ISETP.LT.AND P4, PT, R64, R42, !P1 ;  /* 0x0000002a4000720c */ /* 0x000fe20004f81270 */
[----:B------:R-:W-:Y:S01]  /*4af00*/  IMAD.WIDE R28, R32, 0x2, R36 ;  /* 0x00000002201c7825 */ /* 0x000fe200078e0224 */
[----:B---3--:R-:W-:Y:S01]  /*4af10*/  ISETP.LT.AND P6, PT, R52, R46, !P1 ;  /* 0x0000002e3400720c */ /* 0x008fe20004fc1270 */
[----:B------:R-:W3:Y:S08]  /*4af20*/  LDC R42, c[0x0][0x398] ;  /* 0x0000e600ff2a7b82 */ /* 0x000ef00000000800 */
[----:B------:R-:W2:Y:S01]  /*4af30*/  LDC R46, c[0x0][0x398] ;  /* 0x0000e600ff2e7b82 */ /* 0x000ea20000000800 */
[----:B------:R-:W-:Y:S01]  /*4af40*/  IMAD.WIDE R56, R32, 0x2, R6 ;  /* 0x0000000220387825 */ /* 0x000fe200078e0206 */
[----:B------:R-:W-:-:S03]  /*4af50*/  PRMT R34, R10, 0x7632, R34 ;  /* 0x000076320a227816 */ /* 0x000fc60000000022 */
[----:B------:R-:W-:Y:S01]  /*4af60*/  IMAD.WIDE R58, R32, 0x2, R30 ;  /* 0x00000002203a7825 */ /* 0x000fe200078e021e */
[----:B------:R-:W-:Y:S02]  /*4af70*/  @P5 STG.E.U16 desc[UR6][R28.64], R2 ;  /* 0x000000021c005986 */ /* 0x000fe4000c101506 */
[----:B------:R-:W2:Y:S01]  /*4af80*/  LDC R44, c[0x0][0x398] ;  /* 0x0000e600ff2c7b82 */ /* 0x000ea20000000800 */
[C---:B------:R-:W-:Y:S01]  /*4af90*/  VIADD R0, R93.reuse, 0x7 ;  /* 0x000000075d007836 */ /* 0x040fe20000000000 */
[----:B------:R0:W-:Y:S04]  /*4afa0*/  @P4 STG.E.U16 desc[UR6][R56.64], R10 ;  /* 0x0000000a38004986 */ /* 0x0001e8000c101506 */
[----:B------:R1:W-:Y:S01]  /*4afb0*/  @P6 STG.E.U16 desc[UR6][R58.64], R34 ;  /* 0x000000223a006986 */ /* 0x0003e2000c101506 */
[----:B------:R-:W-:Y:S01]  /*4afc0*/  ISETP.GE.AND P0, PT, R0, R3, PT ;  /* 0x000000030000720c */ /* 0x000fe20003f06270 */
[----:B------:R-:W-:Y:S01]  /*4afd0*/  VIADD R0, R93, 0x8 ;  /* 0x000000085d007836 */ /* 0x000fe20000000000 */
[----:B0-----:R-:W0:Y:S08]  /*4afe0*/  LDC R10, c[0x0][0x398] ;  /* 0x0000e600ff0a7b82 */ /* 0x001e300000000800 */
[----:B-1----:R-:W1:Y:S01]  /*4aff0*/  LDC R34, c[0x0][0x398] ;  /* 0x0000e600ff227b82 */ /* 0x002e620000000800 */
[----:B------:R-:W-:-:S02]  /*4b000*/  ISETP.LT.AND P5, PT, R79, R38, !P0 ;  /* 0x000000264f00720c */ /* 0x000fc400047a1270 */
[-C--:B------:R-:W-:Y:S01]  /*4b010*/  ISETP.GE.AND P1, PT, R0, R3.reuse, PT ;  /* 0x000000030000720c */ /* 0x080fe20003f26270 */
[----:B------:R-:W-:Y:S01]  /*4b020*/  VIADD R0, R93, 0x9 ;  /* 0x000000095d007836 */ /* 0x000fe20000000000 */
[----:B------:R-:W-:Y:S01]  /*4b030*/  ISETP.LT.AND P4, PT, R64, R48, !P0 ;  /* 0x000000304000720c */ /* 0x000fe20004781270 */
[----:B------:R-:W-:Y:S01]  /*4b040*/  IMAD.IADD R32, R32, 0x1, R75 ;  /* 0x0000000120207824 */ /* 0x000fe200078e024b */
[----:B------:R-:W-:Y:S01]  /*4b050*/  PRMT R2, R11, 0x7632, R2 ;  /* 0x000076320b027816 */ /* 0x000fe20000000002 */
[----:B------:R-:W0:Y:S01]  /*4b060*/  LDC R38, c[0x0][0x398] ;  /* 0x0000e600ff267b82 */ /* 0x000e220000000800 */
[----:B------:R-:W-:Y:S01]  /*4b070*/  ISETP.GE.AND P2, PT, R0, R3, PT ;  /* 0x000000030000720c */ /* 0x000fe20003f46270 */
[----:B------:R-:W-:Y:S01]  /*4b080*/  IMAD.WIDE R8, R32, 0x2, R4 ;  /* 0x0000000220087825 */ /* 0x000fe200078e0204 */
[----:B------:R-:W-:-:S03]  /*4b090*/  PRMT R0, R85, 0x7632, R0 ;  /* 0x0000763255007816 */ /* 0x000fc60000000000 */
[C---:B------:R-:W-:Y:S02]  /*4b0a0*/  IMAD.WIDE R28, R32.reuse, 0x2, R36 ;  /* 0x00000002201c7825 */ /* 0x040fe400078e0224 */
[----:B------:R-:W0:Y:S02]  /*4b0b0*/  LDC R48, c[0x0][0x398] ;  /* 0x0000e600ff307b82 */ /* 0x000e240000000800 */
[----:B------:R-:W-:-:S04]  /*4b0c0*/  IMAD.WIDE R56, R32, 0x2, R6 ;  /* 0x0000000220387825 */ /* 0x000fc800078e0206 */
[C---:B------:R-:W-:Y:S01]  /*4b0d0*/  IMAD.WIDE R58, R32.reuse, 0x2, R30 ;  /* 0x00000002203a7825 */ /* 0x040fe200078e021e */
[----:B------:R-:W-:Y:S02]  /*4b0e0*/  IADD3 R32, PT, PT, R32, R75, RZ ;  /* 0x0000004b20207210 */ /* 0x000fe40007ffe0ff */
[----:B----4-:R-:W-:Y:S02]  /*4b0f0*/  ISETP.LT.AND P6, PT, R83, R40, !P0 ;  /* 0x000000285300720c */ /* 0x010fe400047c1270 */
[----:B--2---:R-:W-:Y:S01]  /*4b100*/  ISETP.LT.AND P0, PT, R52, R46, !P0 ;  /* 0x0000002e3400720c */ /* 0x004fe20004701270 */
[----:B------:R-:W2:Y:S08]  /*4b110*/  LDC R40, c[0x0][0x398] ;  /* 0x0000e600ff287b82 */ /* 0x000eb00000000800 */
[----:B------:R-:W4:Y:S02]  /*4b120*/  LDC R46, c[0x0][0x398] ;  /* 0x0000e600ff2e7b82 */ /* 0x000f240000000800 */
[----:B------:R1:W-:Y:S04]  /*4b130*/  @P6 STG.E.U16 desc[UR6][R8.64], R85 ;  /* 0x0000005508006986 */ /* 0x0003e8000c101506 */
[----:B------:R1:W-:Y:S01]  /*4b140*/  @P5 STG.E.U16 desc[UR6][R28.64], R0 ;  /* 0x000000001c005986 */ /* 0x0003e2000c101506 */
[----:B0-----:R-:W-:-:S03]  /*4b150*/  ISETP.LT.AND P5, PT, R79, R10, !P1 ;  /* 0x0000000a4f00720c */ /* 0x001fc60004fa1270 */
[----:B------:R0:W-:Y:S01]  /*4b160*/  @P4 STG.E.U16 desc[UR6][R56.64], R11 ;  /* 0x0000000b38004986 */ /* 0x0001e2000c101506 */
[----:B---3--:R-:W-:Y:S01]  /*4b170*/  ISETP.LT.AND P4, PT, R64, R42, !P1 ;  /* 0x0000002a4000720c */ /* 0x008fe20004f81270 */
[----:B-1----:R-:W-:Y:S02]  /*4b180*/  IMAD.WIDE R8, R32, 0x2, R4 ;  /* 0x0000000220087825 */ /* 0x002fe400078e0204 */
[----:B------:R1:W-:Y:S01]  /*4b190*/  @P0 STG.E.U16 desc[UR6][R58.64], R2 ;  /* 0x000000023a000986 */ /* 0x0003e2000c101506 */
[----:B------:R-:W-:Y:S01]  /*4b1a0*/  ISETP.LT.AND P0, PT, R83, R34, !P1 ;  /* 0x000000225300720c */ /* 0x000fe20004f01270 */
[----:B------:R-:W3:Y:S01]  /*4b1b0*/  LDC R42, c[0x0][0x398] ;  /* 0x0000e600ff2a7b82 */ /* 0x000ee20000000800 */
[----:B------:R-:W-:Y:S01]  /*4b1c0*/  ISETP.LT.AND P6, PT, R52, R44, !P1 ;  /* 0x0000002c3400720c */ /* 0x000fe20004fc1270 */
[----:B------:R-:W-:-:S04]  /*4b1d0*/  IMAD.WIDE R28, R32, 0x2, R6 ;  /* 0x00000002201c7825 */ /* 0x000fc800078e0206 */
[----:B0-----:R-:W-:Y:S01]  /*4b1e0*/  IMAD.WIDE R10, R32, 0x2, R36 ;  /* 0x00000002200a7825 */ /* 0x001fe200078e0224 */
[----:B-1----:R-:W-:Y:S01]  /*4b1f0*/  PRMT R2, R86, 0x7632, R2 ;  /* 0x0000763256027816 */ /* 0x002fe20000000002 */
[----:B------:R-:W0:Y:S04]  /*4b200*/  LDC R44, c[0x0][0x398] ;  /* 0x0000e600ff2c7b82 */ /* 0x000e280000000800 */
[----:B------:R-:W-:Y:S01]  /*4b210*/  @P0 STG.E.U16 desc[UR6][R8.64], R86 ;  /* 0x0000005608000986 */ /* 0x000fe2000c101506 */
[----:B------:R-:W-:-:S03]  /*4b220*/  PRMT R34, R12, 0x7632, R34 ;  /* 0x000076320c227816 */ /* 0x000fc60000000022 */
[----:B------:R-:W-:Y:S01]  /*4b230*/  @P5 STG.E.U16 desc[UR6][R10.64], R2 ;  /* 0x000000020a005986 */ /* 0x000fe2000c101506 */
[----:B------:R-:W-:-:S03]  /*4b240*/  IMAD.WIDE R56, R32, 0x2, R30 ;  /* 0x0000000220387825 */ /* 0x000fc600078e021e */
[----:B------:R1:W-:Y:S01]  /*4b250*/  @P4 STG.E.U16 desc[UR6][R28.64], R12 ;  /* 0x0000000c1c004986 */ /* 0x0003e2000c101506 */
[----:B------:R-:W-:Y:S02]  /*4b260*/  ISETP.LT.AND P5, PT, R64, R38, !P2 ;  /* 0x000000264000720c */ /* 0x000fe400057a1270 */
[----:B------:R-:W3:Y:S01]  /*4b270*/  LDC R38, c[0x0][0x398] ;  /* 0x0000e600ff267b82 */ /* 0x000ee20000000800 */
[----:B------:R4:W-:Y:S01]  /*4b280*/  @P6 STG.E.U16 desc[UR6][R56.64], R34 ;  /* 0x0000002238006986 */ /* 0x0009e2000c101506 */
[----:B------:R-:W-:-:S06]  /*4b290*/  ISETP.LT.AND P0, PT, R83, R48, !P2 ;  /* 0x000000305300720c */ /* 0x000fcc0005701270 */
[----:B-1----:R-:W1:Y:S01]  /*4b2a0*/  LDC R12, c[0x0][0x398] ;  /* 0x0000e600ff0c7b82 */ /* 0x002e620000000800 */
[----:B--2---:R-:W-:Y:S01]  /*4b2b0*/  ISETP.LT.AND P6, PT, R79, R40, !P2 ;  /* 0x000000284f00720c */ /* 0x004fe200057c1270 */
[----:B------:R-:W-:Y:S02]  /*4b2c0*/  VIADD R0, R93, 0xa ;  /* 0x0000000a5d007836 */ /* 0x000fe40000000000 */
[----:B------:R-:W-:Y:S01]  /*4b2d0*/  IMAD.IADD R32, R32, 0x1, R75 ;  /* 0x0000000120207824 */ /* 0x000fe200078e024b */
[----:B----4-:R-:W-:Y:S02]  /*4b2e0*/  ISETP.LT.AND P2, PT, R52, R46, !P2 ;  /* 0x0000002e3400720c */ /* 0x010fe40005741270 */
[----:B------:R-:W-:Y:S01]  /*4b2f0*/  ISETP.GE.AND P1, PT, R0, R3, PT ;  /* 0x000000030000720c */ /* 0x000fe20003f26270 */
[----:B------:R-:W-:Y:S01]  /*4b300*/  IMAD.WIDE R8, R32, 0x2, R4 ;  /* 0x0000000220087825 */ /* 0x000fe200078e0204 */
[----:B------:R-:W-:Y:S01]  /*4b310*/  PRMT R0, R88, 0x7632, R0 ;  /* 0x0000763258007816 */ /* 0x000fe20000000000 */
[----:B------:R-:W2:Y:S02]  /*4b320*/  LDC R34, c[0x0][0x398] ;  /* 0x0000e600ff227b82 */ /* 0x000ea40000000800 */
[C---:B------:R-:W-:Y:S01]  /*4b330*/  IMAD.WIDE R10, R32.reuse, 0x2, R36 ;  /* 0x00000002200a7825 */ /* 0x040fe200078e0224 */
[----:B------:R4:W-:Y:S03]  /*4b340*/  @P0 STG.E.U16 desc[UR6][R8.64], R88 ;  /* 0x0000005808000986 */ /* 0x0009e6000c101506 */
[----:B------:R-:W-:Y:S01]  /*4b350*/  IMAD.WIDE R28, R32, 0x2, R6 ;  /* 0x00000002201c7825 */ /* 0x000fe200078e0206 */
[----:B------:R1:W-:Y:S01]  /*4b360*/  @P6 STG.E.U16 desc[UR6][R10.64], R0 ;  /* 0x000000000a006986 */ /* 0x0003e2000c101506 */
[----:B0-----:R-:W-:Y:S01]  /*4b370*/  ISETP.LT.AND P0, PT, R83, R44, !P1 ;  /* 0x0000002c5300720c */ /* 0x001fe20004f01270 */
[----:B------:R-:W0:Y:S02]  /*4b380*/  LDC R46, c[0x0][0x398] ;  /* 0x0000e600ff2e7b82 */ /* 0x000e240000000800 */
[----:B------:R1:W-:Y:S01]  /*4b390*/  @P5 STG.E.U16 desc[UR6][R28.64], R13 ;  /* 0x0000000d1c005986 */ /* 0x0003e2000c101506 */
[----:B---3--:R-:W-:-:S02]  /*4b3a0*/  ISETP.LT.AND P5, PT, R79, R42, !P1 ;  /* 0x0000002a4f00720c */ /* 0x008fc40004fa1270 */
[----:B-1----:R-:W-:Y:S01]  /*4b3b0*/  ISETP.LT.AND P6, PT, R64, R12, !P1 ;  /* 0x0000000c4000720c */ /* 0x002fe20004fc1270 */
[C---:B----4-:R-:W-:Y:S02]  /*4b3c0*/  IMAD.WIDE R8, R32.reuse, 0x2, R30 ;  /* 0x0000000220087825 */ /* 0x050fe400078e021e */
[----:B------:R-:W1:Y:S01]  /*4b3d0*/  LDC R42, c[0x0][0x398] ;  /* 0x0000e600ff2a7b82 */ /* 0x000e620000000800 */
[----:B------:R-:W-:Y:S01]  /*4b3e0*/  PRMT R0, R13, 0x7632, R0 ;  /* 0x000076320d007816 */ /* 0x000fe20000000000 */
[----:B------:R-:W-:Y:S01]  /*4b3f0*/  IMAD.IADD R32, R32, 0x1, R75 ;  /* 0x0000000120207824 */ /* 0x000fe200078e024b */
[----:B------:R-:W-:-:S03]  /*4b400*/  ISETP.LT.AND P1, PT, R52, R38, !P1 ;  /* 0x000000263400720c */ /* 0x000fc60004f21270 */
[----:B------:R3:W-:Y:S01]  /*4b410*/  @P2 STG.E.U16 desc[UR6][R8.64], R0 ;  /* 0x0000000008002986 */ /* 0x0007e2000c101506 */
[----:B------:R-:W-:Y:S01]  /*4b420*/  PRMT R28, R90, 0x7632, R28 ;  /* 0x000076325a1c7816 */ /* 0x000fe2000000001c */
[C---:B------:R-:W-:Y:S01]  /*4b430*/  IMAD.WIDE R10, R32.reuse, 0x2, R36 ;  /* 0x00000002200a7825 */ /* 0x040fe200078e0224 */
[----:B------:R-:W4:Y:S03]  /*4b440*/  LDC R29, c[0x0][0x398] ;  /* 0x0000e600ff1d7b82 */ /* 0x000f260000000800 */
[----:B------:R-:W-:-:S04]  /*4b450*/  IMAD.WIDE R12, R32, 0x2, R6 ;  /* 0x00000002200c7825 */ /* 0x000fc800078e0206 */
[----:B------:R-:W-:Y:S01]  /*4b460*/  VIADD R2, R93, 0xb ;  /* 0x0000000b5d027836 */ /* 0x000fe20000000000 */
[----:B------:R-:W0:Y:S01]  /*4b470*/  LDC R40, c[0x0][0x398] ;  /* 0x0000e600ff287b82 */ /* 0x000e220000000800 */
[----:B---3--:R-:W-:-:S05]  /*4b480*/  IMAD.WIDE R8, R32, 0x2, R4 ;  /* 0x0000000220087825 */ /* 0x008fca00078e0204 */
[----:B------:R3:W-:Y:S02]  /*4b490*/  @P0 STG.E.U16 desc[UR6][R8.64], R90 ;  /* 0x0000005a08000986 */ /* 0x0007e4000c101506 */
[----:B------:R-:W0:Y:S02]  /*4b4a0*/  LDC R44, c[0x0][0x398] ;  /* 0x0000e600ff2c7b82 */ /* 0x000e240000000800 */
[----:B------:R-:W-:Y:S04]  /*4b4b0*/  @P5 STG.E.U16 desc[UR6][R10.64], R28 ;  /* 0x0000001c0a005986 */ /* 0x000fe8000c101506 */
[----:B------:R2:W-:Y:S02]  /*4b4c0*/  @P6 STG.E.U16 desc[UR6][R12.64], R14 ;  /* 0x0000000e0c006986 */ /* 0x0005e4000c101506 */
[----:B------:R-:W0:Y:S01]  /*4b4d0*/  LDC R38, c[0x0][0x398] ;  /* 0x0000e600ff267b82 */ /* 0x000e220000000800 */
[----:B---3--:R-:W-:Y:S01]  /*4b4e0*/  IMAD.WIDE R8, R32, 0x2, R30 ;  /* 0x0000000220087825 */ /* 0x008fe200078e021e */
[----:B--2---:R-:W-:-:S05]  /*4b4f0*/  PRMT R14, R14, 0x7632, R14 ;  /* 0x000076320e0e7816 */ /* 0x004fca000000000e */
[----:B------:R2:W-:Y:S01]  /*4b500*/  @P1 STG.E.U16 desc[UR6][R8.64], R14 ;  /* 0x0000000e08001986 */ /* 0x0005e2000c101506 */
[----:B------:R-:W-:-:S03]  /*4b510*/  PRMT R28, R63, 0x7610, R28 ;  /* 0x000076103f1c7816 */ /* 0x000fc6000000001c */
[----:B------:R-:W3:Y:S01]  /*4b520*/  LDL.S16 R63, [R1+0x138] ;  /* 0x00013800013f7983 */ /* 0x000ee20000100600 */
[----:B--2---:R-:W-:-:S05]  /*4b530*/  VIADD R14, R93, 0xe ;  /* 0x0000000e5d0e7836 */ /* 0x004fca0000000000 */
[-C--:B------:R-:W-:Y:S02]  /*4b540*/  ISETP.GE.AND P1, PT, R14, R3.reuse, PT ;  /* 0x000000030e00720c */ /* 0x080fe40003f26270 */
[----:B------:R-:W-:Y:S02]  /*4b550*/  PRMT R14, R70, 0x7610, R14 ;  /* 0x00007610460e7816 */ /* 0x000fe4000000000e */
[----:B------:R-:W2:Y:S01]  /*4b560*/  LDL.LU.S16 R70, [R1+0x13a] ;  /* 0x00013a0001467983 */ /* 0x000ea20000300600 */
[----:B------:R-:W-:Y:S01]  /*4b570*/  ISETP.GE.AND P4, PT, R2, R3, PT ;  /* 0x000000030200720c */ /* 0x000fe20003f86270 */
[----:B------:R-:W-:-:S03]  /*4b580*/  VIADD R2, R93, 0xd ;  /* 0x0000000d5d027836 */ /* 0x000fc60000000000 */
[----:B------:R-:W-:Y:S02]  /*4b590*/  ISETP.LT.AND P5, PT, R83, R34, !P4 ;  /* 0x000000225300720c */ /* 0x000fe400067a1270 */
[----:B------:R-:W-:Y:S01]  /*4b5a0*/  ISETP.GE.AND P0, PT, R2, R3, PT ;  /* 0x000000030200720c */ /* 0x000fe20003f06270 */
[----:B------:R-:W-:Y:S01]  /*4b5b0*/  IMAD.IADD R2, R32, 0x1, R75 ;  /* 0x0000000120027824 */ /* 0x000fe200078e024b */
[----:B----4-:R-:W-:Y:S01]  /*4b5c0*/  ISETP.LT.AND P6, PT, R79, R29, !P4 ;  /* 0x0000001d4f00720c */ /* 0x010fe200067c1270 */
[----:B------:R-:W-:Y:S01]  /*4b5d0*/  VIADD R0, R93, 0xc ;  /* 0x0000000c5d007836 */ /* 0x000fe20000000000 */
[----:B------:R-:W4:Y:S01]  /*4b5e0*/  LDC R34, c[0x0][0x398] ;  /* 0x0000e600ff227b82 */ /* 0x000f220000000800 */
[----:B------:R-:W-:-:S03]  /*4b5f0*/  IMAD.WIDE R10, R2, 0x2, R4 ;  /* 0x00000002020a7825 */ /* 0x000fc600078e0204 */
[----:B------:R-:W-:Y:S01]  /*4b600*/  ISETP.GE.AND P2, PT, R0, R3, PT ;  /* 0x000000030000720c */ /* 0x000fe20003f46270 */
[----:B------:R-:W-:Y:S01]  /*4b610*/  IMAD.WIDE R12, R2, 0x2, R36 ;  /* 0x00000002020c7825 */ /* 0x000fe200078e0224 */
[----:B------:R-:W-:Y:S01]  /*4b620*/  PRMT R0, R92, 0x7632, R0 ;  /* 0x000076325c007816 */ /* 0x000fe20000000000 */
[----:B------:R1:W-:Y:S01]  /*4b630*/  @P5 STG.E.U16 desc[UR6][R10.64], R92 ;  /* 0x0000005c0a005986 */ /* 0x0003e2000c101506 */
[----:B0-----:R-:W-:Y:S01]  /*4b640*/  ISETP.LT.AND P5, PT, R64, R46, !P4 ;  /* 0x0000002e4000720c */ /* 0x001fe200067a1270 */
[----:B------:R-:W0:Y:S01]  /*4b650*/  LDC R32, c[0x0][0x398] ;  /* 0x0000e600ff207b82 */ /* 0x000e220000000800 */
[----:B-1----:R-:W-:Y:S01]  /*4b660*/  ISETP.LT.AND P4, PT, R52, R42, !P4 ;  /* 0x0000002a3400720c */ /* 0x002fe20006781270 */
[----:B------:R1:W-:Y:S01]  /*4b670*/  @P6 STG.E.U16 desc[UR6][R12.64], R0 ;  /* 0x000000000c006986 */ /* 0x0003e2000c101506 */
[----:B------:R-:W-:Y:S01]  /*4b680*/  ISETP.LT.AND P6, PT, R83, R40, !P2 ;  /* 0x000000285300720c */ /* 0x000fe200057c1270 */
[----:B------:R-:W-:-:S04]  /*4b690*/  IMAD.WIDE R8, R2, 0x2, R6 ;  /* 0x0000000202087825 */ /* 0x000fc800078e0206 */
[----:B------:R-:W0:Y:S01]  /*4b6a0*/  LDC R42, c[0x0][0x398] ;  /* 0x0000e600ff2a7b82 */ /* 0x000e220000000800 */
[----:B------:R-:W-:Y:S01]  /*4b6b0*/  PRMT R29, R15, 0x7632, R29 ;  /* 0x000076320f1d7816 */ /* 0x000fe2000000001d */
[----:B------:R-:W-:-:S04]  /*4b6c0*/  IMAD.WIDE R10, R2, 0x2, R30 ;  /* 0x00000002020a7825 */ /* 0x000fc800078e021e */
[----:B-1----:R-:W-:Y:S01]  /*4b6d0*/  IMAD.IADD R0, R2, 0x1, R75 ;  /* 0x0000000102007824 */ /* 0x002fe200078e024b */
[----:B------:R1:W-:Y:S01]  /*4b6e0*/  @P5 STG.E.U16 desc[UR6][R8.64], R15 ;  /* 0x0000000f08005986 */ /* 0x0003e2000c101506 */
[----:B------:R-:W0:Y:S02]  /*4b6f0*/  LDC R40, c[0x0][0x398] ;  /* 0x0000e600ff287b82 */ /* 0x000e240000000800 */
[----:B------:R-:W-:Y:S01]  /*4b700*/  IMAD.WIDE R12, R0, 0x2, R4 ;  /* 0x00000002000c7825 */ /* 0x000fe200078e0204 */
[----:B------:R1:W-:Y:S01]  /*4b710*/  @P4 STG.E.U16 desc[UR6][R10.64], R29 ;  /* 0x0000001d0a004986 */ /* 0x0003e2000c101506 */
[----:B------:R-:W-:Y:S02]  /*4b720*/  ISETP.LT.AND P4, PT, R79, R44, !P2 ;  /* 0x0000002c4f00720c */ /* 0x000fe40005781270 */
[----:B------:R-:W-:Y:S01]  /*4b730*/  ISETP.LT.AND P5, PT, R64, R38, !P2 ;  /* 0x000000264000720c */ /* 0x000fe200057a1270 */
[----:B------:R1:W-:Y:S01]  /*4b740*/  @P6 STG.E.U16 desc[UR6][R12.64], R28 ;  /* 0x0000001c0c006986 */ /* 0x0003e2000c101506 */
[----:B----4-:R-:W-:Y:S01]  /*4b750*/  ISETP.LT.AND P6, PT, R52, R34, !P2 ;  /* 0x000000223400720c */ /* 0x010fe200057c1270 */
[----:B------:R-:W-:Y:S01]  /*4b760*/  VIADD R2, R93, 0xf ;  /* 0x0000000f5d027836 */ /* 0x000fe20000000000 */
[----:B------:R-:W4:Y:S01]  /*4b770*/  LDC R38, c[0x0][0x398] ;  /* 0x0000e600ff267b82 */ /* 0x000f220000000800 */
[----:B-1----:R-:W-:-:S07]  /*4b780*/  IMAD.WIDE R8, R0, 0x2, R6 ;  /* 0x0000000200087825 */ /* 0x002fce00078e0206 */
[----:B------:R-:W1:Y:S01]  /*4b790*/  LDC R29, c[0x0][0x398] ;  /* 0x0000e600ff1d7b82 */ /* 0x000e620000000800 */
[----:B------:R-:W-:Y:S01]  /*4b7a0*/  IMAD.WIDE R10, R0, 0x2, R36 ;  /* 0x00000002000a7825 */ /* 0x000fe200078e0224 */
[----:B------:R-:W-:-:S03]  /*4b7b0*/  PRMT R15, R16, 0x7632, R15 ;  /* 0x00007632100f7816 */ /* 0x000fc6000000000f */
[C---:B------:R-:W-:Y:S01]  /*4b7c0*/  IMAD.WIDE R12, R0.reuse, 0x2, R30 ;  /* 0x00000002000c7825 */ /* 0x040fe200078e021e */
[----:B------:R0:W-:Y:S02]  /*4b7d0*/  @P4 STG.E.U16 desc[UR6][R10.64], R14 ;  /* 0x0000000e0a004986 */ /* 0x0001e4000c101506 */
[----:B0-----:R-:W-:Y:S01]  /*4b7e0*/  ISETP.LT.AND P4, PT, R83, R42, !P0 ;  /* 0x0000002a5300720c */ /* 0x001fe20004781270 */
[----:B------:R-:W0:Y:S01]  /*4b7f0*/  LDC R28, c[0x0][0x398] ;  /* 0x0000e600ff1c7b82 */ /* 0x000e220000000800 */
[----:B------:R4:W-:Y:S01]  /*4b800*/  @P5 STG.E.U16 desc[UR6][R8.64], R16 ;  /* 0x0000001008005986 */ /* 0x0009e2000c101506 */
[----:B------:R-:W-:-:S03]  /*4b810*/  IMAD.IADD R0, R0, 0x1, R75 ;  /* 0x0000000100007824 */ /* 0x000fc600078e024b */
[----:B------:R4:W-:Y:S01]  /*4b820*/  @P6 STG.E.U16 desc[UR6][R12.64], R15 ;  /* 0x0000000f0c006986 */ /* 0x0009e2000c101506 */
[----:B------:R-:W-:Y:S02]  /*4b830*/  ISETP.LT.AND P6, PT, R79, R40, !P0 ;  /* 0x000000284f00720c */ /* 0x000fe400047c1270 */
[----:B------:R-:W0:Y:S01]  /*4b840*/  LDC R42, c[0x0][0x398] ;  /* 0x0000e600ff2a7b82 */ /* 0x000e220000000800 */
[----:B------:R-:W-:-:S07]  /*4b850*/  IMAD.WIDE R10, R0, 0x2, R4 ;  /* 0x00000002000a7825 */ /* 0x000fce00078e0204 */
[----:B----4-:R-:W4:Y:S01]  /*4b860*/  LDC R16, c[0x0][0x398] ;  /* 0x0000e600ff107b82 */ /* 0x010f220000000800 */
[----:B------:R-:W-:-:S07]  /*4b870*/  PRMT R12, R62, 0x7610, R12 ;  /* 0x000076103e0c7816 */ /* 0x000fce000000000c */
[----:B------:R-:W4:Y:S08]  /*4b880*/  LDC R14, c[0x0][0x398] ;  /* 0x0000e600ff0e7b82 */ /* 0x000f300000000800 */
[----:B------:R-:W4:Y:S01]  /*4b890*/  LDC R15, c[0x0][0x398] ;  /* 0x0000e600ff0f7b82 */ /* 0x000f220000000800 */
[----:B------:R-:W-:Y:S01]  /*4b8a0*/  ISETP.LT.AND P5, PT, R64, R32, !P0 ;  /* 0x000000204000720c */ /* 0x000fe200047a1270 */
[----:B------:R1:W-:Y:S02]  /*4b8b0*/  @P4 STG.E.U16 desc[UR6][R10.64], R12 ;  /* 0x0000000c0a004986 */ /* 0x0003e4000c101506 */
[----:B-1----:R-:W-:Y:S01]  /*4b8c0*/  ISETP.LT.AND P4, PT, R52, R29, !P0 ;  /* 0x0000001d3400720c */ /* 0x002fe20004781270 */
[----:B------:R-:W-:Y:S01]  /*4b8d0*/  IMAD.WIDE R8, R0, 0x2, R36 ;  /* 0x0000000200087825 */ /* 0x000fe200078e0224 */
[----:B------:R-:W-:Y:S01]  /*4b8e0*/  ISETP.GE.AND P2, PT, R2, R3, PT ;  /* 0x000000030200720c */ /* 0x000fe20003f46270 */
[----:B------:R-:W3:Y:S01]  /*4b8f0*/  LDL.S16 R62, [R1+0x13c] ;  /* 0x00013c00013e7983 */ /* 0x000ee20000100600 */
[----:B------:R-:W-:Y:S01]  /*4b900*/  PRMT R2, R80, 0x7610, R2 ;  /* 0x0000761050027816 */ /* 0x000fe20000000002 */
[----:B------:R-:W1:Y:S02]  /*4b910*/  LDC R13, c[0x0][0x398] ;  /* 0x0000e600ff0d7b82 */ /* 0x000e640000000800 */
[----:B------:R-:W3:Y:S01]  /*4b920*/  LDL.LU.S16 R80, [R1+0x13e] ;  /* 0x00013e0001507983 */ /* 0x000ee20000300600 */
[----:B------:R-:W-:-:S03]  /*4b930*/  VIADD R12, R93, 0x10 ;  /* 0x000000105d0c7836 */ /* 0x000fc60000000000 */
[----:B------:R0:W-:Y:S01]  /*4b940*/  @P6 STG.E.U16 desc[UR6][R8.64], R2 ;  /* 0x0000000208006986 */ /* 0x0001e2000c101506 */
[----:B------:R-:W-:Y:S01]  /*4b950*/  IMAD.WIDE R10, R0, 0x2, R6 ;  /* 0x00000002000a7825 */ /* 0x000fe200078e0206 */
[----:B------:R-:W1:Y:S01]  /*4b960*/  LDC R32, c[0x0][0x398] ;  /* 0x0000e600ff207b82 */ /* 0x000e620000000800 */
[----:B------:R-:W-:Y:S01]  /*4b970*/  ISETP.GE.AND P0, PT, R12, R3, PT ;  /* 0x000000030c00720c */ /* 0x000fe20003f06270 */
[----:B------:R-:W3:Y:S01]  /*4b980*/  LDL.S16 R76, [R1+0x140] ;  /* 0x00014000014c7983 */ /* 0x000ee20000100600 */
[----:B------:R-:W-:-:S05]  /*4b990*/  PRMT R12, R17, 0x7632, R12 ;  /* 0x00007632110c7816 */ /* 0x000fca000000000c */
[----:B------:R-:W1:Y:S01]  /*4b9a0*/  LDC R29, c[0x0][0x398] ;  /* 0x0000e600ff1d7b82 */ /* 0x000e620000000800 */
[----:B0-----:R-:W-:Y:S01]  /*4b9b0*/  IMAD.WIDE R2, R0, 0x2, R30 ;  /* 0x0000000200027825 */ /* 0x001fe200078e021e */
[----:B------:R0:W-:Y:S01]  /*4b9c0*/  @P5 STG.E.U16 desc[UR6][R10.64], R17 ;  /* 0x000000110a005986 */ /* 0x0001e2000c101506 */
[----:B------:R-:W-:Y:S02]  /*4b9d0*/  ISETP.LT.AND P6, PT, R83, R28, !P1 ;  /* 0x0000001c5300720c */ /* 0x000fe40004fc1270 */
[----:B----4-:R-:W-:Y:S01]  /*4b9e0*/  ISETP.LT.AND P5, PT, R79, R16, !P1 ;  /* 0x000000104f00720c */ /* 0x010fe20004fa1270 */
[----:B------:R4:W-:Y:S01]  /*4b9f0*/  @P4 STG.E.U16 desc[UR6][R2.64], R12 ;  /* 0x0000000c02004986 */ /* 0x0009e2000c101506 */
[----:B------:R-:W-:Y:S01]  /*4ba00*/  ISETP.LT.AND P4, PT, R64, R15, !P1 ;  /* 0x0000000f4000720c */ /* 0x000fe20004f81270 */
[----:B------:R-:W1:Y:S01]  /*4ba10*/  LDC R28, c[0x0][0x398] ;  /* 0x0000e600ff1c7b82 */ /* 0x000e620000000800 */
[----:B------:R-:W-:-:S07]  /*4ba20*/  ISETP.LT.AND P1, PT, R52, R14, !P1 ;  /* 0x0000000e3400720c */ /* 0x000fce0004f21270 */
[----:B0-----:R-:W0:Y:S08]  /*4ba30*/  LDC R17, c[0x0][0x398] ;  /* 0x0000e600ff117b82 */ /* 0x001e300000000800 */
[----:B------:R-:W0:Y:S08]  /*4ba40*/  LDC R40, c[0x0][0x398] ;  /* 0x0000e600ff287b82 */ /* 0x000e300000000800 */
[----:B------:R-:W0:Y:S01]  /*4ba50*/  LDC R34, c[0x0][0x398] ;  /* 0x0000e600ff227b82 */ /* 0x000e220000000800 */
[----:B--2---:R-:W-:-:S02]  /*4ba60*/  PRMT R14, R70, 0x7610, R14 ;  /* 0x00007610460e7816 */ /* 0x004fc4000000000e */
[----:B------:R-:W2:Y:S01]  /*4ba70*/  LDL.LU.S16 R70, [R1+0x142] ;  /* 0x0001420001467983 */ /* 0x000ea20000300600 */
[----:B------:R-:W-:Y:S01]  /*4ba80*/  IMAD.IADD R10, R0, 0x1, R75 ;  /* 0x00000001000a7824 */ /* 0x000fe200078e024b */
[----:B---3--:R-:W-:Y:S02]  /*4ba90*/  PRMT R11, R63, 0x7610, R11 ;  /* 0x000076103f0b7816 */ /* 0x008fe4000000000b */
[----:B------:R-:W-:Y:S01]  /*4baa0*/  PRMT R15, R18, 0x7632, R15 ;  /* 0x00007632120f7816 */ /* 0x000fe2000000000f */
[C---:B------:R-:W-:Y:S01]  /*4bab0*/  IMAD.WIDE R8, R10.reuse, 0x2, R4 ;  /* 0x000000020a087825 */ /* 0x040fe200078e0204 */
[----:B------:R-:W3:Y:S03]  /*4bac0*/  LDL.S16 R63, [R1+0x144] ;  /* 0x00014400013f7983 */ /* 0x000ee60000100600 */
[C---:B----4-:R-:W-:Y:S01]  /*4bad0*/  IMAD.WIDE R2, R10.reuse, 0x2, R36 ;  /* 0x000000020a027825 */ /* 0x050fe200078e0224 */
[----:B------:R4:W-:Y:S03]  /*4bae0*/  @P6 STG.E.U16 desc[UR6][R8.64], R11 ;  /* 0x0000000b08006986 */ /* 0x0009e6000c101506 */
[C---:B------:R-:W-:Y:S01]  /*4baf0*/  IMAD.IADD R0, R10.reuse, 0x1, R75 ;  /* 0x000000010a007824 */ /* 0x040fe200078e024b */
[----:B------:R0:W-:Y:S01]  /*4bb00*/  @P5 STG.E.U16 desc[UR6][R2.64], R14 ;  /* 0x0000000e02005986 */ /* 0x0001e2000c101506 */
[----:B-1----:R-:W-:Y:S01]  /*4bb10*/  ISETP.LT.AND P6, PT, R83, R13, !P2 ;  /* 0x0000000d5300720c */ /* 0x002fe200057c1270 */
[----:B----4-:R-:W-:-:S04]  /*4bb20*/  IMAD.WIDE R8, R10, 0x2, R6 ;  /* 0x000000020a087825 */ /* 0x010fc800078e0206 */
[----:B------:R-:W-:Y:S01]  /*4bb30*/  IMAD.WIDE R10, R10, 0x2, R30 ;  /* 0x000000020a0a7825 */ /* 0x000fe200078e021e */
[----:B------:R1:W-:Y:S04]  /*4bb40*/  @P4 STG.E.U16 desc[UR6][R8.64], R18 ;  /* 0x0000001208004986 */ /* 0x0003e8000c101506 */
[----:B------:R4:W-:Y:S01]  /*4bb50*/  @P1 STG.E.U16 desc[UR6][R10.64], R15 ;  /* 0x0000000f0a001986 */ /* 0x0009e2000c101506 */
[----:B------:R-:W-:Y:S01]  /*4bb60*/  ISETP.LT.AND P1, PT, R79, R32, !P2 ;  /* 0x000000204f00720c */ /* 0x000fe20005721270 */
[----:B------:R-:W-:-:S04]  /*4bb70*/  IMAD.WIDE R12, R0, 0x2, R4 ;  /* 0x00000002000c7825 */ /* 0x000fc800078e0204 */
[----:B0-----:R-:W-:Y:S01]  /*4bb80*/  IMAD.WIDE R2, R0, 0x2, R36 ;  /* 0x0000000200027825 */ /* 0x001fe200078e0224 */
[----:B------:R-:W-:Y:S01]  /*4bb90*/  PRMT R16, R62, 0x7610, R16 ;  /* 0x000076103e107816 */ /* 0x000fe20000000010 */
[----:B-1----:R-:W0:Y:S01]  /*4bba0*/  LDC R18, c[0x0][0x39c] ;  /* 0x0000e700ff127b82 */ /* 0x002e220000000800 */
[----:B----4-:R-:W-:Y:S02]  /*4bbb0*/  PRMT R15, R80, 0x7610, R15 ;  /* 0x00007610500f7816 */ /* 0x010fe4000000000f */
[----:B------:R-:W4:Y:S01]  /*4bbc0*/  LDL.LU.S16 R80, [R1+0x146] ;  /* 0x0001460001507983 */ /* 0x000f220000300600 */
[----:B------:R-:W-:Y:S01]  /*4bbd0*/  ISETP.LT.AND P4, PT, R64, R29, !P2 ;  /* 0x0000001d4000720c */ /* 0x000fe20005781270 */
[C---:B------:R-:W-:Y:S01]  /*4bbe0*/  IMAD.WIDE R8, R0.reuse, 0x2, R6 ;  /* 0x0000000200087825 */ /* 0x040fe200078e0206 */
[----:B------:R-:W-:Y:S01]  /*4bbf0*/  ISETP.LT.AND P5, PT, R83, R17, !P0 ;  /* 0x000000115300720c */ /* 0x000fe200047a1270 */
[----:B------:R-:W-:Y:S01]  /*4bc00*/  @P6 STG.E.U16 desc[UR6][R12.64], R16 ;  /* 0x000000100c006986 */ /* 0x000fe2000c101506 */
[----:B------:R-:W1:Y:S03]  /*4bc10*/  LDC R29, c[0x0][0x398] ;  /* 0x0000e600ff1d7b82 */ /* 0x000e660000000800 */
[----:B------:R2:W-:Y:S04]  /*4bc20*/  @P1 STG.E.U16 desc[UR6][R2.64], R15 ;  /* 0x0000000f02001986 */ /* 0x0005e8000c101506 */
[----:B------:R-:W4:Y:S01]  /*4bc30*/  LDL.S16 R62, [R1+0x148] ;  /* 0x00014800013e7983 */ /* 0x000f220000100600 */
[----:B------:R-:W-:Y:S01]  /*4bc40*/  IMAD.WIDE R10, R0, 0x2, R30 ;  /* 0x00000002000a7825 */ /* 0x000fe200078e021e */
[----:B------:R-:W0:Y:S01]  /*4bc50*/  LDC R32, c[0x0][0x39c] ;  /* 0x0000e700ff207b82 */ /* 0x000e220000000800 */
[----:B--2---:R-:W-:-:S02]  /*4bc60*/  PRMT R15, R70, 0x7610, R15 ;  /* 0x00007610460f7816 */ /* 0x004fc4000000000f */
[----:B------:R-:W2:Y:S01]  /*4bc70*/  LDL.LU.S16 R70, [R1+0x14a] ;  /* 0x00014a0001467983 */ /* 0x000ea20000300600 */
[----:B------:R-:W-:Y:S02]  /*4bc80*/  ISETP.LT.AND P2, PT, R52, R28, !P2 ;  /* 0x0000001c3400720c */ /* 0x000fe40005741270 */
[----:B------:R-:W-:Y:S01]  /*4bc90*/  PRMT R17, R19, 0x7632, R17 ;  /* 0x0000763213117816 */ /* 0x000fe20000000011 */
[----:B------:R0:W-:Y:S01]  /*4bca0*/  @P4 STG.E.U16 desc[UR6][R8.64], R19 ;  /* 0x0000001308004986 */ /* 0x0001e2000c101506 */
[----:B------:R-:W-:Y:S01]  /*4bcb0*/  ISETP.LT.AND P4, PT, R64, R40, !P0 ;  /* 0x000000284000720c */ /* 0x000fe20004781270 */
[----:B------:R-:W-:Y:S01]  /*4bcc0*/  IMAD.IADD R14, R0, 0x1, R75 ;  /* 0x00000001000e7824 */ /* 0x000fe200078e024b */
[----:B------:R-:W-:Y:S01]  /*4bcd0*/  PRMT R16, R76, 0x7610, R16 ;  /* 0x000076104c107816 */ /* 0x000fe20000000010 */
[----:B------:R-:W-:Y:S01]  /*4bce0*/  VIADD R0, R93, 0x11 ;  /* 0x000000115d007836 */ /* 0x000fe20000000000 */
[----:B------:R-:W2:Y:S01]  /*4bcf0*/  LDL.S16 R76, [R1+0x14c] ;  /* 0x00014c00014c7983 */ /* 0x000ea20000100600 */
[----:B------:R-:W2:Y:S04]  /*4bd00*/  LDC R28, c[0x0][0x398] ;  /* 0x0000e600ff1c7b82 */ /* 0x000ea80000000800 */
[----:B------:R1:W-:Y:S01]  /*4bd10*/  @P2 STG.E.U16 desc[UR6][R10.64], R17 ;  /* 0x000000110a002986 */ /* 0x0003e2000c101506 */
[----:B------:R-:W-:Y:S01]  /*4bd20*/  ISETP.LT.AND P2, PT, R79, R42, !P0 ;  /* 0x0000002a4f00720c */ /* 0x000fe20004741270 */
[----:B------:R-:W-:Y:S01]  /*4bd30*/  IMAD.WIDE R12, R14, 0x2, R4 ;  /* 0x000000020e0c7825 */ /* 0x000fe200078e0204 */
[----:B------:R-:W-:Y:S01]  /*4bd40*/  ISETP.LT.AND P0, PT, R52, R38, !P0 ;  /* 0x000000263400720c */ /* 0x000fe20004701270 */
[----:B0-----:R-:W0:Y:S01]  /*4bd50*/  LDC R19, c[0x0][0x398] ;  /* 0x0000e600ff137b82 */ /* 0x001e220000000800 */
[----:B------:R-:W-:Y:S01]  /*4bd60*/  ISETP.GE.AND P1, PT, R0, R18, PT ;  /* 0x000000120000720c */ /* 0x000fe20003f26270 */
[C---:B------:R-:W-:Y:S01]  /*4bd70*/  IMAD.WIDE R8, R14.reuse, 0x2, R36 ;  /* 0x000000020e087825 */ /* 0x040fe200078e0224 */
[----:B------:R3:W-:Y:S03]  /*4bd80*/  @P5 STG.E.U16 desc[UR6][R12.64], R16 ;  /* 0x000000100c005986 */ /* 0x0007e6000c101506 */
[C---:B------:R-:W-:Y:S01]  /*4bd90*/  IMAD.WIDE R2, R14.reuse, 0x2, R6 ;  /* 0x000000020e027825 */ /* 0x040fe200078e0206 */
[----:B------:R-:W-:Y:S01]  /*4bda0*/  ISETP.LT.AND P5, PT, R83, R34, !P1 ;  /* 0x000000225300720c */ /* 0x000fe20004fa1270 */
[----:B------:R-:W0:Y:S02]  /*4bdb0*/  LDC R18, c[0x0][0x398] ;  /* 0x0000e600ff127b82 */ /* 0x000e240000000800 */
[----:B------:R-:W-:Y:S01]  /*4bdc0*/  @P2 STG.E.U16 desc[UR6][R8.64], R15 ;  /* 0x0000000f08002986 */ /* 0x000fe2000c101506 */
[----:B-1----:R-:W-:Y:S01]  /*4bdd0*/  ISETP.LT.AND P2, PT, R79, R29, !P1 ;  /* 0x0000001d4f00720c */ /* 0x002fe20004f41270 */
[----:B------:R-:W-:Y:S01]  /*4bde0*/  IMAD.WIDE R10, R14, 0x2, R30 ;  /* 0x000000020e0a7825 */ /* 0x000fe200078e021e */
[----:B------:R-:W-:Y:S01]  /*4bdf0*/  PRMT R17, R20, 0x7632, R17 ;  /* 0x0000763214117816 */ /* 0x000fe20000000011 */
[----:B------:R1:W-:Y:S02]  /*4be00*/  @P4 STG.E.U16 desc[UR6][R2.64], R20 ;  /* 0x0000001402004986 */ /* 0x0003e4000c101506 */
[----:B------:R-:W-:Y:S01]  /*4be10*/  IMAD.IADD R0, R14, 0x1, R75 ;  /* 0x000000010e007824 */ /* 0x000fe200078e024b */
[----:B---3--:R-:W-:Y:S01]  /*4be20*/  PRMT R16, R63, 0x7610, R16 ;  /* 0x000076103f107816 */ /* 0x008fe20000000010 */
[----:B------:R-:W-:Y:S01]  /*4be30*/  @P0 STG.E.U16 desc[UR6][R10.64], R17 ;  /* 0x000000110a000986 */ /* 0x000fe2000c101506 */
[----:B------:R-:W3:Y:S01]  /*4be40*/  LDC R38, c[0x0][0x398] ;  /* 0x0000e600ff267b82 */ /* 0x000ee20000000800 */
[----:B------:R-:W-:-:S04]  /*4be50*/  IMAD.WIDE R12, R0, 0x2, R4 ;  /* 0x00000002000c7825 */ /* 0x000fc800078e0204 */
[----:B-1----:R-:W-:-:S03]  /*4be60*/  VIADD R2, R93, 0x12 ;  /* 0x000000125d027836 */ /* 0x002fc60000000000 */
[----:B------:R-:W1:Y:S02]  /*4be70*/  LDC R34, c[0x0][0x398] ;  /* 0x0000e600ff227b82 */ /* 0x000e640000000800 */
[----:B------:R-:W-:Y:S01]  /*4be80*/  ISETP.GE.AND P0, PT, R2, R32, PT ;  /* 0x000000200200720c */ /* 0x000fe20003f06270 */
[----:B------:R-:W-:Y:S01]  /*4be90*/  IMAD.WIDE R2, R0, 0x2, R36 ;  /* 0x0000000200027825 */ /* 0x000fe200078e0224 */
[----:B------:R-:W-:Y:S01]  /*4bea0*/  @P5 STG.E.U16 desc[UR6][R12.64], R16 ;  /* 0x000000100c005986 */ /* 0x000fe2000c101506 */
[----:B----4-:R-:W-:-:S03]  /*4beb0*/  PRMT R15, R80, 0x7610, R15 ;  /* 0x00007610500f7816 */ /* 0x010fc6000000000f */
[----:B------:R-:W4:Y:S01]  /*4bec0*/  LDC R32, c[0x0][0x398] ;  /* 0x0000e600ff207b82 */ /* 0x000f220000000800 */
[----:B------:R-:W4:Y:S04]  /*4bed0*/  LDL.LU.S16 R80, [R1+0x14e] ;  /* 0x00014e0001507983 */ /* 0x000f280000300600 */
[----:B------:R2:W-:Y:S03]  /*4bee0*/  @P2 STG.E.U16 desc[UR6][R2.64], R15 ;  /* 0x0000000f02002986 */ /* 0x0005e6000c101506 */
[----:B------:R-:W0:Y:S01]  /*4bef0*/  LDC R20, c[0x0][0x39c] ;  /* 0x0000e700ff147b82 */ /* 0x000e220000000800 */
[----:B------:R-:W4:Y:S07]  /*4bf00*/  LDL.S16 R63, [R1+0x150] ;  /* 0x00015000013f7983 */ /* 0x000f2e0000100600 */
[----:B------:R-:W0:Y:S01]  /*4bf10*/  LDC R29, c[0x0][0x398] ;  /* 0x0000e600ff1d7b82 */ /* 0x000e220000000800 */
[----:B--2---:R-:W-:-:S02]  /*4bf20*/  PRMT R15, R70, 0x7610, R15 ;  /* 0x00007610460f7816 */ /* 0x004fc4000000000f */
[----:B------:R-:W2:Y:S01]  /*4bf30*/  LDL.LU.S16 R70, [R1+0x152] ;  /* 0x0001520001467983 */ /* 0x000ea20000300600 */
[----:B------:R-:W-:Y:S01]  /*4bf40*/  ISETP.LT.AND P4, PT, R64, R28, !P1 ;  /* 0x0000001c4000720c */ /* 0x000fe20004f81270 */
[----:B------:R-:W-:Y:S01]  /*4bf50*/  IMAD.WIDE R8, R0, 0x2, R6 ;  /* 0x0000000200087825 */ /* 0x000fe200078e0206 */
[----:B------:R-:W-:Y:S02]  /*4bf60*/  PRMT R17, R21, 0x7632, R17 ;  /* 0x0000763215117816 */ /* 0x000fe40000000011 */
[----:B------:R-:W4:Y:S01]  /*4bf70*/  LDC R28, c[0x0][0x39c] ;  /* 0x0000e700ff1c7b82 */ /* 0x000f220000000800 */
[----:B0-----:R-:W-:Y:S02]  /*4bf80*/  ISETP.LT.AND P1, PT, R52, R19, !P1 ;  /* 0x000000133400720c */ /* 0x001fe40004f21270 */
[----:B------:R-:W-:Y:S02]  /*4bf90*/  ISETP.LT.AND P5, PT, R83, R18, !P0 ;  /* 0x000000125300720c */ /* 0x000fe400047a1270 */
[----:B---3--:R-:W-:Y:S01]  /*4bfa0*/  ISETP.LT.AND P2, PT, R79, R38, !P0 ;  /* 0x000000264f00720c */ /* 0x008fe20004741270 */
[----:B------:R-:W-:-:S02]  /*4bfb0*/  IMAD.IADD R14, R0, 0x1, R75 ;  /* 0x00000001000e7824 */ /* 0x000fc400078e024b */
[----:B------:R-:W-:Y:S01]  /*4bfc0*/  IMAD.WIDE R10, R0, 0x2, R30 ;  /* 0x00000002000a7825 */ /* 0x000fe200078e021e */
[----:B------:R-:W-:Y:S01]  /*4bfd0*/  PRMT R16, R62, 0x7610, R16 ;  /* 0x000076103e107816 */ /* 0x000fe20000000010 */
[----:B------:R0:W-:Y:S01]  /*4bfe0*/  @P4 STG.E.U16 desc[UR6][R8.64], R21 ;  /* 0x0000001508004986 */ /* 0x0001e2000c101506 */
[----:B------:R-:W3:Y:S01]  /*4bff0*/  LDC R19, c[0x0][0x398] ;  /* 0x0000e600ff137b82 */ /* 0x000ee20000000800 */
[----:B------:R-:W-:Y:S02]  /*4c000*/  VIADD R0, R93, 0x13 ;  /* 0x000000135d007836 */ /* 0x000fe40000000000 */
[----:B------:R-:W-:Y:S01]  /*4c010*/  IMAD.WIDE R12, R14, 0x2, R4 ;  /* 0x000000020e0c7825 */ /* 0x000fe200078e0204 */
[----:B------:R-:W3:Y:S04]  /*4c020*/  LDL.S16 R62, [R1+0x154] ;  /* 0x00015400013e7983 */ /* 0x000ee80000100600 */
[----:B------:R-:W2:Y:S08]  /*4c030*/  LDC R18, c[0x0][0x398] ;  /* 0x0000e600ff127b82 */ /* 0x000eb00000000800 */
[----:B0-----:R-:W0:Y:S01]  /*4c040*/  LDC R21, c[0x0][0x398] ;  /* 0x0000e600ff157b82 */ /* 0x001e220000000800 */
[----:B-1----:R-:W-:Y:S01]  /*4c050*/  ISETP.LT.AND P4, PT, R64, R34, !P0 ;  /* 0x000000224000720c */ /* 0x002fe20004781270 */
[----:B------:R1:W-:Y:S01]  /*4c060*/  @P1 STG.E.U16 desc[UR6][R10.64], R17 ;  /* 0x000000110a001986 */ /* 0x0003e2000c101506 */
[----:B----4-:R-:W-:Y:S01]  /*4c070*/  ISETP.LT.AND P0, PT, R52, R32, !P0 ;  /* 0x000000203400720c */ /* 0x010fe20004701270 */
[----:B------:R-:W-:Y:S01]  /*4c080*/  IMAD.WIDE R8, R14, 0x2, R36 ;  /* 0x000000020e087825 */ /* 0x000fe200078e0224 */
[----:B------:R-:W-:Y:S01]  /*4c090*/  ISETP.GE.AND P1, PT, R0, R20, PT ;  /* 0x000000140000720c */ /* 0x000fe20003f26270 */
[----:B------:R4:W-:Y:S02]  /*4c0a0*/  @P5 STG.E.U16 desc[UR6][R12.64], R16 ;  /* 0x000000100c005986 */ /* 0x0009e4000c101506 */
[C---:B------:R-:W-:Y:S01]  /*4c0b0*/  IMAD.WIDE R2, R14.reuse, 0x2, R6 ;  /* 0x000000020e027825 */ /* 0x040fe200078e0206 */
[----:B------:R-:W-:Y:S01]  /*4c0c0*/  ISETP.LT.AND P5, PT, R83, R29, !P1 ;  /* 0x0000001d5300720c */ /* 0x000fe20004fa1270 */
[----:B------:R-:W-:Y:S01]  /*4c0d0*/  @P2 STG.E.U16 desc[UR6][R8.64], R15 ;  /* 0x0000000f08002986 */ /* 0x000fe2000c101506 */
[----:B------:R-:W4:Y:S01]  /*4c0e0*/  LDC R20, c[0x0][0x398] ;  /* 0x0000e600ff147b82 */ /* 0x000f220000000800 */
[----:B------:R-:W-:Y:S01]  /*4c0f0*/  IMAD.IADD R0, R14, 0x1, R75 ;  /* 0x000000010e007824 */ /* 0x000fe200078e024b */
[----:B-1----:R-:W-:Y:S01]  /*4c100*/  PRMT R17, R22, 0x7632, R17 ;  /* 0x0000763216117816 */ /* 0x002fe20000000011 */
[----:B------:R-:W-:Y:S01]  /*4c110*/  IMAD.WIDE R10, R14, 0x2, R30 ;  /* 0x000000020e0a7825 */ /* 0x000fe200078e021e */
[----:B------:R1:W-:Y:S01]  /*4c120*/  @P4 STG.E.U16 desc[UR6][R2.64], R22 ;  /* 0x0000001602004986 */ /* 0x0003e2000c101506 */
[----:B----4-:R-:W-:-:S03]  /*4c130*/  PRMT R16, R76, 0x7610, R16 ;  /* 0x000076104c107816 */ /* 0x010fc60000000010 */
[----:B------:R-:W4:Y:S01]  /*4c140*/  LDC R34, c[0x0][0x398] ;  /* 0x0000e600ff227b82 */ /* 0x000f220000000800 */
[----:B0-----:R-:W-:-:S07]  /*4c150*/  ISETP.LT.AND P2, PT, R79, R21, !P1 ;  /* 0x000000154f00720c */ /* 0x001fce0004f41270 */
[----:B------:R-:W0:Y:S01]  /*4c160*/  LDC R32, c[0x0][0x398] ;  /* 0x0000e600ff207b82 */ /* 0x000e220000000800 */
[----:B-1----:R-:W-:Y:S01]  /*4c170*/  VIADD R2, R93, 0x14 ;  /* 0x000000145d027836 */ /* 0x002fe20000000000 */
[----:B------:R-:W-:Y:S01]  /*4c180*/  @P0 STG.E.U16 desc[UR6][R10.64], R17 ;  /* 0x000000110a000986 */ /* 0x000fe2000c101506 */
[----:B------:R-:W-:-:S03]  /*4c190*/  IMAD.WIDE R12, R0, 0x2, R4 ;  /* 0x00000002000c7825 */ /* 0x000fc600078e0204 */
[----:B------:R-:W-:Y:S01]  /*4c1a0*/  ISETP.GE.AND P0, PT, R2, R28, PT ;  /* 0x0000001c0200720c */ /* 0x000fe20003f06270 */
[----:B------:R-:W-:Y:S01]  /*4c1b0*/  IMAD.WIDE R2, R0, 0x2, R36 ;  /* 0x0000000200027825 */ /* 0x000fe200078e0224 */
[----:B------:R-:W-:Y:S01]  /*4c1c0*/  @P5 STG.E.U16 desc[UR6][R12.64], R16 ;  /* 0x000000100c005986 */ /* 0x000fe2000c101506 */
[----:B------:R-:W1:Y:S08]  /*4c1d0*/  LDC R22, c[0x0][0x39c] ;  /* 0x0000e700ff167b82 */ /* 0x000e700000000800 */
[----:B------:R-:W0:Y:S01]  /*4c1e0*/  LDC R29, c[0x0][0x398] ;  /* 0x0000e600ff1d7b82 */ /* 0x000e220000000800 */
[----:B------:R-:W-:-:S07]  /*4c1f0*/  PRMT R15, R80, 0x7610, R15 ;  /* 0x00007610500f7816 */ /* 0x000fce000000000f */
[----:B------:R-:W0:Y:S01]  /*4c200*/  LDC R28, c[0x0][0x398] ;  /* 0x0000e600ff1c7b82 */ /* 0x000e220000000800 */
[----:B------:R-:W3:Y:S04]  /*4c210*/  LDL.LU.S16 R80, [R1+0x156] ;  /* 0x0001560001507983 */ /* 0x000ee80000300600 */
[----:B------:R2:W-:Y:S01]  /*4c220*/  @P2 STG.E.U16 desc[UR6][R2.64], R15 ;  /* 0x0000000f02002986 */ /* 0x0005e2000c101506 */
[----:B------:R-:W-:Y:S01]  /*4c230*/  ISETP.LT.AND P4, PT, R64, R20, !P1 ;  /* 0x000000144000720c */ /* 0x000fe20004f81270 */
[----:B------:R-:W-:Y:S01]  /*4c240*/  IMAD.WIDE R8, R0, 0x2, R6 ;  /* 0x0000000200087825 */ /* 0x000fe200078e0206 */
[----:B------:R-:W0:Y:S01]  /*4c250*/  LDC R21, c[0x0][0x398] ;  /* 0x0000e600ff157b82 */ /* 0x000e220000000800 */
[----:B------:R-:W3:Y:S01]  /*4c260*/  LDL.S16 R76, [R1+0x158] ;  /* 0x00015800014c7983 */ /* 0x000ee20000100600 */
[----:B--2---:R-:W-:Y:S01]  /*4c270*/  PRMT R15, R70, 0x7610, R15 ;  /* 0x00007610460f7816 */ /* 0x004fe2000000000f */
[----:B------:R-:W-:-:S02]  /*4c280*/  IMAD.IADD R14, R0, 0x1, R75 ;  /* 0x00000001000e7824 */ /* 0x000fc400078e024b */
[----:B------:R-:W2:Y:S01]  /*4c290*/  LDL.LU.S16 R70, [R1+0x15a] ;  /* 0x00015a0001467983 */ /* 0x000ea20000300600 */
[----:B---3--:R-:W-:Y:S01]  /*4c2a0*/  ISETP.LT.AND P1, PT, R52, R19, !P1 ;  /* 0x000000133400720c */ /* 0x008fe20004f21270 */
[----:B------:R-:W-:Y:S01]  /*4c2b0*/  IMAD.WIDE R10, R0, 0x2, R30 ;  /* 0x00000002000a7825 */ /* 0x000fe200078e021e */
[----:B------:R-:W-:-:S03]  /*4c2c0*/  PRMT R17, R23, 0x7632, R17 ;  /* 0x0000763217117816 */ /* 0x000fc60000000011 */
[----:B------:R3:W-:Y:S01]  /*4c2d0*/  @P4 STG.E.U16 desc[UR6][R8.64], R23 ;  /* 0x0000001708004986 */ /* 0x0007e2000c101506 */
[----:B------:R-:W-:Y:S01]  /*4c2e0*/  ISETP.LT.AND P5, PT, R83, R18, !P0 ;  /* 0x000000125300720c */ /* 0x000fe200047a1270 */
[----:B------:R-:W-:Y:S01]  /*4c2f0*/  VIADD R0, R93, 0x15 ;  /* 0x000000155d007836 */ /* 0x000fe20000000000 */
[----:B----4-:R-:W-:Y:S01]  /*4c300*/  ISETP.LT.AND P2, PT, R79, R34, !P0 ;  /* 0x000000224f00720c */ /* 0x010fe20004741270 */
[----:B------:R-:W-:Y:S01]  /*4c310*/  IMAD.WIDE R12, R14, 0x2, R4 ;  /* 0x000000020e0c7825 */ /* 0x000fe200078e0204 */
[----:B0-----:R-:W-:Y:S01]  /*4c320*/  ISETP.LT.AND P4, PT, R64, R32, !P0 ;  /* 0x000000204000720c */ /* 0x001fe20004781270 */
[----:B------:R-:W0:Y:S02]  /*4c330*/  LDC R20, c[0x0][0x398] ;  /* 0x0000e600ff147b82 */ /* 0x000e240000000800 */
[----:B------:R4:W-:Y:S01]  /*4c340*/  @P1 STG.E.U16 desc[UR6][R10.64], R17 ;  /* 0x000000110a001986 */ /* 0x0009e2000c101506 */
[----:B-1----:R-:W-:-:S05]  /*4c350*/  ISETP.GE.AND P1, PT, R0, R22, PT ;  /* 0x000000160000720c */ /* 0x002fca0003f26270 */
[----:B------:R-:W1:Y:S01]  /*4c360*/  LDC R22, c[0x0][0x39c] ;  /* 0x0000e700ff167b82 */ /* 0x000e620000000800 */
[----:B------:R-:W-:Y:S01]  /*4c370*/  PRMT R16, R63, 0x7610, R16 ;  /* 0x000076103f107816 */ /* 0x000fe20000000010 */
[----:B---3--:R-:W-:Y:S01]  /*4c380*/  IMAD.WIDE R8, R14, 0x2, R36 ;  /* 0x000000020e087825 */ /* 0x008fe200078e0224 */
[----:B------:R-:W-:Y:S01]  /*4c390*/  ISETP.LT.AND P0, PT, R52, R29, !P0 ;  /* 0x0000001d3400720c */ /* 0x000fe20004701270 */
[----:B------:R-:W3:Y:S02]  /*4c3a0*/  LDL.S16 R63, [R1+0x15c] ;  /* 0x00015c00013f7983 */ /* 0x000ee40000100600 */
[C---:B------:R-:W-:Y:S02]  /*4c3b0*/  IMAD.WIDE R2, R14.reuse, 0x2, R6 ;  /* 0x000000020e027825 */ /* 0x040fe400078e0206 */
[----:B------:R4:W-:Y:S01]  /*4c3c0*/  @P5 STG.E.U16 desc[UR6][R12.64], R16 ;  /* 0x000000100c005986 */ /* 0x0009e2000c101506 */
[----:B------:R-:W-:Y:S01]  /*4c3d0*/  ISETP.LT.AND P5, PT, R83, R28, !P1 ;  /* 0x0000001c5300720c */ /* 0x000fe20004fa1270 */
[----:B----4-:R-:W-:Y:S01]  /*4c3e0*/  IMAD.WIDE R10, R14, 0x2, R30 ;  /* 0x000000020e0a7825 */ /* 0x010fe200078e021e */
[----:B------:R-:W-:Y:S01]  /*4c3f0*/  PRMT R17, R24, 0x7632, R17 ;  /* 0x0000763218117816 */ /* 0x000fe20000000011 */
[----:B------:R-:W-:Y:S01]  /*4c400*/  @P2 STG.E.U16 desc[UR6][R8.64], R15 ;  /* 0x0000000f08002986 */ /* 0x000fe2000c101506 */
[----:B------:R-:W-:Y:S01]  /*4c410*/  ISETP.LT.AND P2, PT, R79, R21, !P1 ;  /* 0x000000154f00720c */ /* 0x000fe20004f41270 */
[----:B------:R-:W-:Y:S01]  /*4c420*/  IMAD.IADD R0, R14, 0x1, R75 ;  /* 0x000000010e007824 */ /* 0x000fe200078e024b */
[----:B------:R-:W4:Y:S01]  /*4c430*/  LDC R19, c[0x0][0x398] ;  /* 0x0000e600ff137b82 */ /* 0x000f220000000800 */
[----:B------:R0:W-:Y:S04]  /*4c440*/  @P4 STG.E.U16 desc[UR6][R2.64], R24 ;  /* 0x0000001802004986 */ /* 0x0001e8000c101506 */
[----:B------:R-:W-:Y:S01]  /*4c450*/  @P0 STG.E.U16 desc[UR6][R10.64], R17 ;  /* 0x000000110a000986 */ /* 0x000fe2000c101506 */
[----:B------:R-:W-:Y:S01]  /*4c460*/  PRMT R16, R62, 0x7610, R16 ;  /* 0x000076103e107816 */ /* 0x000fe20000000010 */
[----:B------:R-:W-:Y:S01]  /*4c470*/  IMAD.WIDE R12, R0, 0x2, R4 ;  /* 0x00000002000c7825 */ /* 0x000fe200078e0204 */
[----:B------:R-:W2:Y:S03]  /*4c480*/  LDC R18, c[0x0][0x398] ;  /* 0x0000e600ff127b82 */ /* 0x000ea60000000800 */
[----:B0-----:R-:W-:-:S05]  /*4c490*/  VIADD R2, R93, 0x16 ;  /* 0x000000165d027836 */ /* 0x001fca0000000000 */
[----:B------:R-:W0:Y:S01]  /*4c4a0*/  LDC R29, c[0x0][0x398] ;  /* 0x0000e600ff1d7b82 */ /* 0x000e220000000800 */
[----:B-1----:R-:W-:Y:S01]  /*4c4b0*/  ISETP.GE.AND P0, PT, R2, R22, PT ;  /* 0x000000160200720c */ /* 0x002fe20003f06270 */
[----:B------:R-:W-:Y:S01]  /*4c4c0*/  IMAD.WIDE R2, R0, 0x2, R36 ;  /* 0x0000000200027825 */ /* 0x000fe200078e0224 */
[----:B------:R-:W-:Y:S05]  /*4c4d0*/  @P5 STG.E.U16 desc[UR6][R12.64], R16 ;  /* 0x000000100c005986 */ /* 0x000fea000c101506 */
[----:B------:R-:W1:Y:S08]  /*4c4e0*/  LDC R28, c[0x0][0x398] ;  /* 0x0000e600ff1c7b82 */ /* 0x000e700000000800 */
[----:B------:R-:W0:Y:S08]  /*4c4f0*/  LDC R32, c[0x0][0x39c] ;  /* 0x0000e700ff207b82 */ /* 0x000e300000000800 */
[----:B------:R-:W0:Y:S01]  /*4c500*/  LDC R23, c[0x0][0x398] ;  /* 0x0000e600ff177b82 */ /* 0x000e220000000800 */
[----:B------:R-:W-:-:S07]  /*4c510*/  PRMT R15, R80, 0x7610, R15 ;  /* 0x00007610500f7816 */ /* 0x000fce000000000f */
[----:B------:R-:W0:Y:S01]  /*4c520*/  LDC R24, c[0x0][0x398] ;  /* 0x0000e600ff187b82 */ /* 0x000e220000000800 */
[----:B------:R-:W3:Y:S04]  /*4c530*/  LDL.LU.S16 R80, [R1+0x15e] ;  /* 0x00015e0001507983 */ /* 0x000ee80000300600 */
[----:B------:R2:W-:Y:S01]  /*4c540*/  @P2 STG.E.U16 desc[UR6][R2.64], R15 ;  /* 0x0000000f02002986 */ /* 0x0005e2000c101506 */
[----:B------:R-:W-:Y:S02]  /*4c550*/  ISETP.LT.AND P4, PT, R64, R20, !P1 ;  /* 0x000000144000720c */ /* 0x000fe40004f81270 */
[----:B------:R-:W0:Y:S01]  /*4c560*/  LDC R21, c[0x0][0x398] ;  /* 0x0000e600ff157b82 */ /* 0x000e220000000800 */
[----:B------:R-:W3:Y:S01]  /*4c570*/  LDL.S16 R62, [R1+0x160] ;  /* 0x00016000013e7983 */ /* 0x000ee20000100600 */
[----:B------:R-:W-:-:S06]  /*4c580*/  IMAD.WIDE R8, R0, 0x2, R6 ;  /* 0x0000000200087825 */ /* 0x000fcc00078e0206 */
[----:B------:R-:W0:Y:S01]  /*4c590*/  LDC R22, c[0x0][0x39c] ;  /* 0x0000e700ff167b82 */ /* 0x000e220000000800 */
[----:B--2---:R-:W-:Y:S01]  /*4c5a0*/  PRMT R15, R70, 0x7610, R15 ;  /* 0x00007610460f7816 */ /* 0x004fe2000000000f */
[----:B------:R-:W-:Y:S01]  /*4c5b0*/  IMAD.IADD R14, R0, 0x1, R75 ;  /* 0x00000001000e7824 */ /* 0x000fe200078e024b */
[----:B------:R-:W2:Y:S01]  /*4c5c0*/  LDL.LU.S16 R70, [R1+0x162] ;  /* 0x0001620001467983 */ /* 0x000ea20000300600 */
[----:B----4-:R-:W-:Y:S01]  /*4c5d0*/  ISETP.LT.AND P1, PT, R52, R19, !P1 ;  /* 0x000000133400720c */ /* 0x010fe20004f21270 */
[----:B------:R-:W-:Y:S01]  /*4c5e0*/  IMAD.WIDE R10, R0, 0x2, R30 ;  /* 0x00000002000a7825 */ /* 0x000fe200078e021e */
[----:B------:R-:W-:Y:S02]  /*4c5f0*/  ISETP.LT.AND P5, PT, R83, R18, !P0 ;  /* 0x000000125300720c */ /* 0x000fe400047a1270 */
[----:B0-----:R-:W-:Y:S01]  /*4c600*/  ISETP.LT.AND P2, PT, R79, R29, !P0 ;  /* 0x0000001d4f00720c */ /* 0x001fe20004741270 */
[----:B------:R0:W-:Y:S01]  /*4c610*/  @P4 STG.E.U16 desc[UR6][R8.64], R25 ;  /* 0x0000001908004986 */ /* 0x0001e2000c101506 */
[----:B------:R-:W-:Y:S01]  /*4c620*/  PRMT R17, R25, 0x7632, R17 ;  /* 0x0000763219117816 */ /* 0x000fe20000000011 */
[----:B------:R-:W-:Y:S01]  /*4c630*/  VIADD R0, R93, 0x17 ;  /* 0x000000175d007836 */ /* 0x000fe20000000000 */
[----:B-1----:R-:W-:Y:S01]  /*4c640*/  ISETP.LT.AND P4, PT, R64, R28, !P0 ;  /* 0x0000001c4000720c */ /* 0x002fe20004781270 */
[----:B------:R-:W-:Y:S01]  /*4c650*/  IMAD.WIDE R12, R14, 0x2, R4 ;  /* 0x000000020e0c7825 */ /* 0x000fe200078e0204 */
[----:B------:R-:W-:Y:S01]  /*4c660*/  PRMT R16, R76, 0x7610, R16 ;  /* 0x000076104c107816 */ /* 0x000fe20000000010 */
[----:B------:R-:W1:Y:S01]  /*4c670*/  LDC R20, c[0x0][0x398] ;  /* 0x0000e600ff147b82 */ /* 0x000e620000000800 */
[----:B------:R-:W-:Y:S01]  /*4c680*/  ISETP.LT.AND P0, PT, R52, R24, !P0 ;  /* 0x000000183400720c */ /* 0x000fe20004701270 */
[----:B------:R4:W-:Y:S01]  /*4c690*/  @P1 STG.E.U16 desc[UR6][R10.64], R17 ;  /* 0x000000110a001986 */ /* 0x0009e2000c101506 */
[----:B------:R-:W-:Y:S01]  /*4c6a0*/  ISETP.GE.AND P1, PT, R0, R32, PT ;  /* 0x000000200000720c */ /* 0x000fe20003f26270 */
[----:B0-----:R-:W-:-:S02]  /*4c6b0*/  IMAD.WIDE R8, R14, 0x2, R36 ;  /* 0x000000020e087825 */ /* 0x001fc400078e0224 */
[----:B------:R3:W-:Y:S01]  /*4c6c0*/  @P5 STG.E.U16 desc[UR6][R12.64], R16 ;  /* 0x000000100c005986 */ /* 0x0007e2000c101506 */
[----:B------:R-:W-:Y:S01]  /*4c6d0*/  ISETP.LT.AND P5, PT, R83, R23, !P1 ;  /* 0x000000175300720c */ /* 0x000fe20004fa1270 */
[----:B------:R-:W0:Y:S01]  /*4c6e0*/  LDC R19, c[0x0][0x398] ;  /* 0x0000e600ff137b82 */ /* 0x000e220000000800 */
[----:B------:R-:W-:Y:S01]  /*4c6f0*/  IMAD.WIDE R2, R14, 0x2, R6 ;  /* 0x000000020e027825 */ /* 0x000fe200078e0206 */
[----:B------:R-:W-:Y:S01]  /*4c700*/  @P2 STG.E.U16 desc[UR6][R8.64], R15 ;  /* 0x0000000f08002986 */ /* 0x000fe2000c101506 */
[----:B------:R-:W-:Y:S02]  /*4c710*/  ISETP.LT.AND P2, PT, R79, R21, !P1 ;  /* 0x000000154f00720c */ /* 0x000fe40004f41270 */
[----:B----4-:R-:W-:Y:S01]  /*4c720*/  PRMT R17, R26, 0x7632, R17 ;  /* 0x000076321a117816 */ /* 0x010fe20000000011 */
[C---:B------:R-:W-:Y:S01]  /*4c730*/  IMAD.WIDE R10, R14.reuse, 0x2, R30 ;  /* 0x000000020e0a7825 */ /* 0x040fe200078e021e */
[----:B------:R4:W-:Y:S01]  /*4c740*/  @P4 STG.E.U16 desc[UR6][R2.64], R26 ;  /* 0x0000001a02004986 */ /* 0x0009e2000c101506 */
[----:B------:R-:W0:Y:S02]  /*4c750*/  LDC R18, c[0x0][0x398] ;  /* 0x0000e600ff127b82 */ /* 0x000e240000000800 */
[----:B------:R-:W-:Y:S01]  /*4c760*/  IMAD.IADD R0, R14, 0x1, R75 ;  /* 0x000000010e007824 */ /* 0x000fe200078e024b */
[----:B------:R-:W-:Y:S01]  /*4c770*/  @P0 STG.E.U16 desc[UR6][R10.64], R17 ;  /* 0x000000110a000986 */ /* 0x000fe2000c101506 */
[----:B---3--:R-:W-:-:S02]  /*4c780*/  PRMT R16, R63, 0x7610, R16 ;  /* 0x000076103f107816 */ /* 0x008fc40000000010 */
[----:B------:R-:W-:Y:S01]  /*4c790*/  IMAD.WIDE R12, R0, 0x2, R4 ;  /* 0x00000002000c7825 */ /* 0x000fe200078e0204 */
[----:B------:R-:W3:Y:S01]  /*4c7a0*/  LDL.S16 R76, [R1+0x164] ;  /* 0x00016400014c7983 */ /* 0x000ee20000100600 */
[----:B------:R-:W0:Y:S01]  /*4c7b0*/  LDC R25, c[0x0][0x398] ;  /* 0x0000e600ff197b82 */ /* 0x000e220000000800 */
[----:B----4-:R-:W-:Y:S02]  /*4c7c0*/  IADD3 R2, PT, PT, R93, 0x18, RZ ;  /* 0x000000185d027810 */ /* 0x010fe40007ffe0ff */
[----:B------:R-:W4:Y:S02]  /*4c7d0*/  LDL.LU.S16 R63, [R1+0x166] ;  /* 0x00016600013f7983 */ /* 0x000f240000300600 */
[----:B------:R-:W-:Y:S01]  /*4c7e0*/  ISETP.GE.AND P0, PT, R2, R22, PT ;  /* 0x000000160200720c */ /* 0x000fe20003f06270 */
[----:B------:R-:W-:Y:S01]  /*4c7f0*/  IMAD.WIDE R2, R0, 0x2, R36 ;  /* 0x0000000200027825 */ /* 0x000fe200078e0224 */
[----:B------:R-:W-:Y:S01]  /*4c800*/  @P5 STG.E.U16 desc[UR6][R12.64], R16 ;  /* 0x000000100c005986 */ /* 0x000fe2000c101506 */
[----:B------:R-:W0:Y:S08]  /*4c810*/  LDC R26, c[0x0][0x398] ;  /* 0x0000e600ff1a7b82 */ /* 0x000e300000000800 */
[----:B------:R-:W0:Y:S08]  /*4c820*/  LDC R24, c[0x0][0x398] ;  /* 0x0000e600ff187b82 */ /* 0x000e300000000800 */
[----:B------:R-:W0:Y:S08]  /*4c830*/  LDC R28, c[0x0][0x39c] ;  /* 0x0000e700ff1c7b82 */ /* 0x000e300000000800 */
[----:B------:R-:W0:Y:S01]  /*4c840*/  LDC R23, c[0x0][0x398] ;  /* 0x0000e600ff177b82 */ /* 0x000e220000000800 */
[----:B------:R-:W-:-:S07]  /*4c850*/  PRMT R15, R80, 0x7610, R15 ;  /* 0x00007610500f7816 */ /* 0x000fce000000000f */
[----:B------:R-:W0:Y:S01]  /*4c860*/  LDC R21, c[0x0][0x398] ;  /* 0x0000e600ff157b82 */ /* 0x000e220000000800 */
[----:B------:R-:W4:Y:S04]  /*4c870*/  LDL.S16 R80, [R1+0x168] ;  /* 0x0001680001507983 */ /* 0x000f280000100600 */
[----:B------:R2:W-:Y:S01]  /*4c880*/  @P2 STG.E.U16 desc[UR6][R2.64], R15 ;  /* 0x0000000f02002986 */ /* 0x0005e2000c101506 */
[----:B-1----:R-:W-:Y:S01]  /*4c890*/  ISETP.LT.AND P4, PT, R64, R20, !P1 ;  /* 0x000000144000720c */ /* 0x002fe20004f81270 */
[----:B------:R-:W-:Y:S01]  /*4c8a0*/  IMAD.WIDE R8, R0, 0x2, R6 ;  /* 0x0000000200087825 */ /* 0x000fe200078e0206 */
[----:B------:R-:W1:Y:S01]  /*4c8b0*/  LDC R22, c[0x0][0x39c] ;  /* 0x0000e700ff167b82 */ /* 0x000e620000000800 */
[----:B--2---:R-:W-:Y:S02]  /*4c8c0*/  PRMT R15, R70, 0x7610, R15 ;  /* 0x00007610460f7816 */ /* 0x004fe4000000000f */
[----:B------:R-:W-:Y:S01]  /*4c8d0*/  IMAD.IADD R14, R0, 0x1, R75 ;  /* 0x00000001000e7824 */ /* 0x000fe200078e024b */
[----:B------:R-:W2:Y:S01]  /*4c8e0*/  LDL.LU.S16 R70, [R1+0x16a] ;  /* 0x00016a0001467983 */ /* 0x000ea20000300600 */
[----:B0-----:R-:W-:Y:S01]  /*4c8f0*/  ISETP.LT.AND P1, PT, R52, R19, !P1 ;  /* 0x000000133400720c */ /* 0x001fe20004f21270 */
[----:B------:R-:W-:Y:S01]  /*4c900*/  IMAD.WIDE R10, R0, 0x2, R30 ;  /* 0x00000002000a7825 */ /* 0x000fe200078e021e */
[----:B------:R-:W-:-:S04]  /*4c910*/  ISETP.LT.AND P5, PT, R83, R18, !P0 ;  /* 0x000000125300720c */ /* 0x000fc800047a1270 */
[----:B------:R0:W-:Y:S01]  /*4c920*/  @P4 STG.E.U16 desc[UR6][R8.64], R27 ;  /* 0x0000001b08004986 */ /* 0x0001e2000c101506 */
[----:B------:R-:W-:Y:S01]  /*4c930*/  ISETP.LT.AND P2, PT, R79, R26, !P0 ;  /* 0x0000001a4f00720c */ /* 0x000fe20004741270 */
[----:B------:R-:W-:Y:S01]  /*4c940*/  VIADD R0, R93, 0x19 ;  /* 0x000000195d007836 */ /* 0x000fe20000000000 */
[----:B------:R-:W-:Y:S02]  /*4c950*/  ISETP.LT.AND P4, PT, R64, R25, !P0 ;  /* 0x000000194000720c */ /* 0x000fe40004781270 */
[----:B------:R-:W-:Y:S01]  /*4c960*/  PRMT R17, R27, 0x7632, R17 ;  /* 0x000076321b117816 */ /* 0x000fe20000000011 */
[----:B------:R-:W-:Y:S01]  /*4c970*/  IMAD.WIDE R12, R14, 0x2, R4 ;  /* 0x000000020e0c7825 */ /* 0x000fe200078e0204 */
[----:B------:R-:W-:Y:S01]  /*4c980*/  PRMT R16, R62, 0x7610, R16 ;  /* 0x000076103e107816 */ /* 0x000fe20000000010 */
[----:B------:R-:W4:Y:S01]  /*4c990*/  LDC R20, c[0x0][0x398] ;  /* 0x0000e600ff147b82 */ /* 0x000f220000000800 */
[----:B------:R-:W-:Y:S01]  /*4c9a0*/  ISETP.LT.AND P0, PT, R52, R24, !P0 ;  /* 0x000000183400720c */ /* 0x000fe20004701270 */
[----:B------:R1:W-:Y:S01]  /*4c9b0*/  @P1 STG.E.U16 desc[UR6][R10.64], R17 ;  /* 0x000000110a001986 */ /* 0x0003e2000c101506 */
[----:B------:R-:W-:Y:S01]  /*4c9c0*/  ISETP.GE.AND P1, PT, R0, R28, PT ;  /* 0x0000001c0000720c */ /* 0x000fe20003f26270 */
[----:B0-----:R-:W-:-:S02]  /*4c9d0*/  IMAD.WIDE R8, R14, 0x2, R36 ;  /* 0x000000020e087825 */ /* 0x001fc400078e0224 */
[----:B------:R0:W-:Y:S02]  /*4c9e0*/  @P5 STG.E.U16 desc[UR6][R12.64], R16 ;  /* 0x000000100c005986 */ /* 0x0001e4000c101506 */
[C---:B------:R-:W-:Y:S01]  /*4c9f0*/  IMAD.WIDE R2, R14.reuse, 0x2, R6 ;  /* 0x000000020e027825 */ /* 0x040fe200078e0206 */
[----:B------:R-:W-:Y:S01]  /*4ca00*/  ISETP.LT.AND P5, PT, R83, R23, !P1 ;  /* 0x000000175300720c */ /* 0x000fe20004fa1270 */
[----:B------:R-:W-:Y:S01]  /*4ca10*/  @P2 STG.E.U16 desc[UR6][R8.64], R15 ;  /* 0x0000000f08002986 */ /* 0x000fe2000c101506 */
[----:B------:R-:W-:Y:S01]  /*4ca20*/  ISETP.LT.AND P2, PT, R79, R21, !P1 ;  /* 0x000000154f00720c */ /* 0x000fe20004f41270 */
[C---:B------:R-:W-:Y:S01]  /*4ca30*/  IMAD.IADD R0, R14.reuse, 0x1, R75 ;  /* 0x000000010e007824 */ /* 0x040fe200078e024b */
[----:B------:R-:W2:Y:S01]  /*4ca40*/  LDC R19, c[0x0][0x398] ;  /* 0x0000e600ff137b82 */ /* 0x000ea20000000800 */
[----:B-1----:R-:W-:Y:S01]  /*4ca50*/  PRMT R17, R65, 0x7632, R17 ;  /* 0x0000763241117816 */ /* 0x002fe20000000011 */
[----:B------:R-:W-:Y:S01]  /*4ca60*/  IMAD.WIDE R10, R14, 0x2, R30 ;  /* 0x000000020e0a7825 */ /* 0x000fe200078e021e */
[----:B------:R1:W-:Y:S04]  /*4ca70*/  @P4 STG.E.U16 desc[UR6][R2.64], R65 ;  /* 0x0000004102004986 */ /* 0x0003e8000c101506 */
[----:B------:R-:W2:Y:S01]  /*4ca80*/  LDL.S16 R62, [R1+0x16c] ;  /* 0x00016c00013e7983 */ /* 0x000ea20000100600 */
[----:B0-----:R-:W-:Y:S01]  /*4ca90*/  IMAD.WIDE R12, R0, 0x2, R4 ;  /* 0x00000002000c7825 */ /* 0x001fe200078e0204 */
[----:B---3--:R-:W-:Y:S01]  /*4caa0*/  PRMT R16, R76, 0x7610, R16 ;  /* 0x000076104c107816 */ /* 0x008fe20000000010 */
[----:B------:R-:W0:Y:S01]  /*4cab0*/  LDC R18, c[0x0][0x398] ;  /* 0x0000e600ff127b82 */ /* 0x000e220000000800 */
[----:B------:R3:W-:Y:S01]  /*4cac0*/  @P0 STG.E.U16 desc[UR6][R10.64], R17 ;  /* 0x000000110a000986 */ /* 0x0007e2000c101506 */
[----:B-1----:R-:W-:Y:S01]  /*4cad0*/  VIADD R2, R93, 0x1a ;  /* 0x0000001a5d027836 */ /* 0x002fe20000000000 */
[----:B----4-:R-:W-:-:S02]  /*4cae0*/  PRMT R15, R63, 0x7610, R15 ;  /* 0x000076103f0f7816 */ /* 0x010fc4000000000f */
[----:B------:R-:W4:Y:S03]  /*4caf0*/  LDL.LU.S16 R63, [R1+0x16e] ;  /* 0x00016e00013f7983 */ /* 0x000f260000300600 */
[----:B------:R-:W1:Y:S01]  /*4cb00*/  LDC R26, c[0x0][0x398] ;  /* 0x0000e600ff1a7b82 */ /* 0x000e620000000800 */
[----:B------:R-:W-:Y:S01]  /*4cb10*/  ISETP.GE.AND P0, PT, R2, R22, PT ;  /* 0x000000160200720c */ /* 0x000fe20003f06270 */
[----:B------:R-:W-:Y:S01]  /*4cb20*/  IMAD.WIDE R2, R0, 0x2, R36 ;  /* 0x0000000200027825 */ /* 0x000fe200078e0224 */
[----:B------:R0:W-:Y:S04]  /*4cb30*/  @P5 STG.E.U16 desc[UR6][R12.64], R16 ;  /* 0x000000100c005986 */ /* 0x0001e8000c101506 */
[----:B------:R2:W-:Y:S01]  /*4cb40*/  @P2 STG.E.U16 desc[UR6][R2.64], R15 ;  /* 0x0000000f02002986 */ /* 0x0005e2000c101506 */
[----:B------:R-:W0:Y:S01]  /*4cb50*/  LDC R27, c[0x0][0x39c] ;  /* 0x0000e700ff1b7b82 */ /* 0x000e220000000800 */
[----:B------:R-:W-:-:S07]  /*4cb60*/  ISETP.LT.AND P4, PT, R64, R20, !P1 ;  /* 0x000000144000720c */ /* 0x000fce0004f81270 */
[----:B------:R-:W0:Y:S08]  /*4cb70*/  LDC R25, c[0x0][0x398] ;  /* 0x0000e600ff197b82 */ /* 0x000e300000000800 */
[----:B------:R-:W0:Y:S08]  /*4cb80*/  LDC R24, c[0x0][0x398] ;  /* 0x0000e600ff187b82 */ /* 0x000e300000000800 */
[----:B------:R-:W0:Y:S01]  /*4cb90*/  LDC R23, c[0x0][0x398] ;  /* 0x0000e600ff177b82 */ /* 0x000e220000000800 */
[----:B------:R-:W-:-:S07]  /*4cba0*/  IMAD.WIDE R8, R0, 0x2, R6 ;  /* 0x0000000200087825 */ /* 0x000fce00078e0206 */
[----:B------:R-:W0:Y:S01]  /*4cbb0*/  LDC R21, c[0x0][0x398] ;  /* 0x0000e600ff157b82 */ /* 0x000e220000000800 */
[----:B------:R-:W-:Y:S01]  /*4cbc0*/  IMAD.IADD R14, R0, 0x1, R75 ;  /* 0x00000001000e7824 */ /* 0x000fe200078e024b */
[----:B---3--:R-:W-:Y:S01]  /*4cbd0*/  PRMT R17, R66, 0x7632, R17 ;  /* 0x0000763242117816 */ /* 0x008fe20000000011 */
[----:B------:R-:W-:-:S05]  /*4cbe0*/  IMAD.WIDE R10, R0, 0x2, R30 ;  /* 0x00000002000a7825 */ /* 0x000fca00078e021e */
[----:B------:R-:W3:Y:S01]  /*4cbf0*/  LDC R22, c[0x0][0x39c] ;  /* 0x0000e700ff167b82 */ /* 0x000ee20000000800 */
[----:B0-----:R-:W-:-:S07]  /*4cc00*/  PRMT R16, R80, 0x7610, R16 ;  /* 0x0000761050107816 */ /* 0x001fce0000000010 */
[----:B------:R-:W0:Y:S01]  /*4cc10*/  LDC R20, c[0x0][0x398] ;  /* 0x0000e600ff147b82 */ /* 0x000e220000000800 */
[----:B------:R-:W4:Y:S01]  /*4cc20*/  LDL.S16 R80, [R1+0x170] ;  /* 0x0001700001507983 */ /* 0x000f220000100600 */
[----:B--2---:R-:W-:-:S03]  /*4cc30*/  PRMT R15, R70, 0x7610, R15 ;  /* 0x00007610460f7816 */ /* 0x004fc6000000000f */
[----:B------:R-:W2:Y:S01]  /*4cc40*/  LDL.LU.S16 R70, [R1+0x172] ;  /* 0x0001720001467983 */ /* 0x000ea20000300600 */
[----:B------:R-:W-:Y:S02]  /*4cc50*/  ISETP.LT.AND P1, PT, R52, R19, !P1 ;  /* 0x000000133400720c */ /* 0x000fe40004f21270 */
[----:B------:R-:W-:Y:S01]  /*4cc60*/  ISETP.LT.AND P5, PT, R83, R18, !P0 ;  /* 0x000000125300720c */ /* 0x000fe200047a1270 */
[----:B------:R-:W-:Y:S01]  /*4cc70*/  VIADD R0, R93, 0x1b ;  /* 0x0000001b5d007836 */ /* 0x000fe20000000000 */
[----:B-1----:R-:W-:Y:S01]  /*4cc80*/  ISETP.LT.AND P2, PT, R79, R26, !P0 ;  /* 0x0000001a4f00720c */ /* 0x002fe20004741270 */
[----:B------:R-:W-:Y:S01]  /*4cc90*/  IMAD.WIDE R12, R14, 0x2, R4 ;  /* 0x000000020e0c7825 */ /* 0x000fe200078e0204 */
[----:B------:R1:W-:Y:S01]  /*4cca0*/  @P4 STG.E.U16 desc[UR6][R8.64], R66 ;  /* 0x0000004208004986 */ /* 0x0003e2000c101506 */
[----:B------:R-:W-:Y:S01]  /*4ccb0*/  ISETP.LT.AND P4, PT, R64, R25, !P0 ;  /* 0x000000194000720c */ /* 0x000fe20004781270 */
[----:B------:R-:W4:Y:S01]  /*4ccc0*/  LDC R18, c[0x0][0x398] ;  /* 0x0000e600ff127b82 */ /* 0x000f220000000800 */
[----:B------:R-:W-:Y:S01]  /*4ccd0*/  ISETP.LT.AND P0, PT, R52, R24, !P0 ;  /* 0x000000183400720c */ /* 0x000fe20004701270 */
[----:B------:R-:W-:Y:S01]  /*4cce0*/  IMAD.WIDE R2, R14, 0x2, R36 ;  /* 0x000000020e027825 */ /* 0x000fe200078e0224 */
[----:B------:R-:W2:Y:S04]  /*4ccf0*/  LDL.S16 R76, [R1+0x174] ;  /* 0x00017400014c7983 */ /* 0x000ea80000100600 */
[----:B------:R0:W-:Y:S01]  /*4cd00*/  @P1 STG.E.U16 desc[UR6][R10.64], R17 ;  /* 0x000000110a001986 */ /* 0x0001e2000c101506 */
[----:B------:R-:W-:Y:S01]  /*4cd10*/  ISETP.GE.AND P1, PT, R0, R27, PT ;  /* 0x0000001b0000720c */ /* 0x000fe20003f26270 */
[----:B------:R-:W2:Y:S02]  /*4cd20*/  LDC R19, c[0x0][0x398] ;  /* 0x0000e600ff137b82 */ /* 0x000ea40000000800 */
[----:B------:R3:W-:Y:S01]  /*4cd30*/  @P5 STG.E.U16 desc[UR6][R12.64], R16 ;  /* 0x000000100c005986 */ /* 0x0007e2000c101506 */
[----:B------:R-:W-:Y:S01]  /*4cd40*/  ISETP.LT.AND P5, PT, R83, R23, !P1 ;  /* 0x000000175300720c */ /* 0x000fe20004fa1270 */
[----:B------:R-:W-:-:S02]  /*4cd50*/  IMAD.IADD R0, R14, 0x1, R75 ;  /* 0x000000010e007824 */ /* 0x000fc400078e024b */
[----:B------:R3:W-:Y:S01]  /*4cd60*/  @P2 STG.E.U16 desc[UR6][R2.64], R15 ;  /* 0x0000000f02002986 */ /* 0x0007e2000c101506 */
[C---:B-1----:R-:W-:Y:S01]  /*4cd70*/  IMAD.WIDE R8, R14.reuse, 0x2, R6 ;  /* 0x000000020e087825 */ /* 0x042fe200078e0206 */
[----:B------:R-:W-:Y:S01]  /*4cd80*/  ISETP.LT.AND P2, PT, R79, R21, !P1 ;  /* 0x000000154f00720c */ /* 0x000fe20004f41270 */
[----:B------:R-:W1:Y:S01]  /*4cd90*/  LDC R23, c[0x0][0x398] ;  /* 0x0000e600ff177b82 */ /* 0x000e620000000800 */
[----:B0-----:R-:W-:Y:S01]  /*4cda0*/  PRMT R17, R67, 0x7632, R17 ;  /* 0x0000763243117816 */ /* 0x001fe20000000011 */
[----:B------:R-:W-:Y:S01]  /*4cdb0*/  IMAD.WIDE R10, R14, 0x2, R30 ;  /* 0x000000020e0a7825 */ /* 0x000fe200078e021e */
[----:B---3--:R-:W-:-:S03]  /*4cdc0*/  PRMT R16, R62, 0x7610, R16 ;  /* 0x000076103e107816 */ /* 0x008fc60000000010 */
[----:B------:R-:W-:Y:S01]  /*4cdd0*/  IMAD.WIDE R12, R0, 0x2, R4 ;  /* 0x00000002000c7825 */ /* 0x000fe200078e0204 */
[----:B------:R-:W-:Y:S01]  /*4cde0*/  @P4 STG.E.U16 desc[UR6][R8.64], R67 ;  /* 0x0000004308004986 */ /* 0x000fe2000c101506 */
[----:B------:R-:W0:Y:S02]  /*4cdf0*/  LDC R14, c[0x0][0x398] ;  /* 0x0000e600ff0e7b82 */ /* 0x000e240000000800 */
[----:B------:R-:W-:Y:S01]  /*4ce00*/  VIADD R2, R93, 0x1c ;  /* 0x0000001c5d027836 */ /* 0x000fe20000000000 */
[----:B------:R-:W-:Y:S04]  /*4ce10*/  @P0 STG.E.U16 desc[UR6][R10.64], R17 ;  /* 0x000000110a000986 */ /* 0x000fe8000c101506 */
[----:B------:R4:W-:Y:S01]  /*4ce20*/  @P5 STG.E.U16 desc[UR6][R12.64], R16 ;  /* 0x000000100c005986 */ /* 0x0009e2000c101506 */
[----:B------:R-:W-:Y:S01]  /*4ce30*/  ISETP.GE.AND P0, PT, R2, R22, PT ;  /* 0x000000160200720c */ /* 0x000fe20003f06270 */
[----:B------:R-:W-:Y:S01]  /*4ce40*/  IMAD.WIDE R2, R0, 0x2, R36 ;  /* 0x0000000200027825 */ /* 0x000fe200078e0224 */
[----:B------:R-:W-:Y:S01]  /*4ce50*/  ISETP.LT.AND P4, PT, R64, R20, !P1 ;  /* 0x000000144000720c */ /* 0x000fe20004f81270 */
[----:B------:R-:W3:Y:S01]  /*4ce60*/  LDC R15, c[0x0][0x398] ;  /* 0x0000e600ff0f7b82 */ /* 0x000ee20000000800 */
[----:B----4-:R-:W-:-:S07]  /*4ce70*/  PRMT R12, R63, 0x7610, R12 ;  /* 0x000076103f0c7816 */ /* 0x010fce000000000c */
[----:B------:R-:W4:Y:S01]  /*4ce80*/  LDC R17, c[0x0][0x398] ;  /* 0x0000e600ff117b82 */ /* 0x000f220000000800 */
[----:B------:R2:W-:Y:S01]  /*4ce90*/  @P2 STG.E.U16 desc[UR6][R2.64], R12 ;  /* 0x0000000c02002986 */ /* 0x0005e2000c101506 */
[----:B------:R-:W-:-:S06]  /*4cea0*/  ISETP.LT.AND P6, PT, R83, R18, !P0 ;  /* 0x000000125300720c */ /* 0x000fcc00047c1270 */
[----:B------:R-:W0:Y:S01]  /*4ceb0*/  LDC R18, c[0x0][0x398] ;  /* 0x0000e600ff127b82 */ /* 0x000e220000000800 */
[----:B------:R-:W-:Y:S01]  /*4cec0*/  IMAD.WIDE R8, R0, 0x2, R6 ;  /* 0x0000000200087825 */ /* 0x000fe200078e0206 */
[----:B-1----:R-:W-:Y:S02]  /*4ced0*/  ISETP.LT.AND P5, PT, R79, R23, !P0 ;  /* 0x000000174f00720c */ /* 0x002fe400047a1270 */
[----:B------:R-:W-:Y:S01]  /*4cee0*/  PRMT R13, R68, 0x7632, R13 ;  /* 0x00007632440d7816 */ /* 0x000fe2000000000d */
[----:B------:R-:W-:-:S03]  /*4cef0*/  IMAD.WIDE R10, R0, 0x2, R30 ;  /* 0x00000002000a7825 */ /* 0x000fc600078e021e */
[----:B------:R-:W1:Y:S08]  /*4cf00*/  LDC R16, c[0x0][0x398] ;  /* 0x0000e600ff107b82 */ /* 0x000e700000000800 */
[----:B------:R-:W0:Y:S08]  /*4cf10*/  LDC R20, c[0x0][0x398] ;  /* 0x0000e600ff147b82 */ /* 0x000e300000000800 */
[----:B------:R-:W0:Y:S08]  /*4cf20*/  LDC R22, c[0x0][0x398] ;  /* 0x0000e600ff167b82 */ /* 0x000e300000000800 */
[----:B------:R-:W0:Y:S08]  /*4cf30*/  LDC R21, c[0x0][0x398] ;  /* 0x0000e600ff157b82 */ /* 0x000e300000000800 */
[----:B------:R-:W0:Y:S08]  /*4cf40*/  LDC R27, c[0x0][0x398] ;  /* 0x0000e600ff1b7b82 */ /* 0x000e300000000800 */
[----:B------:R-:W0:Y:S08]  /*4cf50*/  LDC R26, c[0x0][0x398] ;  /* 0x0000e600ff1a7b82 */ /* 0x000e300000000800 */
[----:B------:R-:W0:Y:S08]  /*4cf60*/  LDC R24, c[0x0][0x39c] ;  /* 0x0000e700ff187b82 */ /* 0x000e300000000800 */
[----:B------:R-:W0:Y:S01]  /*4cf70*/  LDC R25, c[0x0][0x398] ;  /* 0x0000e600ff197b82 */ /* 0x000e220000000800 */
[----:B--2---:R-:W-:-:S02]  /*4cf80*/  PRMT R12, R70, 0x7610, R12 ;  /* 0x00007610460c7816 */ /* 0x004fc4000000000c */
[----:B------:R-:W-:Y:S01]  /*4cf90*/  ISETP.LT.AND P1, PT, R52, R19, !P1 ;  /* 0x000000133400720c */ /* 0x000fe20004f21270 */
[----:B------:R-:W2:Y:S01]  /*4cfa0*/  LDL.LU.S16 R70, [R1+0x176] ;  /* 0x0001760001467983 */ /* 0x000ea20000300600 */
[----:B------:R-:W-:Y:S01]  /*4cfb0*/  IMAD.IADD R0, R0, 0x1, R75 ;  /* 0x0000000100007824 */ /* 0x000fe200078e024b */
[----:B0-----:R-:W-:Y:S02]  /*4cfc0*/  ISETP.LT.AND P2, PT, R64, R18, !P0 ;  /* 0x000000124000720c */ /* 0x001fe40004741270 */
[----:B------:R-:W0:Y:S01]  /*4cfd0*/  LDC R19, c[0x0][0x39c] ;  /* 0x0000e700ff137b82 */ /* 0x000e220000000800 */
[----:B------:R1:W-:Y:S01]  /*4cfe0*/  @P4 STG.E.U16 desc[UR6][R8.64], R68 ;  /* 0x0000004408004986 */ /* 0x0003e2000c101506 */
[----:B----4-:R-:W-:Y:S01]  /*4cff0*/  ISETP.LT.AND P0, PT, R52, R17, !P0 ;  /* 0x000000113400720c */ /* 0x010fe20004701270 */
[C---:B------:R-:W-:Y:S02]  /*4d000*/  IMAD.WIDE R2, R0.reuse, 0x2, R4 ;  /* 0x0000000200027825 */ /* 0x040fe400078e0204 */
[----:B------:R-:W4:Y:S03]  /*4d010*/  LDL.S16 R62, [R1+0x178] ;  /* 0x00017800013e7983 */ /* 0x000f260000100600 */
[----:B------:R-:W0:Y:S01]  /*4d020*/  LDC R18, c[0x0][0x398] ;  /* 0x0000e600ff127b82 */ /* 0x000e220000000800 */
[----:B------:R3:W-:Y:S01]  /*4d030*/  @P1 STG.E.U16 desc[UR6][R10.64], R13 ;  /* 0x0000000d0a001986 */ /* 0x0007e2000c101506 */
[----:B-1----:R-:W-:-:S03]  /*4d040*/  IMAD.WIDE R8, R0, 0x2, R36 ;  /* 0x0000000200087825 */ /* 0x002fc600078e0224 */
[----:B------:R-:W4:Y:S03]  /*4d050*/  LDL.LU.S16 R63, [R1+0x17a] ;  /* 0x00017a00013f7983 */ /* 0x000f260000300600 */
[----:B------:R-:W1:Y:S01]  /*4d060*/  LDC R17, c[0x0][0x398] ;  /* 0x0000e600ff117b82 */ /* 0x000e620000000800 */
[----:B---3--:R-:W-:Y:S02]  /*4d070*/  PRMT R11, R80, 0x7610, R11 ;  /* 0x00007610500b7816 */ /* 0x008fe4000000000b */
[----:B------:R-:W-:Y:S01]  /*4d080*/  PRMT R13, R69, 0x7632, R13 ;  /* 0x00007632450d7816 */ /* 0x000fe2000000000d */
[----:B------:R-:W3:Y:S04]  /*4d090*/  LDL.S16 R80, [R1+0x17c] ;  /* 0x00017c0001507983 */ /* 0x000ee80000100600 */
[----:B------:R-:W0:Y:S01]  /*4d0a0*/  LDC R23, c[0x0][0x39c] ;  /* 0x0000e700ff177b82 */ /* 0x000e220000000800 */
[----:B------:R1:W-:Y:S04]  /*4d0b0*/  @P6 STG.E.U16 desc[UR6][R2.64], R11 ;  /* 0x0000000b02006986 */ /* 0x0003e8000c101506 */
[----:B------:R1:W-:Y:S02]  /*4d0c0*/  @P5 STG.E.U16 desc[UR6][R8.64], R12 ;  /* 0x0000000c08005986 */ /* 0x0003e4000c101506 */
[----:B-1----:R-:W-:-:S04]  /*4d0d0*/  IMAD.WIDE R2, R0, 0x2, R6 ;  /* 0x0000000200027825 */ /* 0x002fc800078e0206 */
[----:B------:R-:W-:Y:S01]  /*4d0e0*/  IMAD.WIDE R8, R0, 0x2, R30 ;  /* 0x0000000200087825 */ /* 0x000fe200078e021e */
[----:B------:R-:W-:Y:S04]  /*4d0f0*/  @P2 STG.E.U16 desc[UR6][R2.64], R69 ;  /* 0x0000004502002986 */ /* 0x000fe8000c101506 */
[----:B------:R2:W-:Y:S01]  /*4d100*/  @P0 STG.E.U16 desc[UR6][R8.64], R13 ;  /* 0x0000000d08000986 */ /* 0x0005e2000c101506 */
[----:B------:R-:W-:Y:S01]  /*4d110*/  VIADD R10, R93, 0x1d ;  /* 0x0000001d5d0a7836 */ /* 0x000fe20000000000 */
[----:B--2---:R-:W-:Y:S02]  /*4d120*/  PRMT R13, R70, 0x7610, R13 ;  /* 0x00007610460d7816 */ /* 0x004fe4000000000d */
[----:B------:R-:W2:Y:S02]  /*4d130*/  LDL.LU.S16 R70, [R1+0x17e] ;  /* 0x00017e0001467983 */ /* 0x000ea40000300600 */
[----:B0-----:R-:W-:-:S02]  /*4d140*/  ISETP.GE.AND P1, PT, R10, R19, PT ;  /* 0x000000130a00720c */ /* 0x001fc40003f26270 */
[----:B------:R-:W0:Y:S02]  /*4d150*/  LDC R19, c[0x0][0x39c] ;  /* 0x0000e700ff137b82 */ /* 0x000e240000000800 */
[----:B------:R-:W-:-:S06]  /*4d160*/  ISETP.LT.AND P5, PT, R79, R15, !P1 ;  /* 0x0000000f4f00720c */ /* 0x000fcc0004fa1270 */
[----:B------:R-:W1:Y:S01]  /*4d170*/  LDC R15, c[0x0][0x39c] ;  /* 0x0000e700ff0f7b82 */ /* 0x000e620000000800 */
[----:B------:R-:W-:Y:S01]  /*4d180*/  ISETP.LT.AND P4, PT, R83, R16, !P1 ;  /* 0x000000105300720c */ /* 0x000fe20004f81270 */
[----:B------:R-:W-:Y:S01]  /*4d190*/  IMAD.IADD R12, R0, 0x1, R75 ;  /* 0x00000001000c7824 */ /* 0x000fe200078e024b */
[----:B------:R-:W-:-:S05]  /*4d1a0*/  PRMT R0, R76, 0x7610, R0 ;  /* 0x000076104c007816 */ /* 0x000fca0000000000 */
[----:B------:R-:W0:Y:S01]  /*4d1b0*/  LDC R16, c[0x0][0x398] ;  /* 0x0000e600ff107b82 */ /* 0x000e220000000800 */
[----:B------:R-:W-:Y:S01]  /*4d1c0*/  IMAD.WIDE R10, R12, 0x2, R4 ;  /* 0x000000020c0a7825 */ /* 0x000fe200078e0204 */
[----:B------:R-:W-:Y:S02]  /*4d1d0*/  ISETP.LT.AND P2, PT, R64, R20, !P1 ;  /* 0x000000144000720c */ /* 0x000fe40004f41270 */
[----:B------:R-:W-:Y:S02]  /*4d1e0*/  ISETP.LT.AND P1, PT, R52, R14, !P1 ;  /* 0x0000000e3400720c */ /* 0x000fe40004f21270 */
[----:B------:R3:W-:Y:S01]  /*4d1f0*/  @P4 STG.E.U16 desc[UR6][R10.64], R0 ;  /* 0x000000000a004986 */ /* 0x0007e2000c101506 */
[C---:B------:R-:W-:Y:S01]  /*4d200*/  IMAD.WIDE R8, R12.reuse, 0x2, R36 ;  /* 0x000000020c087825 */ /* 0x040fe200078e0224 */
[----:B------:R-:W-:Y:S01]  /*4d210*/  PRMT R14, R71, 0x7632, R14 ;  /* 0x00007632470e7816 */ /* 0x000fe2000000000e */
[----:B------:R-:W4:Y:S02]  /*4d220*/  LDC R20, c[0x0][0x398] ;  /* 0x0000e600ff147b82 */ /* 0x000f240000000800 */
[----:B------:R-:W-:-:S04]  /*4d230*/  IMAD.WIDE R2, R12, 0x2, R6 ;  /* 0x000000020c027825 */ /* 0x000fc800078e0206 */
[----:B---3--:R-:W-:Y:S02]  /*4d240*/  VIADD R0, R93, 0x1e ;  /* 0x0000001e5d007836 */ /* 0x008fe40000000000 */
[----:B------:R-:W-:-:S03]  /*4d250*/  IMAD.WIDE R10, R12, 0x2, R30 ;  /* 0x000000020c0a7825 */ /* 0x000fc600078e021e */
[----:B-1----:R-:W-:Y:S01]  /*4d260*/  ISETP.GE.AND P0, PT, R0, R15, PT ;  /* 0x0000000f0000720c */ /* 0x002fe20003f06270 */
[----:B------:R-:W-:Y:S01]  /*4d270*/  VIADD R0, R93, 0x1f ;  /* 0x0000001f5d007836 */ /* 0x000fe20000000000 */
[----:B------:R-:W-:Y:S02]  /*4d280*/  @P5 STG.E.U16 desc[UR6][R8.64], R13 ;  /* 0x0000000d08005986 */ /* 0x000fe4000c101506 */
[----:B------:R-:W-:Y:S02]  /*4d290*/  ISETP.LT.AND P5, PT, R83, R18, !P0 ;  /* 0x000000125300720c */ /* 0x000fe400047a1270 */
[----:B------:R1:W-:Y:S01]  /*4d2a0*/  @P2 STG.E.U16 desc[UR6][R2.64], R71 ;  /* 0x0000004702002986 */ /* 0x0003e2000c101506 */
[----:B------:R-:W-:-:S03]  /*4d2b0*/  ISETP.LT.AND P4, PT, R79, R17, !P0 ;  /* 0x000000114f00720c */ /* 0x000fc60004781270 */
[----:B------:R3:W-:Y:S01]  /*4d2c0*/  @P1 STG.E.U16 desc[UR6][R10.64], R14 ;  /* 0x0000000e0a001986 */ /* 0x0007e2000c101506 */
[----:B0-----:R-:W-:Y:S02]  /*4d2d0*/  ISETP.GE.AND P1, PT, R0, R19, PT ;  /* 0x000000130000720c */ /* 0x001fe40003f26270 */
[----:B------:R-:W-:Y:S01]  /*4d2e0*/  ISETP.LT.AND P2, PT, R64, R16, !P0 ;  /* 0x000000104000720c */ /* 0x000fe20004741270 */
[----:B------:R-:W-:Y:S01]  /*4d2f0*/  IMAD.IADD R12, R12, 0x1, R75 ;  /* 0x000000010c0c7824 */ /* 0x000fe200078e024b */
[----:B------:R-:W-:Y:S02]  /*4d300*/  ISETP.LT.AND P0, PT, R52, R22, !P0 ;  /* 0x000000163400720c */ /* 0x000fe40004701270 */
[----:B------:R-:W-:Y:S02]  /*4d310*/  ISETP.LT.AND P6, PT, R83, R21, !P1 ;  /* 0x000000155300720c */ /* 0x000fe40004fc1270 */
[----:B----4-:R-:W-:Y:S01]  /*4d320*/  PRMT R17, R62, 0x7610, R17 ;  /* 0x000076103e117816 */ /* 0x010fe20000000011 */
[C---:B------:R-:W-:Y:S01]  /*4d330*/  IMAD.IADD R0, R12.reuse, 0x1, R75 ;  /* 0x000000010c007824 */ /* 0x040fe200078e024b */
[----:B------:R-:W4:Y:S01]  /*4d340*/  LDL.S16 R62, [R1+0x180] ;  /* 0x00018000013e7983 */ /* 0x000f220000100600 */
[C---:B-1----:R-:W-:Y:S01]  /*4d350*/  IMAD.WIDE R2, R12.reuse, 0x2, R4 ;  /* 0x000000020c027825 */ /* 0x042fe200078e0204 */
[----:B------:R-:W-:Y:S01]  /*4d360*/  PRMT R16, R63, 0x7610, R16 ;  /* 0x000076103f107816 */ /* 0x000fe20000000010 */
[----:B------:R-:W0:Y:S01]  /*4d370*/  LDC R22, c[0x0][0x398] ;  /* 0x0000e600ff167b82 */ /* 0x000e220000000800 */
[----:B------:R-:W4:Y:S01]  /*4d380*/  LDL.LU.S16 R63, [R1+0x182] ;  /* 0x00018200013f7983 */ /* 0x000f220000300600 */
[----:B------:R-:W-:Y:S01]  /*4d390*/  IMAD.WIDE R8, R12, 0x2, R36 ;  /* 0x000000020c087825 */ /* 0x000fe200078e0224 */
[----:B------:R-:W-:-:S03]  /*4d3a0*/  PRMT R19, R72, 0x7632, R19 ;  /* 0x0000763248137816 */ /* 0x000fc60000000013 */
[----:B---3--:R-:W-:Y:S01]  /*4d3b0*/  IMAD.WIDE R10, R12, 0x2, R6 ;  /* 0x000000020c0a7825 */ /* 0x008fe200078e0206 */
[----:B------:R-:W-:Y:S01]  /*4d3c0*/  PRMT R18, R80, 0x7610, R18 ;  /* 0x0000761050127816 */ /* 0x000fe20000000012 */
[----:B------:R1:W-:Y:S01]  /*4d3d0*/  @P5 STG.E.U16 desc[UR6][R2.64], R17 ;  /* 0x0000001102005986 */ /* 0x0003e2000c101506 */
[----:B------:R-:W3:Y:S01]  /*4d3e0*/  LDC R21, c[0x0][0x398] ;  /* 0x0000e600ff157b82 */ /* 0x000ee20000000800 */
[----:B------:R-:W-:Y:S02]  /*4d3f0*/  IMAD.WIDE R12, R12, 0x2, R30 ;  /* 0x000000020c0c7825 */ /* 0x000fe400078e021e */
[----:B------:R1:W-:Y:S02]  /*4d400*/  @P4 STG.E.U16 desc[UR6][R8.64], R16 ;  /* 0x0000001008004986 */ /* 0x0003e4000c101506 */
[----:B------:R-:W-:Y:S02]  /*4d410*/  IMAD.WIDE R14, R0, 0x2, R4 ;  /* 0x00000002000e7825 */ /* 0x000fe400078e0204 */
[----:B------:R1:W-:Y:S04]  /*4d420*/  @P2 STG.E.U16 desc[UR6][R10.64], R72 ;  /* 0x000000480a002986 */ /* 0x0003e8000c101506 */
[----:B------:R1:W-:Y:S04]  /*4d430*/  @P0 STG.E.U16 desc[UR6][R12.64], R19 ;  /* 0x000000130c000986 */ /* 0x0003e8000c101506 */
[----:B------:R0:W-:Y:S04]  /*4d440*/  @P6 STG.E.U16 desc[UR6][R14.64], R18 ;  /* 0x000000120e006986 */ /* 0x0001e8000c101506 */
[----:B------:R-:W4:Y:S01]  /*4d450*/  LDL.S16 R80, [R1+0x184] ;  /* 0x0001840001507983 */ /* 0x000f220000100600 */
[----:B------:R-:W-:-:S02]  /*4d460*/  ISETP.LT.AND P0, PT, R79, R20, !P1 ;  /* 0x000000144f00720c */ /* 0x000fc40004f01270 */
[----:B------:R-:W2:Y:S01]  /*4d470*/  LDC R20, c[0x0][0x398] ;  /* 0x0000e600ff147b82 */ /* 0x000ea20000000800 */
[----:B-1----:R-:W-:Y:S01]  /*4d480*/  VIADD R2, R93, 0x20 ;  /* 0x000000205d027836 */ /* 0x002fe20000000000 */
[----:B------:R-:W-:Y:S01]  /*4d490*/  ISETP.LT.AND P4, PT, R64, R27, !P1 ;  /* 0x0000001b4000720c */ /* 0x000fe20004f81270 */
[----:B------:R-:W-:Y:S01]  /*4d4a0*/  IMAD.WIDE R8, R0, 0x2, R6 ;  /* 0x0000000200087825 */ /* 0x000fe200078e0206 */
[----:B------:R-:W-:-:S03]  /*4d4b0*/  PRMT R17, R73, 0x7632, R17 ;  /* 0x0000763249117816 */ /* 0x000fc60000000011 */
[----:B------:R-:W-:Y:S01]  /*4d4c0*/  IMAD.WIDE R10, R0, 0x2, R30 ;  /* 0x00000002000a7825 */ /* 0x000fe200078e021e */
[----:B------:R-:W1:Y:S08]  /*4d4d0*/  LDC R19, c[0x0][0x398] ;  /* 0x0000e600ff137b82 */ /* 0x000e700000000800 */
[----:B0-----:R-:W0:Y:S01]  /*4d4e0*/  LDC R18, c[0x0][0x398] ;  /* 0x0000e600ff127b82 */ /* 0x001e220000000800 */
[----:B--2---:R-:W-:-:S02]  /*4d4f0*/  PRMT R15, R70, 0x7610, R15 ;  /* 0x00007610460f7816 */ /* 0x004fc4000000000f */
[----:B------:R-:W2:Y:S01]  /*4d500*/  LDL.LU.S16 R70, [R1+0x186] ;  /* 0x0001860001467983 */ /* 0x000ea20000300600 */
[----:B------:R-:W-:Y:S02]  /*4d510*/  ISETP.LT.AND P1, PT, R52, R26, !P1 ;  /* 0x0000001a3400720c */ /* 0x000fe40004f21270 */
[----:B------:R-:W-:Y:S01]  /*4d520*/  ISETP.GE.AND P2, PT, R2, R24, PT ;  /* 0x000000180200720c */ /* 0x000fe20003f46270 */
[C---:B------:R-:W-:Y:S01]  /*4d530*/  IMAD.WIDE R2, R0.reuse, 0x2, R36 ;  /* 0x0000000200027825 */ /* 0x040fe200078e0224 */
[----:B------:R-:W2:Y:S01]  /*4d540*/  LDL.S16 R76, [R1+0x188] ;  /* 0x00018800014c7983 */ /* 0x000ea20000100600 */
[----:B------:R-:W0:Y:S01]  /*4d550*/  LDC R24, c[0x0][0x398] ;  /* 0x0000e600ff187b82 */ /* 0x000e220000000800 */
[----:B------:R-:W-:Y:S01]  /*4d560*/  ISETP.LT.AND P5, PT, R83, R25, !P2 ;  /* 0x000000195300720c */ /* 0x000fe200057a1270 */
[----:B------:R-:W-:Y:S01]  /*4d570*/  IMAD.IADD R14, R0, 0x1, R75 ;  /* 0x00000001000e7824 */ /* 0x000fe200078e024b */
[----:B------:R1:W-:Y:S04]  /*4d580*/  @P0 STG.E.U16 desc[UR6][R2.64], R15 ;  /* 0x0000000f02000986 */ /* 0x0003e8000c101506 */
[----:B------:R1:W-:Y:S01]  /*4d590*/  @P4 STG.E.U16 desc[UR6][R8.64], R73 ;  /* 0x0000004908004986 */ /* 0x0003e2000c101506 */
[----:B---3--:R-:W-:Y:S01]  /*4d5a0*/  ISETP.LT.AND P4, PT, R64, R21, !P2 ;  /* 0x000000154000720c */ /* 0x008fe20005781270 */
[----:B------:R-:W-:Y:S01]  /*4d5b0*/  IMAD.WIDE R12, R14, 0x2, R4 ;  /* 0x000000020e0c7825 */ /* 0x000fe200078e0204 */
[----:B------:R-:W3:Y:S01]  /*4d5c0*/  LDC R21, c[0x0][0x398] ;  /* 0x0000e600ff157b82 */ /* 0x000ee20000000800 */
[----:B------:R1:W-:Y:S01]  /*4d5d0*/  @P1 STG.E.U16 desc[UR6][R10.64], R17 ;  /* 0x000000110a001986 */ /* 0x0003e2000c101506 */
[----:B------:R-:W-:-:S02]  /*4d5e0*/  ISETP.LT.AND P1, PT, R79, R22, !P2 ;  /* 0x000000164f00720c */ /* 0x000fc40005721270 */
[----:B------:R-:W-:Y:S01]  /*4d5f0*/  ISETP.LT.AND P2, PT, R52, R20, !P2 ;  /* 0x000000143400720c */ /* 0x000fe20005741270 */
[----:B-1----:R-:W-:-:S03]  /*4d600*/  IMAD.WIDE R2, R14, 0x2, R6 ;  /* 0x000000020e027825 */ /* 0x002fc600078e0206 */
[----:B------:R-:W1:Y:S01]  /*4d610*/  LDC R20, c[0x0][0x39c] ;  /* 0x0000e700ff147b82 */ /* 0x000e620000000800 */
[----:B------:R-:W-:-:S04]  /*4d620*/  IMAD.WIDE R8, R14, 0x2, R36 ;  /* 0x000000020e087825 */ /* 0x000fc800078e0224 */
[----:B------:R-:W-:-:S03]  /*4d630*/  IMAD.WIDE R10, R14, 0x2, R30 ;  /* 0x000000020e0a7825 */ /* 0x000fc600078e021e */
[----:B------:R-:W0:Y:S01]  /*4d640*/  LDC R17, c[0x0][0x398] ;  /* 0x0000e600ff117b82 */ /* 0x000e220000000800 */
[----:B----4-:R-:W-:Y:S01]  /*4d650*/  PRMT R16, R62, 0x7610, R16 ;  /* 0x000076103e107816 */ /* 0x010fe20000000010 */
[----:B------:R-:W-:-:S06]  /*4d660*/  VIADD R0, R93, 0x21 ;  /* 0x000000215d007836 */ /* 0x000fcc0000000000 */
[----:B------:R-:W4:Y:S01]  /*4d670*/  LDC R15, c[0x0][0x398] ;  /* 0x0000e600ff0f7b82 */ /* 0x000f220000000800 */
[----:B------:R0:W-:Y:S07]  /*4d680*/  @P5 STG.E.U16 desc[UR6][R12.64], R16 ;  /* 0x000000100c005986 */ /* 0x0001ee000c101506 */
[----:B------:R-:W1:Y:S01]  /*4d690*/  LDC R22, c[0x0][0x39c] ;  /* 0x0000e700ff167b82 */ /* 0x000e620000000800 */
[----:B0-----:R-:W-:-:S07]  /*4d6a0*/  PRMT R13, R63, 0x7610, R13 ;  /* 0x000076103f0d7816 */ /* 0x001fce000000000d */
[----:B------:R-:W0:Y:S01]  /*4d6b0*/  LDC R16, c[0x0][0x398] ;  /* 0x0000e600ff107b82 */ /* 0x000e220000000800 */
[----:B------:R-:W-:Y:S01]  /*4d6c0*/  PRMT R12, R74, 0x7632, R12 ;  /* 0x000076324a0c7816 */ /* 0x000fe2000000000c */
[----:B------:R-:W-:Y:S04]  /*4d6d0*/  @P1 STG.E.U16 desc[UR6][R8.64], R13 ;  /* 0x0000000d08001986 */ /* 0x000fe8000c101506 */
[----:B------:R-:W-:Y:S04]  /*4d6e0*/  @P4 STG.E.U16 desc[UR6][R2.64], R74 ;  /* 0x0000004a02004986 */ /* 0x000fe8000c101506 */
[----:B------:R2:W-:Y:S02]  /*4d6f0*/  @P2 STG.E.U16 desc[UR6][R10.64], R12 ;  /* 0x0000000c0a002986 */ /* 0x0005e4000c101506 */
[----:B--2---:R-:W-:-:S02]  /*4d700*/  PRMT R11, R70, 0x7610, R11 ;  /* 0x00007610460b7816 */ /* 0x004fc4000000000b */
[----:B------:R-:W2:Y:S01]  /*4d710*/  LDL.LU.S16 R70, [R1+0x18a] ;  /* 0x00018a0001467983 */ /* 0x000ea20000300600 */
[----:B------:R-:W-:Y:S01]  /*4d720*/  ISETP.GE.AND P0, PT, R0, R23, PT ;  /* 0x000000170000720c */ /* 0x000fe20003f06270 */
[----:B------:R-:W-:Y:S01]  /*4d730*/  IMAD.IADD R0, R14, 0x1, R75 ;  /* 0x000000010e007824 */ /* 0x000fe200078e024b */
[----:B------:R-:W-:Y:S01]  /*4d740*/  PRMT R13, R80, 0x7610, R13 ;  /* 0x00007610500d7816 */ /* 0x000fe2000000000d */
[----:B------:R-:W3:Y:S01]  /*4d750*/  LDL.S16 R62, [R1+0x18c] ;  /* 0x00018c00013e7983 */ /* 0x000ee20000100600 */
[----:B------:R-:W-:Y:S01]  /*4d760*/  ISETP.LT.AND P6, PT, R83, R19, !P0 ;  /* 0x000000135300720c */ /* 0x000fe200047c1270 */
[----:B------:R-:W0:Y:S01]  /*4d770*/  LDC R14, c[0x0][0x398] ;  /* 0x0000e600ff0e7b82 */ /* 0x000e220000000800 */
[----:B------:R-:W-:Y:S01]  /*4d780*/  ISETP.LT.AND P5, PT, R79, R18, !P0 ;  /* 0x000000124f00720c */ /* 0x000fe200047a1270 */
[C---:B------:R-:W-:Y:S01]  /*4d790*/  IMAD.WIDE R2, R0.reuse, 0x2, R4 ;  /* 0x0000000200027825 */ /* 0x040fe200078e0204 */
[----:B------:R-:W3:Y:S03]  /*4d7a0*/  LDL.LU.S16 R80, [R1+0x18e] ;  /* 0x00018e0001507983 */ /* 0x000ee60000300600 */
[----:B------:R-:W-:Y:S01]  /*4d7b0*/  IMAD.WIDE R8, R0, 0x2, R36 ;  /* 0x0000000200087825 */ /* 0x000fe200078e0224 */
[----:B------:R-:W3:Y:S01]  /*4d7c0*/  LDL.S16 R63, [R1+0x190] ;  /* 0x00019000013f7983 */ /* 0x000ee20000100600 */
[----:B------:R-:W0:Y:S08]  /*4d7d0*/  LDC R19, c[0x0][0x398] ;  /* 0x0000e600ff137b82 */ /* 0x000e300000000800 */
[----:B------:R-:W1:Y:S01]  /*4d7e0*/  LDC R18, c[0x0][0x398] ;  /* 0x0000e600ff127b82 */ /* 0x000e620000000800 */
[----:B------:R0:W-:Y:S04]  /*4d7f0*/  @P6 STG.E.U16 desc[UR6][R2.64], R13 ;  /* 0x0000000d02006986 */ /* 0x0001e8000c101506 */
[----:B------:R0:W-:Y:S01]  /*4d800*/  @P5 STG.E.U16 desc[UR6][R8.64], R11 ;  /* 0x0000000b08005986 */ /* 0x0001e2000c101506 */
[----:B------:R-:W-:-:S02]  /*4d810*/  VIADD R10, R93, 0x22 ;  /* 0x000000225d0a7836 */ /* 0x000fc40000000000 */
[----:B------:R-:W2:Y:S01]  /*4d820*/  LDC R23, c[0x0][0x398] ;  /* 0x0000e600ff177b82 */ /* 0x000ea20000000800 */
[----:B0-----:R-:W-:Y:S01]  /*4d830*/  ISETP.LT.AND P5, PT, R64, R19, !P0 ;  /* 0x000000134000720c */ /* 0x001fe200047a1270 */
[----:B------:R-:W-:Y:S01]  /*4d840*/  IMAD.WIDE R2, R0, 0x2, R6 ;  /* 0x0000000200027825 */ /* 0x000fe200078e0206 */
[----:B------:R-:W-:-:S05]  /*4d850*/  PRMT R13, R77, 0x7632, R13 ;  /* 0x000076324d0d7816 */ /* 0x000fca000000000d */
[----:B------:R-:W0:Y:S01]  /*4d860*/  LDC R19, c[0x0][0x398] ;  /* 0x0000e600ff137b82 */ /* 0x000e220000000800 */
[----:B-1----:R-:W-:Y:S01]  /*4d870*/  ISETP.LT.AND P0, PT, R52, R18, !P0 ;  /* 0x000000123400720c */ /* 0x002fe20004701270 */
[----:B------:R-:W-:Y:S01]  /*4d880*/  IMAD.WIDE R8, R0, 0x2, R30 ;  /* 0x0000000200087825 */ /* 0x000fe200078e021e */
[----:B------:R-:W-:-:S05]  /*4d890*/  ISETP.GE.AND P1, PT, R10, R20, PT ;  /* 0x000000140a00720c */ /* 0x000fca0003f26270 */
[----:B------:R-:W1:Y:S01]  /*4d8a0*/  LDC R18, c[0x0][0x39c] ;  /* 0x0000e700ff127b82 */ /* 0x000e620000000800 */
[----:B------:R-:W-:Y:S01]  /*4d8b0*/  @P5 STG.E.U16 desc[UR6][R2.64], R77 ;  /* 0x0000004d02005986 */ /* 0x000fe2000c101506 */
[----:B------:R-:W-:-:S06]  /*4d8c0*/  IMAD.IADD R12, R0, 0x1, R75 ;  /* 0x00000001000c7824 */ /* 0x000fcc00078e024b */
[----:B------:R-:W0:Y:S01]  /*4d8d0*/  LDC R20, c[0x0][0x398] ;  /* 0x0000e600ff147b82 */ /* 0x000e220000000800 */
[----:B------:R2:W-:Y:S02]  /*4d8e0*/  @P0 STG.E.U16 desc[UR6][R8.64], R13 ;  /* 0x0000000d08000986 */ /* 0x0005e4000c101506 */
[----:B--2---:R-:W-:Y:S02]  /*4d8f0*/  PRMT R13, R70, 0x7610, R13 ;  /* 0x00007610460d7816 */ /* 0x004fe4000000000d */
[----:B------:R-:W2:Y:S01]  /*4d900*/  LDL.LU.S16 R70, [R1+0x192] ;  /* 0x0001920001467983 */ /* 0x000ea20000300600 */
[----:B------:R-:W-:Y:S02]  /*4d910*/  ISETP.LT.AND P2, PT, R83, R17, !P1 ;  /* 0x000000115300720c */ /* 0x000fe40004f41270 */
[----:B------:R-:W-:Y:S01]  /*4d920*/  ISETP.LT.AND P4, PT, R79, R16, !P1 ;  /* 0x000000104f00720c */ /* 0x000fe20004f81270 */
[----:B------:R-:W3:Y:S01]  /*4d930*/  LDC R17, c[0x0][0x398] ;  /* 0x0000e600ff117b82 */ /* 0x000ee20000000800 */
[----:B------:R-:W-:Y:S01]  /*4d940*/  PRMT R0, R76, 0x7610, R0 ;  /* 0x000076104c007816 */ /* 0x000fe20000000000 */
[----:B------:R-:W-:Y:S01]  /*4d950*/  IMAD.WIDE R10, R12, 0x2, R4 ;  /* 0x000000020c0a7825 */ /* 0x000fe200078e0204 */
[----:B------:R-:W2:Y:S05]  /*4d960*/  LDL.S16 R76, [R1+0x194] ;  /* 0x00019400014c7983 */ /* 0x000eaa0000100600 */
[----:B------:R-:W3:Y:S01]  /*4d970*/  LDC R16, c[0x0][0x398] ;  /* 0x0000e600ff107b82 */ /* 0x000ee20000000800 */
[----:B----4-:R-:W-:-:S02]  /*4d980*/  ISETP.LT.AND P5, PT, R64, R15, !P1 ;  /* 0x0000000f4000720c */ /* 0x010fc40004fa1270 */
[----:B------:R-:W-:Y:S01]  /*4d990*/  ISETP.LT.AND P0, PT, R52, R14, !P1 ;  /* 0x0000000e3400720c */ /* 0x000fe20004f01270 */
[----:B------:R4:W-:Y:S01]  /*4d9a0*/  @P2 STG.E.U16 desc[UR6][R10.64], R0 ;  /* 0x000000000a002986 */ /* 0x0009e2000c101506 */
[----:B------:R-:W-:Y:S01]  /*4d9b0*/  IMAD.WIDE R2, R12, 0x2, R36 ;  /* 0x000000020c027825 */ /* 0x000fe200078e0224 */
[----:B------:R-:W-:-:S03]  /*4d9c0*/  PRMT R14, R78, 0x7632, R14 ;  /* 0x000076324e0e7816 */ /* 0x000fc6000000000e */
[----:B------:R-:W-:-:S04]  /*4d9d0*/  IMAD.WIDE R8, R12, 0x2, R6 ;  /* 0x000000020c087825 */ /* 0x000fc800078e0206 */
[----:B----4-:R-:W-:Y:S02]  /*4d9e0*/  VIADD R0, R93, 0x23 ;  /* 0x000000235d007836 */ /* 0x010fe40000000000 */
[----:B------:R-:W-:-:S03]  /*4d9f0*/  IMAD.WIDE R10, R12, 0x2, R30 ;  /* 0x000000020c0a7825 */ /* 0x000fc600078e021e */
[----:B-1----:R-:W-:Y:S01]  /*4da00*/  ISETP.GE.AND P1, PT, R0, R18, PT ;  /* 0x000000120000720c */ /* 0x002fe20003f26270 */
[----:B------:R-:W-:Y:S01]  /*4da10*/  VIADD R0, R93, 0x24 ;  /* 0x000000245d007836 */ /* 0x000fe20000000000 */
[----:B------:R1:W-:Y:S02]  /*4da20*/  @P4 STG.E.U16 desc[UR6][R2.64], R13 ;  /* 0x0000000d02004986 */ /* 0x0003e4000c101506 */
[----:B0-----:R-:W-:Y:S02]  /*4da30*/  ISETP.LT.AND P4, PT, R79, R20, !P1 ;  /* 0x000000144f00720c */ /* 0x001fe40004f81270 */
[----:B------:R0:W-:Y:S01]  /*4da40*/  @P5 STG.E.U16 desc[UR6][R8.64], R78 ;  /* 0x0000004e08005986 */ /* 0x0001e2000c101506 */
[----:B---3--:R-:W-:Y:S01]  /*4da50*/  ISETP.LT.AND P5, PT, R83, R21, !P1 ;  /* 0x000000155300720c */ /* 0x008fe20004fa1270 */
[----:B------:R-:W-:Y:S01]  /*4da60*/  IMAD.IADD R12, R12, 0x1, R75 ;  /* 0x000000010c0c7824 */ /* 0x000fe200078e024b */
[----:B------:R-:W-:Y:S01]  /*4da70*/  ISETP.LT.AND P2, PT, R64, R19, !P1 ;  /* 0x000000134000720c */ /* 0x000fe20004f41270 */
[----:B------:R-:W-:Y:S01]  /*4da80*/  @P0 STG.E.U16 desc[UR6][R10.64], R14 ;  /* 0x0000000e0a000986 */ /* 0x000fe2000c101506 */
[----:B------:R-:W-:Y:S01]  /*4da90*/  ISETP.GE.AND P0, PT, R0, R22, PT ;  /* 0x000000160000720c */ /* 0x000fe20003f06270 */
[----:B------:R-:W3:Y:S01]  /*4daa0*/  LDC R21, c[0x0][0x398] ;  /* 0x0000e600ff157b82 */ /* 0x000ee20000000800 */
[----:B------:R-:W-:-:S02]  /*4dab0*/  ISETP.LT.AND P1, PT, R52, R17, !P1 ;  /* 0x000000113400720c */ /* 0x000fc40004f21270 */
[----:B------:R-:W-:Y:S02]  /*4dac0*/  ISETP.LT.AND P6, PT, R83, R16, !P0 ;  /* 0x000000105300720c */ /* 0x000fe400047c1270 */
[----:B------:R-:W-:Y:S01]  /*4dad0*/  PRMT R16, R80, 0x7610, R16 ;  /* 0x0000761050107816 */ /* 0x000fe20000000010 */
[----:B-1----:R-:W-:Y:S01]  /*4dae0*/  IMAD.WIDE R2, R12, 0x2, R4 ;  /* 0x000000020c027825 */ /* 0x002fe200078e0204 */
[----:B------:R-:W4:Y:S01]  /*4daf0*/  LDL.LU.S16 R80, [R1+0x196] ;  /* 0x0001960001507983 */ /* 0x000f220000300600 */
[----:B------:R-:W-:Y:S01]  /*4db00*/  PRMT R17, R62, 0x7610, R17 ;  /* 0x000076103e117816 */ /* 0x000fe20000000011 */
[----:B------:R-:W1:Y:S01]  /*4db10*/  LDC R22, c[0x0][0x39c] ;  /* 0x0000e700ff167b82 */ /* 0x000e620000000800 */
[----:B0-----:R-:W-:Y:S01]  /*4db20*/  IMAD.WIDE R8, R12, 0x2, R36 ;  /* 0x000000020c087825 */ /* 0x001fe200078e0224 */
[----:B------:R-:W4:Y:S04]  /*4db30*/  LDL.S16 R62, [R1+0x198] ;  /* 0x00019800013e7983 */ /* 0x000f280000100600 */
[----:B------:R-:W-:Y:S02]  /*4db40*/  @P5 STG.E.U16 desc[UR6][R2.64], R17 ;  /* 0x0000001102005986 */ /* 0x000fe4000c101506 */
[----:B------:R-:W0:Y:S02]  /*4db50*/  LDC R20, c[0x0][0x398] ;  /* 0x0000e600ff147b82 */ /* 0x000e240000000800 */
[----:B------:R2:W-:Y:S02]  /*4db60*/  @P4 STG.E.U16 desc[UR6][R8.64], R16 ;  /* 0x0000001008004986 */ /* 0x0005e4000c101506 */
[----:B--2---:R-:W-:-:S02]  /*4db70*/  PRMT R16, R70, 0x7610, R16 ;  /* 0x0000761046107816 */ /* 0x004fc40000000010 */
[----:B------:R-:W2:Y:S01]  /*4db80*/  LDL.LU.S16 R70, [R1+0x19a] ;  /* 0x00019a0001467983 */ /* 0x000ea20000300600 */
[C---:B------:R-:W-:Y:S01]  /*4db90*/  IMAD.IADD R0, R12.reuse, 0x1, R75 ;  /* 0x000000010c007824 */ /* 0x040fe200078e024b */
[----:B------:R-:W-:Y:S01]  /*4dba0*/  PRMT R19, R81, 0x7632, R19 ;  /* 0x0000763251137816 */ /* 0x000fe20000000013 */
[----:B------:R-:W-:Y:S01]  /*4dbb0*/  IMAD.WIDE R10, R12, 0x2, R6 ;  /* 0x000000020c0a7825 */ /* 0x000fe200078e0206 */
[----:B------:R-:W-:-:S03]  /*4dbc0*/  PRMT R18, R63, 0x7610, R18 ;  /* 0x000076103f127816 */ /* 0x000fc60000000012 */
[----:B------:R-:W-:Y:S02]  /*4dbd0*/  VIADD R25, R93, 0x25 ;  /* 0x000000255d197836 */ /* 0x000fe40000000000 */
[----:B------:R-:W-:Y:S01]  /*4dbe0*/  IMAD.WIDE R12, R12, 0x2, R30 ;  /* 0x000000020c0c7825 */ /* 0x000fe200078e021e */
[----:B------:R-:W-:Y:S03]  /*4dbf0*/  @P2 STG.E.U16 desc[UR6][R10.64], R81 ;  /* 0x000000510a002986 */ /* 0x000fe6000c101506 */
[----:B------:R-:W-:Y:S01]  /*4dc00*/  IMAD.WIDE R14, R0, 0x2, R4 ;  /* 0x00000002000e7825 */ /* 0x000fe200078e0204 */
[----:B------:R0:W-:Y:S04]  /*4dc10*/  @P1 STG.E.U16 desc[UR6][R12.64], R19 ;  /* 0x000000130c001986 */ /* 0x0001e8000c101506 */
[----:B------:R0:W-:Y:S01]  /*4dc20*/  @P6 STG.E.U16 desc[UR6][R14.64], R18 ;  /* 0x000000120e006986 */ /* 0x0001e2000c101506 */
[----:B-1----:R-:W-:-:S02]  /*4dc30*/  ISETP.GE.AND P2, PT, R25, R22, PT ;  /* 0x000000161900720c */ /* 0x002fc40003f46270 */
[----:B---3--:R-:W-:Y:S02]  /*4dc40*/  ISETP.LT.AND P1, PT, R79, R21, !P0 ;  /* 0x000000154f00720c */ /* 0x008fe40004721270 */
[----:B0-----:R-:W-:Y:S01]  /*4dc50*/  ISETP.LT.AND P4, PT, R64, R20, !P0 ;  /* 0x000000144000720c */ /* 0x001fe20004781270 */
[----:B------:R-:W-:Y:S01]  /*4dc60*/  IMAD.WIDE R2, R0, 0x2, R36 ;  /* 0x0000000200027825 */ /* 0x000fe200078e0224 */
[----:B------:R-:W-:Y:S01]  /*4dc70*/  PRMT R17, R82, 0x7632, R17 ;  /* 0x0000763252117816 */ /* 0x000fe20000000011 */
[----:B------:R-:W0:Y:S01]  /*4dc80*/  LDC R19, c[0x0][0x39c] ;  /* 0x0000e700ff137b82 */ /* 0x000e220000000800 */
[----:B------:R-:W3:Y:S07]  /*4dc90*/  LDL.S16 R63, [R1+0x19c] ;  /* 0x00019c00013f7983 */ /* 0x000eee0000100600 */
[----:B------:R-:W1:Y:S01]  /*4dca0*/  LDC R15, c[0x0][0x398] ;  /* 0x0000e600ff0f7b82 */ /* 0x000e620000000800 */
[----:B------:R-:W-:-:S02]  /*4dcb0*/  ISETP.LT.AND P0, PT, R52, R24, !P0 ;  /* 0x000000183400720c */ /* 0x000fc40004701270 */
[----:B------:R-:W-:Y:S01]  /*4dcc0*/  ISETP.LT.AND P5, PT, R83, R23, !P2 ;  /* 0x000000175300720c */ /* 0x000fe200057a1270 */
[----:B------:R-:W-:-:S04]  /*4dcd0*/  IMAD.IADD R14, R0, 0x1, R75 ;  /* 0x00000001000e7824 */ /* 0x000fc800078e024b */
[----:B------:R-:W0:Y:S01]  /*4dce0*/  LDC R18, c[0x0][0x398] ;  /* 0x0000e600ff127b82 */ /* 0x000e220000000800 */
[C---:B------:R-:W-:Y:S01]  /*4dcf0*/  IMAD.WIDE R8, R0.reuse, 0x2, R6 ;  /* 0x0000000200087825 */ /* 0x040fe200078e0206 */
[----:B------:R4:W-:Y:S03]  /*4dd00*/  @P1 STG.E.U16 desc[UR6][R2.64], R16 ;  /* 0x0000001002001986 */ /* 0x0009e6000c101506 */
[----:B------:R-:W-:Y:S01]  /*4dd10*/  IMAD.WIDE R10, R0, 0x2, R30 ;  /* 0x00000002000a7825 */ /* 0x000fe200078e021e */
[----:B------:R-:W-:Y:S02]  /*4dd20*/  PRMT R0, R76, 0x7610, R0 ;  /* 0x000076104c007816 */ /* 0x000fe40000000000 */
[----:B------:R-:W0:Y:S01]  /*4dd30*/  LDC R20, c[0x0][0x398] ;  /* 0x0000e600ff147b82 */ /* 0x000e220000000800 */
[----:B------:R-:W-:Y:S01]  /*4dd40*/  IMAD.WIDE R12, R14, 0x2, R4 ;  /* 0x000000020e0c7825 */ /* 0x000fe200078e0204 */
[----:B------:R0:W-:Y:S04]  /*4dd50*/  @P4 STG.E.U16 desc[UR6][R8.64], R82 ;  /* 0x0000005208004986 */ /* 0x0001e8000c101506 */
[----:B------:R0:W-:Y:S02]  /*4dd60*/  @P0 STG.E.U16 desc[UR6][R10.64], R17 ;  /* 0x000000110a000986 */ /* 0x0001e4000c101506 */
[----:B----4-:R-:W4:Y:S02]  /*4dd70*/  LDC R16, c[0x0][0x398] ;  /* 0x0000e600ff107b82 */ /* 0x010f240000000800 */
[----:B------:R0:W-:Y:S01]  /*4dd80*/  @P5 STG.E.U16 desc[UR6][R12.64], R0 ;  /* 0x000000000c005986 */ /* 0x0001e2000c101506 */
[----:B-1----:R-:W-:-:S05]  /*4dd90*/  ISETP.LT.AND P5, PT, R64, R15, !P2 ;  /* 0x0000000f4000720c */ /* 0x002fca00057a1270 */
[----:B------:R-:W1:Y:S08]  /*4dda0*/  LDC R15, c[0x0][0x398] ;  /* 0x0000e600ff0f7b82 */ /* 0x000e700000000800 */
[----:B------:R-:W1:Y:S01]  /*4ddb0*/  LDC R23, c[0x0][0x398] ;  /* 0x0000e600ff177b82 */ /* 0x000e620000000800 */
[----:B0-----:R-:W-:Y:S01]  /*4ddc0*/  ISETP.LT.AND P4, PT, R79, R18, !P2 ;  /* 0x000000124f00720c */ /* 0x001fe20005781270 */
[----:B------:R-:W-:Y:S01]  /*4ddd0*/  VIADD R24, R93, 0x26 ;  /* 0x000000265d187836 */ /* 0x000fe20000000000 */
[----:B------:R-:W-:Y:S01]  /*4dde0*/  PRMT R18, R80, 0x7610, R18 ;  /* 0x0000761050127816 */ /* 0x000fe20000000012 */
[C---:B------:R-:W-:Y:S01]  /*4ddf0*/  IMAD.WIDE R2, R14.reuse, 0x2, R36 ;  /* 0x000000020e027825 */ /* 0x040fe200078e0224 */
[----:B------:R-:W3:Y:S03]  /*4de00*/  LDL.LU.S16 R80, [R1+0x19e] ;  /* 0x00019e0001507983 */ /* 0x000ee60000300600 */
[----:B------:R-:W-:Y:S01]  /*4de10*/  IMAD.WIDE R8, R14, 0x2, R6 ;  /* 0x000000020e087825 */ /* 0x000fe200078e0206 */
[----:B------:R-:W-:Y:S01]  /*4de20*/  ISETP.GE.AND P1, PT, R24, R19, PT ;  /* 0x000000131800720c */ /* 0x000fe20003f26270 */
[----:B------:R-:W3:Y:S01]  /*4de30*/  LDL.S16 R76, [R1+0x1a0] ;  /* 0x0001a000014c7983 */ /* 0x000ee20000100600 */
[----:B------:R-:W0:Y:S03]  /*4de40*/  LDC R22, c[0x0][0x398] ;  /* 0x0000e600ff167b82 */ /* 0x000e260000000800 */
[----:B------:R0:W-:Y:S01]  /*4de50*/  @P4 STG.E.U16 desc[UR6][R2.64], R18 ;  /* 0x0000001202004986 */ /* 0x0001e2000c101506 */
[----:B------:R-:W-:-:S02]  /*4de60*/  ISETP.LT.AND P6, PT, R83, R20, !P1 ;  /* 0x000000145300720c */ /* 0x000fc40004fc1270 */
[----:B----4-:R-:W-:Y:S01]  /*4de70*/  ISETP.LT.AND P4, PT, R64, R16, !P1 ;  /* 0x000000104000720c */ /* 0x010fe20004f81270 */
[----:B------:R4:W-:Y:S01]  /*4de80*/  @P5 STG.E.U16 desc[UR6][R8.64], R84 ;  /* 0x0000005408005986 */ /* 0x0009e2000c101506 */
[----:B-1----:R-:W-:Y:S01]  /*4de90*/  ISETP.LT.AND P5, PT, R79, R15, !P1 ;  /* 0x0000000f4f00720c */ /* 0x002fe20004fa1270 */
[----:B------:R-:W1:Y:S01]  /*4dea0*/  LDC R21, c[0x0][0x39c] ;  /* 0x0000e700ff157b82 */ /* 0x000e620000000800 */
[----:B------:R-:W-:Y:S01]  /*4deb0*/  ISETP.LT.AND P1, PT, R52, R23, !P1 ;  /* 0x000000173400720c */ /* 0x000fe20004f21270 */
[C---:B------:R-:W-:Y:S01]  /*4dec0*/  IMAD.WIDE R10, R14.reuse, 0x2, R30 ;  /* 0x000000020e0a7825 */ /* 0x040fe200078e021e */
[----:B------:R-:W-:Y:S02]  /*4ded0*/  IADD3 R0, PT, PT, R14, R75, RZ ;  /* 0x0000004b0e007210 */ /* 0x000fe40007ffe0ff */
[----:B0-----:R-:W-:Y:S01]  /*4dee0*/  ISETP.LT.AND P2, PT, R52, R22, !P2 ;  /* 0x000000163400720c */ /* 0x001fe20005741270 */
[----:B------:R-:W-:Y:S02]  /*4def0*/  VIADD R17, R93, 0x3f ;  /* 0x0000003f5d117836 */ /* 0x000fe40000000000 */
[----:B------:R-:W0:Y:S01]  /*4df00*/  LDC R22, c[0x0][0x398] ;  /* 0x0000e600ff167b82 */ /* 0x000e220000000800 */
[----:B------:R-:W-:-:S07]  /*4df10*/  PRMT R20, R84, 0x7632, R20 ;  /* 0x0000763254147816 */ /* 0x000fce0000000014 */
[----:B------:R-:W0:Y:S01]  /*4df20*/  LDC R18, c[0x0][0x39c] ;  /* 0x0000e700ff127b82 */ /* 0x000e220000000800 */
[----:B------:R-:W-:-:S07]  /*4df30*/  PRMT R19, R62, 0x7610, R19 ;  /* 0x000076103e137816 */ /* 0x000fce0000000013 */
[----:B------:R-:W0:Y:S01]  /*4df40*/  LDC R15, c[0x0][0x398] ;  /* 0x0000e600ff0f7b82 */ /* 0x000e220000000800 */
[----:B--2---:R-:W-:Y:S02]  /*4df50*/  PRMT R23, R70, 0x7610, R23 ;  /* 0x0000761046177816 */ /* 0x004fe40000000017 */
[----:B------:R-:W2:Y:S01]  /*4df60*/  LDL.LU.S16 R70, [R1+0x1a2] ;  /* 0x0001a20001467983 */ /* 0x000ea20000300600 */
[----:B------:R-:W-:-:S03]  /*4df70*/  VIADD R14, R93, 0x27 ;  /* 0x000000275d0e7836 */ /* 0x000fc60000000000 */
[----:B------:R0:W-:Y:S02]  /*4df80*/  @P2 STG.E.U16 desc[UR6][R10.64], R20 ;  /* 0x000000140a002986 */ /* 0x0001e4000c101506 */
[----:B-1----:R-:W-:Y:S02]  /*4df90*/  ISETP.GE.AND P2, PT, R14, R21, PT ;  /* 0x000000150e00720c */ /* 0x002fe40003f46270 */
[----:B------:R-:W1:Y:S01]  /*4dfa0*/  LDC R14, c[0x0][0x398] ;  /* 0x0000e600ff0e7b82 */ /* 0x000e620000000800 */
[----:B------:R-:W-:Y:S01]  /*4dfb0*/  ISETP.GE.AND P0, PT, R17, R53, PT ;  /* 0x000000351100720c */ /* 0x000fe20003f06270 */
[C---:B------:R-:W-:Y:S01]  /*4dfc0*/  IMAD.WIDE R12, R0.reuse, 0x2, R4 ;  /* 0x00000002000c7825 */ /* 0x040fe200078e0204 */
[----:B------:R-:W-:Y:S01]  /*4dfd0*/  PRMT R24, R87, 0x7632, R24 ;  /* 0x0000763257187816 */ /* 0x000fe20000000018 */
[----:B------:R-:W2:Y:S04]  /*4dfe0*/  LDL.S16 R62, [R1+0x1a4] ;  /* 0x0001a400013e7983 */ /* 0x000ea80000100600 */
[----:B------:R-:W3:Y:S08]  /*4dff0*/  LDC R17, c[0x0][0x398] ;  /* 0x0000e600ff117b82 */ /* 0x000ef00000000800 */
[----:B------:R-:W3:Y:S01]  /*4e000*/  LDC R21, c[0x0][0x398] ;  /* 0x0000e600ff157b82 */ /* 0x000ee20000000800 */
[----:B------:R3:W-:Y:S01]  /*4e010*/  @P6 STG.E.U16 desc[UR6][R12.64], R19 ;  /* 0x000000130c006986 */ /* 0x0007e2000c101506 */
[----:B0-----:R-:W-:Y:S01]  /*4e020*/  ISETP.LT.AND P6, PT, R83, R22, !P2 ;  /* 0x000000165300720c */ /* 0x001fe200057c1270 */
[----:B------:R-:W-:-:S04]  /*4e030*/  IMAD.WIDE R2, R0, 0x2, R36 ;  /* 0x0000000200027825 */ /* 0x000fc800078e0224 */
[C---:B----4-:R-:W-:Y:S01]  /*4e040*/  IMAD.WIDE R8, R0.reuse, 0x2, R6 ;  /* 0x0000000200087825 */ /* 0x050fe200078e0206 */
[----:B------:R0:W-:Y:S01]  /*4e050*/  @P5 STG.E.U16 desc[UR6][R2.64], R23 ;  /* 0x0000001702005986 */ /* 0x0001e2000c101506 */
[----:B------:R-:W4:Y:S02]  /*4e060*/  LDC R20, c[0x0][0x398] ;  /* 0x0000e600ff147b82 */ /* 0x000f240000000800 */
[C---:B------:R-:W-:Y:S02]  /*4e070*/  IMAD.IADD R16, R0.reuse, 0x1, R75 ;  /* 0x0000000100107824 */ /* 0x040fe400078e024b */
[----:B------:R-:W-:Y:S01]  /*4e080*/  IMAD.WIDE R10, R0, 0x2, R30 ;  /* 0x00000002000a7825 */ /* 0x000fe200078e021e */
[----:B---3--:R-:W-:-:S03]  /*4e090*/  PRMT R22, R63, 0x7610, R22 ;  /* 0x000076103f167816 */ /* 0x008fc60000000016 */
[----:B------:R-:W-:Y:S01]  /*4e0a0*/  VIADD R19, R93, 0x28 ;  /* 0x000000285d137836 */ /* 0x000fe20000000000 */
[----:B------:R3:W-:Y:S01]  /*4e0b0*/  @P4 STG.E.U16 desc[UR6][R8.64], R87 ;  /* 0x0000005708004986 */ /* 0x0007e2000c101506 */
[----:B------:R-:W-:Y:S01]  /*4e0c0*/  IMAD.WIDE R12, R16, 0x2, R4 ;  /* 0x00000002100c7825 */ /* 0x000fe200078e0204 */
[----:B-1----:R-:W-:Y:S01]  /*4e0d0*/  ISETP.LT.AND P5, PT, R79, R14, !P2 ;  /* 0x0000000e4f00720c */ /* 0x002fe200057a1270 */
[----:B------:R-:W1:Y:S01]  /*4e0e0*/  LDC R0, c[0x0][0x398] ;  /* 0x0000e600ff007b82 */ /* 0x000e620000000800 */
[----:B------:R-:W-:Y:S01]  /*4e0f0*/  @P1 STG.E.U16 desc[UR6][R10.64], R24 ;  /* 0x000000180a001986 */ /* 0x000fe2000c101506 */
[----:B------:R-:W-:Y:S02]  /*4e100*/  ISETP.GE.AND P1, PT, R19, R18, PT ;  /* 0x000000121300720c */ /* 0x000fe40003f26270 */
[----:B------:R-:W-:Y:S01]  /*4e110*/  ISETP.LT.AND P4, PT, R64, R15, !P2 ;  /* 0x0000000f4000720c */ /* 0x000fe20005781270 */
[----:B------:R0:W-:Y:S01]  /*4e120*/  @P6 STG.E.U16 desc[UR6][R12.64], R22 ;  /* 0x000000160c006986 */ /* 0x0001e2000c101506 */
[----:B------:R-:W-:-:S02]  /*4e130*/  ISETP.LT.AND P2, PT, R52, R17, !P2 ;  /* 0x000000113400720c */ /* 0x000fc40005741270 */
[----:B------:R-:W-:Y:S01]  /*4e140*/  ISETP.LT.AND P6, PT, R83, R21, !P1 ;  /* 0x000000155300720c */ /* 0x000fe20004fc1270 */
[C---:B------:R-:W-:Y:S01]  /*4e150*/  IMAD.IADD R17, R16.reuse, 0x1, R75 ;  /* 0x0000000110117824 */ /* 0x040fe200078e024b */
[----:B------:R-:W1:Y:S01]  /*4e160*/  LDC R18, c[0x0][0x398] ;  /* 0x0000e600ff127b82 */ /* 0x000e620000000800 */
[----:B0-----:R-:W-:-:S04]  /*4e170*/  IMAD.WIDE R2, R16, 0x2, R36 ;  /* 0x0000000210027825 */ /* 0x001fc800078e0224 */
[C---:B---3--:R-:W-:Y:S01]  /*4e180*/  IMAD.WIDE R8, R16.reuse, 0x2, R6 ;  /* 0x0000000210087825 */ /* 0x048fe200078e0206 */
[----:B------:R-:W-:Y:S02]  /*4e190*/  PRMT R22, R89, 0x7632, R22 ;  /* 0x0000763259167816 */ /* 0x000fe40000000016 */
[----:B------:R-:W0:Y:S01]  /*4e1a0*/  LDC R19, c[0x0][0x398] ;  /* 0x0000e600ff137b82 */ /* 0x000e220000000800 */
[----:B------:R-:W-:-:S04]  /*4e1b0*/  IMAD.WIDE R10, R16, 0x2, R30 ;  /* 0x00000002100a7825 */ /* 0x000fc800078e021e */
[----:B------:R-:W-:-:S03]  /*4e1c0*/  IMAD.WIDE R12, R17, 0x2, R4 ;  /* 0x00000002110c7825 */ /* 0x000fc600078e0204 */
[----:B------:R-:W3:Y:S01]  /*4e1d0*/  LDC R15, c[0x0][0x39c] ;  /* 0x0000e700ff0f7b82 */ /* 0x000ee20000000800 */
[----:B------:R-:W-:Y:S02]  /*4e1e0*/  PRMT R21, R80, 0x7610, R21 ;  /* 0x0000761050157816 */ /* 0x000fe40000000015 */
[----:B------:R-:W2:Y:S05]  /*4e1f0*/  LDL.LU.S16 R80, [R1+0x1a6] ;  /* 0x0001a60001507983 */ /* 0x000eaa0000300600 */
[----:B------:R-:W2:Y:S01]  /*4e200*/  LDC R14, c[0x0][0x398] ;  /* 0x0000e600ff0e7b82 */ /* 0x000ea20000000800 */
[----:B------:R-:W-:Y:S01]  /*4e210*/  PRMT R23, R76, 0x7610, R23 ;  /* 0x000076104c177816 */ /* 0x000fe20000000017 */
[----:B------:R-:W2:Y:S04]  /*4e220*/  LDL.S16 R63, [R1] ;  /* 0x00000000013f7983 */ /* 0x000ea80000100600 */
[----:B------:R0:W-:Y:S02]  /*4e230*/  @P5 STG.E.U16 desc[UR6][R2.64], R21 ;  /* 0x0000001502005986 */ /* 0x0001e4000c101506 */
[----:B------:R-:W2:Y:S02]  /*4e240*/  LDC R16, c[0x0][0x398] ;  /* 0x0000e600ff107b82 */ /* 0x000ea40000000800 */
[----:B------:R-:W-:Y:S04]  /*4e250*/  @P4 STG.E.U16 desc[UR6][R8.64], R89 ;  /* 0x0000005908004986 */ /* 0x000fe8000c101506 */
[----:B------:R-:W-:Y:S04]  /*4e260*/  @P2 STG.E.U16 desc[UR6][R10.64], R22 ;  /* 0x000000160a002986 */ /* 0x000fe8000c101506 */
[----:B------:R2:W-:Y:S01]  /*4e270*/  @P6 STG.E.U16 desc[UR6][R12.64], R23 ;  /* 0x000000170c006986 */ /* 0x0005e2000c101506 */
[----:B-1----:R-:W-:-:S02]  /*4e280*/  ISETP.LT.AND P4, PT, R79, R18, !P1 ;  /* 0x000000124f00720c */ /* 0x002fc40004f81270 */
[----:B0-----:R-:W-:Y:S01]  /*4e290*/  ISETP.LT.AND P5, PT, R64, R19, !P1 ;  /* 0x000000134000720c */ /* 0x001fe20004fa1270 */
[----:B------:R-:W-:Y:S01]  /*4e2a0*/  IMAD.WIDE R2, R17, 0x2, R36 ;  /* 0x0000000211027825 */ /* 0x000fe200078e0224 */
[----:B--2---:R-:W-:-:S03]  /*4e2b0*/  PRMT R13, R70, 0x7610, R13 ;  /* 0x00007610460d7816 */ /* 0x004fc6000000000d */
[----:B------:R-:W-:Y:S01]  /*4e2c0*/  IMAD.WIDE R8, R17, 0x2, R6 ;  /* 0x0000000211087825 */ /* 0x000fe200078e0206 */
[----:B------:R-:W2:Y:S01]  /*4e2d0*/  LDL.LU.S16 R70, [R1+0x2] ;  /* 0x0000020001467983 */ /* 0x000ea20000300600 */
[----:B----4-:R-:W-:Y:S01]  /*4e2e0*/  ISETP.LT.AND P1, PT, R52, R20, !P1 ;  /* 0x000000143400720c */ /* 0x010fe20004f21270 */
[----:B------:R-:W0:Y:S01]  /*4e2f0*/  LDC R18, c[0x0][0x39c] ;  /* 0x0000e700ff127b82 */ /* 0x000e220000000800 */
[----:B------:R-:W-:Y:S01]  /*4e300*/  VIADD R20, R93, 0x29 ;  /* 0x000000295d147836 */ /* 0x000fe20000000000 */
[----:B------:R-:W-:Y:S01]  /*4e310*/  PRMT R24, R91, 0x7632, R24 ;  /* 0x000076325b187816 */ /* 0x000fe20000000018 */
[C---:B------:R-:W-:Y:S01]  /*4e320*/  IMAD.WIDE R10, R17.reuse, 0x2, R30 ;  /* 0x00000002110a7825 */ /* 0x040fe200078e021e */
[----:B------:R1:W-:Y:S02]  /*4e330*/  @P4 STG.E.U16 desc[UR6][R2.64], R13 ;  /* 0x0000000d02004986 */ /* 0x0003e4000c101506 */
[----:B---3--:R-:W-:Y:S02]  /*4e340*/  ISETP.GE.AND P2, PT, R20, R15, PT ;  /* 0x0000000f1400720c */ /* 0x008fe40003f46270 */
[----:B------:R3:W-:Y:S01]  /*4e350*/  @P5 STG.E.U16 desc[UR6][R8.64], R91 ;  /* 0x0000005b08005986 */ /* 0x0007e2000c101506 */
[----:B------:R-:W-:Y:S01]  /*4e360*/  IMAD.IADD R21, R17, 0x1, R75 ;  /* 0x0000000111157824 */ /* 0x000fe200078e024b */
[----:B------:R-:W-:Y:S01]  /*4e370*/  ISETP.LT.AND P5, PT, R79, R0, !P2 ;  /* 0x000000004f00720c */ /* 0x000fe200057a1270 */
[----:B------:R-:W4:Y:S01]  /*4e380*/  LDC R19, c[0x0][0x398] ;  /* 0x0000e600ff137b82 */ /* 0x000f220000000800 */
[----:B------:R3:W-:Y:S01]  /*4e390*/  @P1 STG.E.U16 desc[UR6][R10.64], R24 ;  /* 0x000000180a001986 */ /* 0x0007e2000c101506 */
[----:B------:R-:W-:-:S02]  /*4e3a0*/  ISETP.LT.AND P1, PT, R83, R14, !P2 ;  /* 0x0000000e5300720c */ /* 0x000fc40005721270 */
[----:B------:R-:W-:Y:S01]  /*4e3b0*/  ISETP.LT.AND P4, PT, R64, R16, !P2 ;  /* 0x000000104000720c */ /* 0x000fe20005781270 */
[C---:B-1----:R-:W-:Y:S01]  /*4e3c0*/  IMAD.WIDE R2, R21.reuse, 0x2, R4 ;  /* 0x0000000215027825 */ /* 0x042fe200078e0204 */
[----:B------:R-:W-:Y:S01]  /*4e3d0*/  PRMT R20, R62, 0x7610, R20 ;  /* 0x000076103e147816 */ /* 0x000fe20000000014 */
[----:B------:R-:W2:Y:S01]  /*4e3e0*/  LDL.S16 R61, [R1+0x1a8] ;  /* 0x0001a800013d7983 */ /* 0x000ea20000100600 */
[----:B------:R-:W1:Y:S01]  /*4e3f0*/  LDC R14, c[0x0][0x398] ;  /* 0x0000e600ff0e7b82 */ /* 0x000e620000000800 */
[----:B---3--:R-:W-:-:S04]  /*4e400*/  IMAD.WIDE R8, R21, 0x2, R36 ;  /* 0x0000000215087825 */ /* 0x008fc800078e0224 */
[----:B------:R-:W-:Y:S02]  /*4e410*/  IMAD.WIDE R10, R21, 0x2, R6 ;  /* 0x00000002150a7825 */ /* 0x000fe400078e0206 */
[----:B------:R3:W-:Y:S01]  /*4e420*/  @P1 STG.E.U16 desc[UR6][R2.64], R20 ;  /* 0x0000001402001986 */ /* 0x0007e2000c101506 */
[----:B------:R-:W0:Y:S01]  /*4e430*/  LDC R12, c[0x0][0x398] ;  /* 0x0000e600ff0c7b82 */ /* 0x000e220000000800 */
[----:B------:R-:W-:Y:S02]  /*4e440*/  PRMT R22, R80, 0x7610, R22 ;  /* 0x0000761050167816 */ /* 0x000fe40000000016 */
[----:B------:R-:W-:Y:S01]  /*4e450*/  PRMT R23, R63, 0x7610, R23 ;  /* 0x000076103f177816 */ /* 0x000fe20000000017 */
[----:B------:R-:W2:Y:S01]  /*4e460*/  LDL.LU.S16 R80, [R1+0x1aa] ;  /* 0x0001aa0001507983 */ /* 0x000ea20000300600 */
[----:B------:R-:W-:-:S03]  /*4e470*/  VIADD R13, R93, 0x2a ;  /* 0x0000002a5d0d7836 */ /* 0x000fc60000000000 */
[----:B------:R-:W0:Y:S01]  /*4e480*/  LDC R15, c[0x0][0x398] ;  /* 0x0000e600ff0f7b82 */ /* 0x000e220000000800 */
[----:B------:R-:W2:Y:S04]  /*4e490*/  LDL.S16 R54, [R1+0x8] ;  /* 0x0000080001367983 */ /* 0x000ea80000100600 */
[----:B------:R-:W-:Y:S03]  /*4e4a0*/  @P5 STG.E.U16 desc[UR6][R8.64], R22 ;  /* 0x0000001608005986 */ /* 0x000fe6000c101506 */
[----:B------:R-:W0:Y:S01]  /*4e4b0*/  LDC R0, c[0x0][0x398] ;  /* 0x0000e600ff007b82 */ /* 0x000e220000000800 */
[----:B------:R-:W2:Y:S04]  /*4e4c0*/  LDL.LU.S16 R76, [R1+0xa] ;  /* 0x00000a00014c7983 */ /* 0x000ea80000300600 */
[----:B------:R2:W-:Y:S03]  /*4e4d0*/  @P4 STG.E.U16 desc[UR6][R10.64], R23 ;  /* 0x000000170a004986 */ /* 0x0005e6000c101506 */
[----:B------:R-:W0:Y:S01]  /*4e4e0*/  LDC R17, c[0x0][0x39c] ;  /* 0x0000e700ff117b82 */ /* 0x000e220000000800 */
[----:B------:R-:W2:Y:S01]  /*4e4f0*/  LDL.S16 R62, [R1+0x1ac] ;  /* 0x0001ac00013e7983 */ /* 0x000ea20000100600 */
[----:B----4-:R-:W-:-:S06]  /*4e500*/  ISETP.LT.AND P2, PT, R52, R19, !P2 ;  /* 0x000000133400720c */ /* 0x010fcc0005741270 */
[----:B------:R-:W4:Y:S08]  /*4e510*/  LDC R16, c[0x0][0x398] ;  /* 0x0000e600ff107b82 */ /* 0x000f300000000800 */
[----:B---3--:R-:W3:Y:S01]  /*4e520*/  LDC R20, c[0x0][0x398] ;  /* 0x0000e600ff147b82 */ /* 0x008ee20000000800 */
[----:B--2---:R-:W-:Y:S02]  /*4e530*/  PRMT R11, R70, 0x7610, R11 ;  /* 0x00007610460b7816 */ /* 0x004fe4000000000b */
[----:B------:R-:W2:Y:S01]  /*4e540*/  LDL.LU.S16 R70, [R1+0x1ae] ;  /* 0x0001ae0001467983 */ /* 0x000ea20000300600 */
[----:B0-----:R-:W-:Y:S01]  /*4e550*/  ISETP.GE.AND P1, PT, R13, R18, PT ;  /* 0x000000120d00720c */ /* 0x001fe20003f26270 */
[----:B------:R-:W-:-:S03]  /*4e560*/  IMAD.IADD R13, R21, 0x1, R75 ;  /* 0x00000001150d7824 */ /* 0x000fc600078e024b */
[----:B------:R-:W0:Y:S01]  /*4e570*/  LDC R18, c[0x0][0x398] ;  /* 0x0000e600ff127b82 */ /* 0x000e220000000800 */
[----:B------:R-:W3:Y:S01]  /*4e580*/  LDL.S16 R63, [R1+0x10] ;  /* 0x00001000013f7983 */ /* 0x000ee20000100600 */
[----:B-1----:R-:W-:Y:S01]  /*4e590*/  ISETP.LT.AND P6, PT, R52, R14, !P1 ;  /* 0x0000000e3400720c */ /* 0x002fe20004fc1270 */
[----:B------:R-:W-:Y:S01]  /*4e5a0*/  IMAD.WIDE R2, R21, 0x2, R30 ;  /* 0x0000000215027825 */ /* 0x000fe200078e021e */
[----:B------:R-:W-:Y:S02]  /*4e5b0*/  PRMT R14, R80, 0x7610, R14 ;  /* 0x00007610500e7816 */ /* 0x000fe4000000000e */
[----:B------:R-:W3:Y:S01]  /*4e5c0*/  LDL.LU.S16 R80, [R1+0x12] ;  /* 0x0000120001507983 */ /* 0x000ee20000300600 */
[----:B------:R-:W-:-:S03]  /*4e5d0*/  PRMT R21, R54, 0x7610, R21 ;  /* 0x0000761036157816 */ /* 0x000fc60000000015 */
[----:B------:R-:W3:Y:S01]  /*4e5e0*/  LDL.S16 R54, [R1+0x1b0] ;  /* 0x0001b00001367983 */ /* 0x000ee20000100600 */
[----:B------:R-:W-:-:S03]  /*4e5f0*/  PRMT R22, R76, 0x7610, R22 ;  /* 0x000076104c167816 */ /* 0x000fc60000000016 */
[----:B------:R-:W3:Y:S01]  /*4e600*/  LDL.LU.S16 R76, [R1+0x1b2] ;  /* 0x0001b200014c7983 */ /* 0x000ee20000300600 */
[----:B------:R-:W-:-:S03]  /*4e610*/  PRMT R23, R62, 0x7610, R23 ;  /* 0x000076103e177816 */ /* 0x000fc60000000017 */
[----:B------:R-:W3:Y:S01]  /*4e620*/  LDL.S16 R62, [R1+0xb0] ;  /* 0x0000b000013e7983 */ /* 0x000ee20000100600 */
[----:B--2---:R-:W-:-:S03]  /*4e630*/  PRMT R24, R70, 0x7610, R24 ;  /* 0x0000761046187816 */ /* 0x004fc60000000018 */
[----:B------:R-:W2:Y:S01]  /*4e640*/  LDL.LU.S16 R70, [R1+0xb2] ;  /* 0x0000b20001467983 */ /* 0x000ea20000300600 */
[----:B------:R-:W-:Y:S02]  /*4e650*/  ISETP.LT.AND P5, PT, R83, R12, !P1 ;  /* 0x0000000c5300720c */ /* 0x000fe40004fa1270 */
[----:B------:R-:W1:Y:S01]  /*4e660*/  LDC R12, c[0x0][0x398] ;  /* 0x0000e600ff0c7b82 */ /* 0x000e620000000800 */
[----:B------:R0:W-:Y:S01]  /*4e670*/  @P2 STG.E.U16 desc[UR6][R2.64], R11 ;  /* 0x0000000b02002986 */ /* 0x0001e2000c101506 */
[----:B------:R-:W-:Y:S02]  /*4e680*/  ISETP.LT.AND P4, PT, R79, R15, !P1 ;  /* 0x0000000f4f00720c */ /* 0x000fe40004f81270 */
[----:B------:R-:W-:Y:S01]  /*4e690*/  ISETP.LT.AND P2, PT, R64, R0, !P1 ;  /* 0x000000004000720c */ /* 0x000fe20004f41270 */
[----:B------:R-:W-:-:S03]  /*4e6a0*/  VIADD R0, R93, 0x2b ;  /* 0x0000002b5d007836 */ /* 0x000fc60000000000 */
[----:B------:R-:W3:Y:S02]  /*4e6b0*/  LDC R15, c[0x0][0x398] ;  /* 0x0000e600ff0f7b82 */ /* 0x000ee40000000800 */
[----:B------:R-:W-:Y:S01]  /*4e6c0*/  ISETP.GE.AND P1, PT, R0, R17, PT ;  /* 0x000000110000720c */ /* 0x000fe20003f26270 */
[----:B------:R-:W-:Y:S01]  /*4e6d0*/  IMAD.WIDE R8, R13, 0x2, R4 ;  /* 0x000000020d087825 */ /* 0x000fe200078e0204 */
[----:B------:R-:W-:-:S04]  /*4e6e0*/  PRMT R19, R61, 0x7610, R19 ;  /* 0x000076103d137816 */ /* 0x000fc80000000013 */
[----:B------:R-:W3:Y:S01]  /*4e6f0*/  LDC R0, c[0x0][0x39c] ;  /* 0x0000e700ff007b82 */ /* 0x000ee20000000800 */
[----:B------:R4:W-:Y:S01]  /*4e700*/  @P5 STG.E.U16 desc[UR6][R8.64], R19 ;  /* 0x0000001308005986 */ /* 0x0009e2000c101506 */
[----:B0-----:R-:W-:-:S04]  /*4e710*/  IMAD.WIDE R2, R13, 0x2, R36 ;  /* 0x000000020d027825 */ /* 0x001fc800078e0224 */
[C---:B------:R-:W-:Y:S01]  /*4e720*/  IMAD.WIDE R10, R13.reuse, 0x2, R30 ;  /* 0x000000020d0a7825 */ /* 0x040fe200078e021e */
[----:B------:R0:W-:Y:S03]  /*4e730*/  @P4 STG.E.U16 desc[UR6][R2.64], R14 ;  /* 0x0000000e02004986 */ /* 0x0001e6000c101506 */
[----:B----4-:R-:W-:Y:S01]  /*4e740*/  IMAD.WIDE R8, R13, 0x2, R6 ;  /* 0x000000020d087825 */ /* 0x010fe200078e0206 */
[----:B------:R-:W-:Y:S01]  /*4e750*/  ISETP.LT.AND P5, PT, R83, R16, !P1 ;  /* 0x000000105300720c */ /* 0x000fe20004fa1270 */
[----:B------:R-:W4:Y:S03]  /*4e760*/  LDC R19, c[0x0][0x398] ;  /* 0x0000e600ff137b82 */ /* 0x000f260000000800 */
[----:B------:R0:W-:Y:S01]  /*4e770*/  @P2 STG.E.U16 desc[UR6][R8.64], R21 ;  /* 0x0000001508002986 */ /* 0x0001e2000c101506 */
[----:B------:R-:W-:-:S03]  /*4e780*/  ISETP.LT.AND P4, PT, R64, R18, !P1 ;  /* 0x000000124000720c */ /* 0x000fc60004f81270 */
[----:B------:R0:W-:Y:S01]  /*4e790*/  @P6 STG.E.U16 desc[UR6][R10.64], R22 ;  /* 0x000000160a006986 */ /* 0x0001e2000c101506 */
[----:B-1----:R-:W-:Y:S01]  /*4e7a0*/  ISETP.LT.AND P6, PT, R79, R12, !P1 ;  /* 0x0000000c4f00720c */ /* 0x002fe20004fc1270 */
[----:B------:R-:W-:Y:S01]  /*4e7b0*/  IMAD.IADD R17, R13, 0x1, R75 ;  /* 0x000000010d117824 */ /* 0x000fe200078e024b */
[----:B---3--:R-:W-:Y:S01]  /*4e7c0*/  ISETP.LT.AND P2, PT, R52, R15, !P1 ;  /* 0x0000000f3400720c */ /* 0x008fe20004f41270 */
[----:B------:R-:W-:Y:S01]  /*4e7d0*/  VIADD R15, R93, 0x2c ;  /* 0x0000002c5d0f7836 */ /* 0x000fe20000000000 */
[----:B------:R-:W-:Y:S01]  /*4e7e0*/  PRMT R25, R63, 0x7610, R25 ;  /* 0x000076103f197816 */ /* 0x000fe20000000019 */
[C---:B0-----:R-:W-:Y:S01]  /*4e7f0*/  IMAD.WIDE R2, R17.reuse, 0x2, R36 ;  /* 0x0000000211027825 */ /* 0x041fe200078e0224 */
[----:B------:R-:W3:Y:S01]  /*4e800*/  LDL.S16 R63, [R1+0x1b4] ;  /* 0x0001b400013f7983 */ /* 0x000ee20000100600 */
[----:B------:R-:W0:Y:S02]  /*4e810*/  LDC R16, c[0x0][0x398] ;  /* 0x0000e600ff107b82 */ /* 0x000e240000000800 */
[----:B------:R-:W-:Y:S01]  /*4e820*/  IMAD.WIDE R8, R17, 0x2, R4 ;  /* 0x0000000211087825 */ /* 0x000fe200078e0204 */
[----:B------:R-:W-:-:S03]  /*4e830*/  ISETP.GE.AND P1, PT, R15, R0, PT ;  /* 0x000000000f00720c */ /* 0x000fc60003f26270 */
[----:B------:R-:W-:Y:S01]  /*4e840*/  IMAD.WIDE R10, R17, 0x2, R6 ;  /* 0x00000002110a7825 */ /* 0x000fe200078e0206 */
[----:B------:R1:W-:Y:S01]  /*4e850*/  @P5 STG.E.U16 desc[UR6][R8.64], R23 ;  /* 0x0000001708005986 */ /* 0x0003e2000c101506 */
[----:B------:R-:W0:Y:S03]  /*4e860*/  LDC R18, c[0x0][0x398] ;  /* 0x0000e600ff127b82 */ /* 0x000e260000000800 */
[----:B------:R-:W-:Y:S01]  /*4e870*/  @P6 STG.E.U16 desc[UR6][R2.64], R24 ;  /* 0x0000001802006986 */ /* 0x000fe2000c101506 */
[----:B------:R-:W-:-:S03]  /*4e880*/  ISETP.LT.AND P6, PT, R52, R20, !P1 ;  /* 0x000000143400720c */ /* 0x000fc60004fc1270 */
[----:B------:R2:W-:Y:S01]  /*4e890*/  @P4 STG.E.U16 desc[UR6][R10.64], R25 ;  /* 0x000000190a004986 */ /* 0x0005e2000c101506 */
[----:B------:R-:W0:Y:S01]  /*4e8a0*/  LDC R14, c[0x0][0x39c] ;  /* 0x0000e700ff0e7b82 */ /* 0x000e220000000800 */
[----:B------:R-:W-:-:S07]  /*4e8b0*/  PRMT R26, R80, 0x7610, R26 ;  /* 0x00007610501a7816 */ /* 0x000fce000000001a */
[----:B------:R-:W0:Y:S01]  /*4e8c0*/  LDC R21, c[0x0][0x398] ;  /* 0x0000e600ff157b82 */ /* 0x000e220000000800 */
[----:B------:R-:W3:Y:S01]  /*4e8d0*/  LDL.LU.S16 R80, [R1+0x1b6] ;  /* 0x0001b60001507983 */ /* 0x000ee20000300600 */
[----:B------:R-:W-:-:S03]  /*4e8e0*/  PRMT R20, R54, 0x7610, R20 ;  /* 0x0000761036147816 */ /* 0x000fc60000000014 */
[----:B------:R-:W3:Y:S01]  /*4e8f0*/  LDL.S16 R54, [R1+0x1b8] ;  /* 0x0001b80001367983 */ /* 0x000ee20000100600 */
[----:B------:R-:W-:Y:S02]  /*4e900*/  IMAD.WIDE R12, R17, 0x2, R30 ;  /* 0x00000002110c7825 */ /* 0x000fe400078e021e */
[----:B------:R-:W0:Y:S01]  /*4e910*/  LDC R22, c[0x0][0x398] ;  /* 0x0000e600ff167b82 */ /* 0x000e220000000800 */
[----:B-1----:R-:W-:Y:S02]  /*4e920*/  PRMT R23, R76, 0x7610, R23 ;  /* 0x000076104c177816 */ /* 0x002fe40000000017 */
[----:B------:R-:W3:Y:S01]  /*4e930*/  LDL.S16 R76, [R1+0xb4] ;  /* 0x0000b400014c7983 */ /* 0x000ee20000100600 */
[----:B------:R-:W-:-:S04]  /*4e940*/  VIADD R15, R93, 0x2d ;  /* 0x0000002d5d0f7836 */ /* 0x000fc80000000000 */
[----:B------:R-:W1:Y:S01]  /*4e950*/  LDC R0, c[0x0][0x398] ;  /* 0x0000e600ff007b82 */ /* 0x000e620000000800 */
[----:B--2---:R-:W-:Y:S02]  /*4e960*/  PRMT R25, R70, 0x7610, R25 ;  /* 0x0000761046197816 */ /* 0x004fe40000000019 */
[----:B------:R-:W2:Y:S01]  /*4e970*/  LDL.LU.S16 R70, [R1+0xb6] ;  /* 0x0000b60001467983 */ /* 0x000ea20000300600 */
[----:B0-----:R-:W-:Y:S02]  /*4e980*/  ISETP.LT.AND P5, PT, R79, R18, !P1 ;  /* 0x000000124f00720c */ /* 0x001fe40004fa1270 */
[----:B----4-:R-:W-:Y:S01]  /*4e990*/  ISETP.LT.AND P4, PT, R64, R19, !P1 ;  /* 0x000000134000720c */ /* 0x010fe20004f81270 */
[----:B------:R0:W-:Y:S01]  /*4e9a0*/  @P2 STG.E.U16 desc[UR6][R12.64], R26 ;  /* 0x0000001a0c002986 */ /* 0x0001e2000c101506 */
[----:B------:R-:W-:Y:S01]  /*4e9b0*/  ISETP.LT.AND P2, PT, R83, R16, !P1 ;  /* 0x000000105300720c */ /* 0x000fe20004f41270 */
[----:B------:R-:W-:Y:S01]  /*4e9c0*/  IMAD.IADD R17, R17, 0x1, R75 ;  /* 0x0000000111117824 */ /* 0x000fe200078e024b */
[----:B------:R-:W-:Y:S01]  /*4e9d0*/  ISETP.GE.AND P1, PT, R15, R14, PT ;  /* 0x0000000e0f00720c */ /* 0x000fe20003f26270 */
[----:B------:R-:W4:Y:S02]  /*4e9e0*/  LDC R16, c[0x0][0x398] ;  /* 0x0000e600ff107b82 */ /* 0x000f240000000800 */
[----:B------:R-:W-:-:S06]  /*4e9f0*/  IMAD.WIDE R10, R17, 0x2, R4 ;  /* 0x00000002110a7825 */ /* 0x000fcc00078e0204 */
[----:B------:R-:W1:Y:S02]  /*4ea00*/  LDC R15, c[0x0][0x39c] ;  /* 0x0000e700ff0f7b82 */ /* 0x000e640000000800 */
[----:B------:R0:W-:Y:S01]  /*4ea10*/  @P2 STG.E.U16 desc[UR6][R10.64], R20 ;  /* 0x000000140a002986 */ /* 0x0001e2000c101506 */
[----:B------:R-:W-:Y:S01]  /*4ea20*/  ISETP.LT.AND P2, PT, R83, R21, !P1 ;  /* 0x000000155300720c */ /* 0x000fe20004f41270 */
[C---:B------:R-:W-:Y:S01]  /*4ea30*/  IMAD.WIDE R8, R17.reuse, 0x2, R36 ;  /* 0x0000000211087825 */ /* 0x040fe200078e0224 */
[----:B------:R-:W-:Y:S02]  /*4ea40*/  PRMT R24, R62, 0x7610, R24 ;  /* 0x000076103e187816 */ /* 0x000fe40000000018 */
[----:B------:R-:W4:Y:S01]  /*4ea50*/  LDL.LU.S16 R62, [R1+0x1ba] ;  /* 0x0001ba00013e7983 */ /* 0x000f220000300600 */
[C---:B------:R-:W-:Y:S01]  /*4ea60*/  IMAD.WIDE R2, R17.reuse, 0x2, R6 ;  /* 0x0000000211027825 */ /* 0x040fe200078e0206 */
[----:B------:R-:W2:Y:S03]  /*4ea70*/  LDC R14, c[0x0][0x398] ;  /* 0x0000e600ff0e7b82 */ /* 0x000ea60000000800 */
[C---:B0-----:R-:W-:Y:S01]  /*4ea80*/  IMAD.WIDE R12, R17.reuse, 0x2, R30 ;  /* 0x00000002110c7825 */ /* 0x041fe200078e021e */
[----:B------:R-:W-:Y:S03]  /*4ea90*/  @P5 STG.E.U16 desc[UR6][R8.64], R23 ;  /* 0x0000001708005986 */ /* 0x000fe6000c101506 */
[----:B------:R-:W-:Y:S01]  /*4eaa0*/  IMAD.IADD R17, R17, 0x1, R75 ;  /* 0x0000000111117824 */ /* 0x000fe200078e024b */
[----:B------:R0:W-:Y:S01]  /*4eab0*/  @P4 STG.E.U16 desc[UR6][R2.64], R24 ;  /* 0x0000001802004986 */ /* 0x0001e2000c101506 */
[----:B------:R-:W-:Y:S01]  /*4eac0*/  ISETP.LT.AND P4, PT, R79, R22, !P1 ;  /* 0x000000164f00720c */ /* 0x000fe20004f81270 */
[----:B------:R-:W-:Y:S01]  /*4ead0*/  VIADD R22, R93, 0x2e ;  /* 0x0000002e5d167836 */ /* 0x000fe20000000000 */
[----:B------:R-:W2:Y:S01]  /*4eae0*/  LDC R18, c[0x0][0x398] ;  /* 0x0000e600ff127b82 */ /* 0x000ea20000000800 */
[----:B------:R1:W-:Y:S07]  /*4eaf0*/  @P6 STG.E.U16 desc[UR6][R12.64], R25 ;  /* 0x000000190c006986 */ /* 0x0003ee000c101506 */
[----:B------:R-:W2:Y:S01]  /*4eb00*/  LDC R20, c[0x0][0x398] ;  /* 0x0000e600ff147b82 */ /* 0x000ea20000000800 */
[----:B0-----:R-:W-:Y:S01]  /*4eb10*/  IMAD.WIDE R2, R17, 0x2, R4 ;  /* 0x0000000211027825 */ /* 0x001fe200078e0204 */
[----:B---3--:R-:W-:-:S02]  /*4eb20*/  PRMT R11, R63, 0x7610, R11 ;  /* 0x000076103f0b7816 */ /* 0x008fc4000000000b */
[----:B------:R-:W3:Y:S04]  /*4eb30*/  LDL.S16 R63, [R1+0xb8] ;  /* 0x0000b800013f7983 */ /* 0x000ee80000100600 */
[----:B------:R0:W-:Y:S01]  /*4eb40*/  @P2 STG.E.U16 desc[UR6][R2.64], R11 ;  /* 0x0000000b02002986 */ /* 0x0001e2000c101506 */
[----:B-1----:R-:W-:Y:S01]  /*4eb50*/  ISETP.GE.AND P2, PT, R22, R15, PT ;  /* 0x0000000f1600720c */ /* 0x002fe20003f46270 */
[----:B------:R-:W1:Y:S01]  /*4eb60*/  LDC R19, c[0x0][0x398] ;  /* 0x0000e600ff137b82 */ /* 0x000e620000000800 */
[----:B------:R-:W-:Y:S02]  /*4eb70*/  PRMT R10, R80, 0x7610, R10 ;  /* 0x00007610500a7816 */ /* 0x000fe4000000000a */
[----:B------:R-:W-:Y:S01]  /*4eb80*/  PRMT R21, R76, 0x7610, R21 ;  /* 0x000076104c157816 */ /* 0x000fe20000000015 */
[----:B------:R-:W3:Y:S01]  /*4eb90*/  LDL.LU.S16 R80, [R1+0xba] ;  /* 0x0000ba0001507983 */ /* 0x000ee20000300600 */
[----:B------:R-:W-:Y:S01]  /*4eba0*/  IMAD.WIDE R8, R17, 0x2, R36 ;  /* 0x0000000211087825 */ /* 0x000fe200078e0224 */
[----:B------:R-:W-:-:S02]  /*4ebb0*/  PRMT R23, R54, 0x7610, R23 ;  /* 0x0000761036177816 */ /* 0x000fc40000000017 */
[----:B------:R-:W0:Y:S01]  /*4ebc0*/  LDC R12, c[0x0][0x39c] ;  /* 0x0000e700ff0c7b82 */ /* 0x000e220000000800 */
[----:B------:R-:W3:Y:S01]  /*4ebd0*/  LDL.S16 R76, [R1+0x1bc] ;  /* 0x0001bc00014c7983 */ /* 0x000ee20000100600 */
[----:B--2---:R-:W-:Y:S01]  /*4ebe0*/  PRMT R22, R70, 0x7610, R22 ;  /* 0x0000761046167816 */ /* 0x004fe20000000016 */
[----:B0-----:R-:W-:Y:S02]  /*4ebf0*/  IMAD.WIDE R2, R17, 0x2, R6 ;  /* 0x0000000211027825 */ /* 0x001fe400078e0206 */
[----:B------:R-:W2:Y:S03]  /*4ec00*/  LDL.LU.S16 R70, [R1+0x1be] ;  /* 0x0001be0001467983 */ /* 0x000ea60000300600 */
[----:B------:R-:W0:Y:S01]  /*4ec10*/  LDC R15, c[0x0][0x398] ;  /* 0x0000e600ff0f7b82 */ /* 0x000e220000000800 */
[----:B------:R1:W-:Y:S01]  /*4ec20*/  @P4 STG.E.U16 desc[UR6][R8.64], R10 ;  /* 0x0000000a08004986 */ /* 0x0003e2000c101506 */
[----:B------:R-:W-:-:S02]  /*4ec30*/  ISETP.LT.AND P4, PT, R64, R14, !P1 ;  /* 0x0000000e4000720c */ /* 0x000fc40004f81270 */
[----:B------:R-:W-:Y:S01]  /*4ec40*/  ISETP.LT.AND P1, PT, R52, R0, !P1 ;  /* 0x000000003400720c */ /* 0x000fe20004f21270 */
[----:B------:R-:W-:Y:S01]  /*4ec50*/  IMAD.IADD R13, R17, 0x1, R75 ;  /* 0x00000001110d7824 */ /* 0x000fe200078e024b */
[----:B----4-:R-:W-:Y:S01]  /*4ec60*/  ISETP.LT.AND P5, PT, R83, R16, !P2 ;  /* 0x000000105300720c */ /* 0x010fe200057a1270 */
[----:B------:R-:W4:Y:S01]  /*4ec70*/  LDL.S16 R54, [R1+0xbc] ;  /* 0x0000bc0001367983 */ /* 0x000f220000100600 */
[----:B------:R-:W0:Y:S01]  /*4ec80*/  LDC R14, c[0x0][0x398] ;  /* 0x0000e600ff0e7b82 */ /* 0x000e220000000800 */
[----:B-1----:R-:W-:-:S06]  /*4ec90*/  IMAD.WIDE R8, R17, 0x2, R30 ;  /* 0x0000000211087825 */ /* 0x002fcc00078e021e */
[----:B------:R1:W-:Y:S01]  /*4eca0*/  @P4 STG.E.U16 desc[UR6][R2.64], R21 ;  /* 0x0000001502004986 */ /* 0x0003e2000c101506 */
[----:B------:R-:W-:Y:S01]  /*4ecb0*/  ISETP.LT.AND P4, PT, R79, R18, !P2 ;  /* 0x000000124f00720c */ /* 0x000fe20005781270 */
[C---:B------:R-:W-:Y:S01]  /*4ecc0*/  IMAD.WIDE R10, R13.reuse, 0x2, R4 ;  /* 0x000000020d0a7825 */ /* 0x040fe200078e0204 */
[----:B------:R-:W0:Y:S01]  /*4ecd0*/  LDC R16, c[0x0][0x398] ;  /* 0x0000e600ff107b82 */ /* 0x000e220000000800 */
[----:B------:R0:W-:Y:S01]  /*4ece0*/  @P1 STG.E.U16 desc[UR6][R8.64], R22 ;  /* 0x0000001608001986 */ /* 0x0001e2000c101506 */
[----:B------:R-:W-:Y:S02]  /*4ecf0*/  ISETP.LT.AND P1, PT, R52, R20, !P2 ;  /* 0x000000143400720c */ /* 0x000fe40005721270 */
[----:B------:R-:W-:Y:S02]  /*4ed00*/  PRMT R20, R62, 0x7610, R20 ;  /* 0x000076103e147816 */ /* 0x000fe40000000014 */
[----:B------:R-:W4:Y:S02]  /*4ed10*/  LDL.LU.S16 R62, [R1+0xbe] ;  /* 0x0000be00013e7983 */ /* 0x000f240000300600 */
[----:B------:R-:W0:Y:S01]  /*4ed20*/  LDC R0, c[0x0][0x39c] ;  /* 0x0000e700ff007b82 */ /* 0x000e220000000800 */
[----:B-1----:R-:W-:Y:S01]  /*4ed30*/  IMAD.WIDE R2, R13, 0x2, R36 ;  /* 0x000000020d027825 */ /* 0x002fe200078e0224 */
[----:B------:R-:W-:Y:S04]  /*4ed40*/  @P5 STG.E.U16 desc[UR6][R10.64], R23 ;  /* 0x000000170a005986 */ /* 0x000fe8000c101506 */
[----:B------:R1:W-:Y:S01]  /*4ed50*/  @P4 STG.E.U16 desc[UR6][R2.64], R20 ;  /* 0x0000001402004986 */ /* 0x0003e2000c101506 */
[----:B---3--:R-:W-:Y:S01]  /*4ed60*/  PRMT R24, R63, 0x7610, R24 ;  /* 0x000076103f187816 */ /* 0x008fe20000000018 */
[----:B------:R-:W-:-:S02]  /*4ed70*/  VIADD R17, R93, 0x2f ;  /* 0x0000002f5d117836 */ /* 0x000fc40000000000 */
[----:B------:R-:W3:Y:S01]  /*4ed80*/  LDL.S16 R63, [R1+0x1c0] ;  /* 0x0001c000013f7983 */ /* 0x000ee20000100600 */
[----:B------:R-:W-:Y:S01]  /*4ed90*/  VIADD R21, R93, 0x30 ;  /* 0x000000305d157836 */ /* 0x000fe20000000000 */
[----:B------:R-:W0:Y:S02]  /*4eda0*/  LDC R18, c[0x0][0x398] ;  /* 0x0000e600ff127b82 */ /* 0x000e240000000800 */
[----:B0-----:R-:W-:Y:S02]  /*4edb0*/  PRMT R22, R80, 0x7610, R22 ;  /* 0x0000761050167816 */ /* 0x001fe40000000016 */
[----:B------:R-:W3:Y:S01]  /*4edc0*/  LDL.LU.S16 R80, [R1+0x1c2] ;  /* 0x0001c20001507983 */ /* 0x000ee20000300600 */
[----:B-1----:R-:W-:-:S03]  /*4edd0*/  PRMT R20, R76, 0x7610, R20 ;  /* 0x000076104c147816 */ /* 0x002fc60000000014 */
[----:B------:R-:W3:Y:S01]  /*4ede0*/  LDL.S16 R76, [R1+0xc0] ;  /* 0x0000c000014c7983 */ /* 0x000ee20000100600 */
[----:B--2---:R-:W-:-:S03]  /*4edf0*/  PRMT R23, R70, 0x7610, R23 ;  /* 0x0000761046177816 */ /* 0x004fc60000000017 */
[----:B------:R-:W2:Y:S01]  /*4ee00*/  LDL.LU.S16 R70, [R1+0xc2] ;  /* 0x0000c20001467983 */ /* 0x000ea20000300600 */
[----:B------:R-:W-:Y:S02]  /*4ee10*/  ISETP.LT.AND P5, PT, R64, R19, !P2 ;  /* 0x000000134000720c */ /* 0x000fe400057a1270 */
[----:B------:R-:W0:Y:S01]  /*4ee20*/  LDC R19, c[0x0][0x398] ;  /* 0x0000e600ff137b82 */ /* 0x000e220000000800 */
[----:B------:R-:W-:Y:S01]  /*4ee30*/  IMAD.WIDE R8, R13, 0x2, R6 ;  /* 0x000000020d087825 */ /* 0x000fe200078e0206 */
[----:B------:R-:W-:-:S04]  /*4ee40*/  ISETP.GE.AND P2, PT, R17, R12, PT ;  /* 0x0000000c1100720c */ /* 0x000fc80003f46270 */
[----:B------:R-:W-:Y:S01]  /*4ee50*/  ISETP.LT.AND P4, PT, R83, R14, !P2 ;  /* 0x0000000e5300720c */ /* 0x000fe20005781270 */
[----:B------:R-:W-:Y:S01]  /*4ee60*/  IMAD.WIDE R10, R13, 0x2, R30 ;  /* 0x000000020d0a7825 */ /* 0x000fe200078e021e */
[----:B------:R-:W-:Y:S01]  /*4ee70*/  ISETP.LT.AND P6, PT, R64, R16, !P2 ;  /* 0x000000104000720c */ /* 0x000fe200057c1270 */
[----:B------:R-:W1:Y:S02]  /*4ee80*/  LDC R17, c[0x0][0x398] ;  /* 0x0000e600ff117b82 */ /* 0x000e640000000800 */
[----:B------:R4:W-:Y:S01]  /*4ee90*/  @P5 STG.E.U16 desc[UR6][R8.64], R24 ;  /* 0x0000001808005986 */ /* 0x0009e2000c101506 */
[----:B------:R-:W-:Y:S01]  /*4eea0*/  ISETP.LT.AND P5, PT, R79, R15, !P2 ;  /* 0x0000000f4f00720c */ /* 0x000fe200057a1270 */
[----:B------:R-:W-:Y:S02]  /*4eeb0*/  IMAD.IADD R13, R13, 0x1, R75 ;  /* 0x000000010d0d7824 */ /* 0x000fe400078e024b */
[----:B------:R4:W-:Y:S02]  /*4eec0*/  @P1 STG.E.U16 desc[UR6][R10.64], R22 ;  /* 0x000000160a001986 */ /* 0x0009e4000c101506 */
[----:B------:R-:W-:Y:S01]  /*4eed0*/  IMAD.WIDE R2, R13, 0x2, R4 ;  /* 0x000000020d027825 */ /* 0x000fe200078e0204 */
[----:B------:R-:W-:Y:S01]  /*4eee0*/  ISETP.GE.AND P1, PT, R21, R0, PT ;  /* 0x000000001500720c */ /* 0x000fe20003f26270 */
[----:B------:R-:W1:Y:S02]  /*4eef0*/  LDC R14, c[0x0][0x398] ;  /* 0x0000e600ff0e7b82 */ /* 0x000e640000000800 */
[----:B----4-:R-:W-:Y:S01]  /*4ef00*/  IMAD.WIDE R8, R13, 0x2, R36 ;  /* 0x000000020d087825 */ /* 0x010fe200078e0224 */
[----:B------:R-:W-:Y:S01]  /*4ef10*/  @P4 STG.E.U16 desc[UR6][R2.64], R20 ;  /* 0x0000001402004986 */ /* 0x000fe2000c101506 */
[----:B------:R-:W-:-:S02]  /*4ef20*/  PRMT R22, R54, 0x7610, R22 ;  /* 0x0000761036167816 */ /* 0x000fc40000000016 */
[----:B------:R-:W-:Y:S01]  /*4ef30*/  IMAD.WIDE R10, R13, 0x2, R6 ;  /* 0x000000020d0a7825 */ /* 0x000fe200078e0206 */
[----:B------:R-:W-:Y:S01]  /*4ef40*/  @P5 STG.E.U16 desc[UR6][R8.64], R23 ;  /* 0x0000001708005986 */ /* 0x000fe2000c101506 */
[----:B0-----:R-:W-:Y:S01]  /*4ef50*/  ISETP.LT.AND P4, PT, R79, R19, !P1 ;  /* 0x000000134f00720c */ /* 0x001fe20004f81270 */
[----:B------:R-:W0:Y:S01]  /*4ef60*/  LDC R12, c[0x0][0x39c] ;  /* 0x0000e700ff0c7b82 */ /* 0x000e220000000800 */
[----:B------:R-:W-:Y:S01]  /*4ef70*/  PRMT R0, R62, 0x7610, R0 ;  /* 0x000076103e007816 */ /* 0x000fe20000000000 */
[----:B------:R4:W-:Y:S04]  /*4ef80*/  @P6 STG.E.U16 desc[UR6][R10.64], R22 ;  /* 0x000000160a006986 */ /* 0x0009e8000c101506 */
[----:B------:R-:W2:Y:S02]  /*4ef90*/  LDL.S16 R62, [R1+0x1c4] ;  /* 0x0001c400013e7983 */ /* 0x000ea40000100600 */
[----:B------:R-:W0:Y:S01]  /*4efa0*/  LDC R15, c[0x0][0x398] ;  /* 0x0000e600ff0f7b82 */ /* 0x000e220000000800 */
[----:B---3--:R-:W-:-:S02]  /*4efb0*/  PRMT R19, R63, 0x7610, R19 ;  /* 0x000076103f137816 */ /* 0x008fc40000000013 */
[----:B------:R-:W3:Y:S05]  /*4efc0*/  LDL.LU.S16 R63, [R1+0x1c6] ;  /* 0x0001c600013f7983 */ /* 0x000eea0000300600 */
[----:B------:R-:W0:Y:S01]  /*4efd0*/  LDC R16, c[0x0][0x398] ;  /* 0x0000e600ff107b82 */ /* 0x000e220000000800 */
[----:B----4-:R-:W-:Y:S02]  /*4efe0*/  PRMT R10, R80, 0x7610, R10 ;  /* 0x00007610500a7816 */ /* 0x010fe4000000000a */
[----:B------:R-:W4:Y:S01]  /*4eff0*/  LDL.S16 R80, [R1+0xc4] ;  /* 0x0000c40001507983 */ /* 0x000f220000100600 */
[----:B--2---:R-:W-:-:S03]  /*4f000*/  PRMT R20, R70, 0x7610, R20 ;  /* 0x0000761046147816 */ /* 0x004fc60000000014 */
[----:B------:R-:W2:Y:S01]  /*4f010*/  LDL.LU.S16 R70, [R1+0xc6] ;  /* 0x0000c60001467983 */ /* 0x000ea20000300600 */
[----:B-1----:R-:W-:Y:S02]  /*4f020*/  ISETP.LT.AND P2, PT, R52, R17, !P2 ;  /* 0x000000113400720c */ /* 0x002fe40005741270 */
[----:B------:R-:W-:Y:S01]  /*4f030*/  ISETP.LT.AND P5, PT, R83, R18, !P1 ;  /* 0x000000125300720c */ /* 0x000fe20004fa1270 */
[----:B------:R-:W1:Y:S01]  /*4f040*/  LDC R17, c[0x0][0x398] ;  /* 0x0000e600ff117b82 */ /* 0x000e620000000800 */
[C---:B------:R-:W-:Y:S01]  /*4f050*/  IMAD.WIDE R2, R13.reuse, 0x2, R30 ;  /* 0x000000020d027825 */ /* 0x040fe200078e021e */
[----:B------:R-:W2:Y:S06]  /*4f060*/  LDL.S16 R60, [R1+0x1c8] ;  /* 0x0001c800013c7983 */ /* 0x000eac0000100600 */
[----:B------:R-:W3:Y:S01]  /*4f070*/  LDC R18, c[0x0][0x398] ;  /* 0x0000e600ff127b82 */ /* 0x000ee20000000800 */
[----:B------:R-:W-:Y:S01]  /*4f080*/  IMAD.IADD R13, R13, 0x1, R75 ;  /* 0x000000010d0d7824 */ /* 0x000fe200078e024b */
[----:B------:R0:W-:Y:S01]  /*4f090*/  @P2 STG.E.U16 desc[UR6][R2.64], R0 ;  /* 0x0000000002002986 */ /* 0x0001e2000c101506 */
[----:B------:R-:W-:Y:S01]  /*4f0a0*/  ISETP.LT.AND P2, PT, R64, R14, !P1 ;  /* 0x0000000e4000720c */ /* 0x000fe20004f41270 */
[----:B------:R-:W-:-:S02]  /*4f0b0*/  VIADD R11, R93, 0x31 ;  /* 0x000000315d0b7836 */ /* 0x000fc40000000000 */
[C---:B------:R-:W-:Y:S01]  /*4f0c0*/  IMAD.WIDE R8, R13.reuse, 0x2, R36 ;  /* 0x000000020d087825 */ /* 0x040fe200078e0224 */
[----:B------:R-:W2:Y:S03]  /*4f0d0*/  LDL.LU.S16 R54, [R1+0x1ca] ;  /* 0x0001ca0001367983 */ /* 0x000ea60000300600 */
[----:B0-----:R-:W-:Y:S01]  /*4f0e0*/  IMAD.WIDE R2, R13, 0x2, R4 ;  /* 0x000000020d027825 */ /* 0x001fe200078e0204 */
[----:B------:R-:W-:Y:S01]  /*4f0f0*/  ISETP.LT.AND P1, PT, R52, R15, !P1 ;  /* 0x0000000f3400720c */ /* 0x000fe20004f21270 */
[----:B------:R-:W0:Y:S03]  /*4f100*/  LDC R0, c[0x0][0x39c] ;  /* 0x0000e700ff007b82 */ /* 0x000e260000000800 */
[----:B------:R1:W-:Y:S04]  /*4f110*/  @P5 STG.E.U16 desc[UR6][R2.64], R19 ;  /* 0x0000001302005986 */ /* 0x0003e8000c101506 */
[----:B------:R1:W-:Y:S01]  /*4f120*/  @P4 STG.E.U16 desc[UR6][R8.64], R10 ;  /* 0x0000000a08004986 */ /* 0x0003e2000c101506 */
[----:B------:R-:W-:Y:S01]  /*4f130*/  ISETP.GE.AND P4, PT, R11, R12, PT ;  /* 0x0000000c0b00720c */ /* 0x000fe20003f86270 */
[----:B------:R-:W0:Y:S01]  /*4f140*/  LDC R14, c[0x0][0x398] ;  /* 0x0000e600ff0e7b82 */ /* 0x000e220000000800 */
[----:B------:R-:W-:Y:S01]  /*4f150*/  PRMT R11, R76, 0x7610, R11 ;  /* 0x000076104c0b7816 */ /* 0x000fe2000000000b */
[----:B-1----:R-:W-:Y:S01]  /*4f160*/  IMAD.WIDE R2, R13, 0x2, R6 ;  /* 0x000000020d027825 */ /* 0x002fe200078e0206 */
[----:B------:R-:W-:Y:S01]  /*4f170*/  ISETP.LT.AND P5, PT, R79, R17, !P4 ;  /* 0x000000114f00720c */ /* 0x000fe200067a1270 */
[----:B------:R-:W2:Y:S01]  /*4f180*/  LDL.S16 R76, [R1+0xc8] ;  /* 0x0000c800014c7983 */ /* 0x000ea20000100600 */
[----:B---3--:R-:W-:Y:S01]  /*4f190*/  ISETP.LT.AND P6, PT, R64, R18, !P4 ;  /* 0x000000124000720c */ /* 0x008fe200067c1270 */
[----:B------:R-:W-:Y:S01]  /*4f1a0*/  IMAD.WIDE R8, R13, 0x2, R30 ;  /* 0x000000020d087825 */ /* 0x000fe200078e021e */
[----:B------:R-:W-:Y:S01]  /*4f1b0*/  PRMT R21, R62, 0x7610, R21 ;  /* 0x000076103e157816 */ /* 0x000fe20000000015 */
[----:B------:R1:W-:Y:S01]  /*4f1c0*/  @P2 STG.E.U16 desc[UR6][R2.64], R11 ;  /* 0x0000000b02002986 */ /* 0x0003e2000c101506 */
[----:B------:R-:W-:Y:S01]  /*4f1d0*/  ISETP.LT.AND P2, PT, R83, R16, !P4 ;  /* 0x000000105300720c */ /* 0x000fe20006741270 */
[----:B------:R-:W-:Y:S01]  /*4f1e0*/  IMAD.IADD R13, R13, 0x1, R75 ;  /* 0x000000010d0d7824 */ /* 0x000fe200078e024b */
[----:B------:R-:W-:Y:S01]  /*4f1f0*/  PRMT R22, R63, 0x7610, R22 ;  /* 0x000076103f167816 */ /* 0x000fe20000000016 */
[----:B------:R3:W-:Y:S01]  /*4f200*/  @P1 STG.E.U16 desc[UR6][R8.64], R20 ;  /* 0x0000001408001986 */ /* 0x0007e2000c101506 */
[----:B------:R-:W0:Y:S03]  /*4f210*/  LDC R12, c[0x0][0x398] ;  /* 0x0000e600ff0c7b82 */ /* 0x000e260000000800 */
[----:B------:R-:W2:Y:S01]  /*4f220*/  LDL.LU.S16 R62, [R1+0xca] ;  /* 0x0000ca00013e7983 */ /* 0x000ea20000300600 */
[----:B-1----:R-:W-:-:S03]  /*4f230*/  IMAD.WIDE R2, R13, 0x2, R4 ;  /* 0x000000020d027825 */ /* 0x002fc600078e0204 */
[----:B------:R-:W2:Y:S01]  /*4f240*/  LDL.S16 R61, [R1+0x1cc] ;  /* 0x0001cc00013d7983 */ /* 0x000ea20000100600 */
[----:B------:R-:W1:Y:S01]  /*4f250*/  LDC R15, c[0x0][0x398] ;  /* 0x0000e600ff0f7b82 */ /* 0x000e620000000800 */
[C---:B---3--:R-:W-:Y:S02]  /*4f260*/  IMAD.WIDE R8, R13.reuse, 0x2, R36 ;  /* 0x000000020d087825 */ /* 0x048fe400078e0224 */
[----:B------:R-:W-:Y:S02]  /*4f270*/  @P2 STG.E.U16 desc[UR6][R2.64], R21 ;  /* 0x0000001502002986 */ /* 0x000fe4000c101506 */
[----:B------:R-:W-:Y:S02]  /*4f280*/  IMAD.WIDE R10, R13, 0x2, R6 ;  /* 0x000000020d0a7825 */ /* 0x000fe400078e0206 */
[----:B------:R-:W-:Y:S01]  /*4f290*/  @P5 STG.E.U16 desc[UR6][R8.64], R22 ;  /* 0x0000001608005986 */ /* 0x000fe2000c101506 */
[----:B------:R-:W3:Y:S01]  /*4f2a0*/  LDC R16, c[0x0][0x398] ;  /* 0x0000e600ff107b82 */ /* 0x000ee20000000800 */
[----:B------:R-:W-:-:S07]  /*4f2b0*/  VIADD R19, R93, 0x32 ;  /* 0x000000325d137836 */ /* 0x000fce0000000000 */
[----:B------:R-:W0:Y:S01]  /*4f2c0*/  LDC R17, c[0x0][0x398] ;  /* 0x0000e600ff117b82 */ /* 0x000e220000000800 */
[----:B----4-:R-:W-:-:S05]  /*4f2d0*/  PRMT R20, R80, 0x7610, R20 ;  /* 0x0000761050147816 */ /* 0x010fca0000000014 */
[----:B------:R2:W-:Y:S02]  /*4f2e0*/  @P6 STG.E.U16 desc[UR6][R10.64], R20 ;  /* 0x000000140a006986 */ /* 0x0005e4000c101506 */
[----:B--2---:R-:W-:Y:S02]  /*4f2f0*/  PRMT R11, R70, 0x7610, R11 ;  /* 0x00007610460b7816 */ /* 0x004fe4000000000b */
[----:B------:R-:W2:Y:S01]  /*4f300*/  LDL.LU.S16 R70, [R1+0x1ce] ;  /* 0x0001ce0001467983 */ /* 0x000ea20000300600 */
[----:B0-----:R-:W-:Y:S02]  /*4f310*/  ISETP.GE.AND P2, PT, R19, R0, PT ;  /* 0x000000001300720c */ /* 0x001fe40003f46270 */
[----:B------:R-:W-:Y:S01]  /*4f320*/  ISETP.LT.AND P5, PT, R52, R12, !P4 ;  /* 0x0000000c3400720c */ /* 0x000fe200067a1270 */
[----:B------:R-:W4:Y:S01]  /*4f330*/  LDL.S16 R63, [R1+0xcc] ;  /* 0x0000cc00013f7983 */ /* 0x000f220000100600 */
[----:B------:R-:W-:Y:S01]  /*4f340*/  ISETP.LT.AND P4, PT, R83, R14, !P2 ;  /* 0x0000000e5300720c */ /* 0x000fe20005781270 */
[----:B------:R-:W-:Y:S01]  /*4f350*/  IMAD.WIDE R2, R13, 0x2, R30 ;  /* 0x000000020d027825 */ /* 0x000fe200078e021e */
[----:B-1----:R-:W-:Y:S01]  /*4f360*/  ISETP.LT.AND P6, PT, R79, R15, !P2 ;  /* 0x0000000f4f00720c */ /* 0x002fe200057c1270 */
[----:B------:R-:W3:Y:S01]  /*4f370*/  LDL.LU.S16 R80, [R1+0xce] ;  /* 0x0000ce0001507983 */ /* 0x000ee20000300600 */
[----:B------:R-:W-:Y:S01]  /*4f380*/  PRMT R21, R60, 0x7610, R21 ;  /* 0x000076103c157816 */ /* 0x000fe20000000015 */
[----:B------:R-:W-:Y:S01]  /*4f390*/  IMAD.IADD R15, R13, 0x1, R75 ;  /* 0x000000010d0f7824 */ /* 0x000fe200078e024b */
[----:B------:R-:W0:Y:S03]  /*4f3a0*/  LDC R0, c[0x0][0x39c] ;  /* 0x0000e700ff007b82 */ /* 0x000e260000000800 */
[----:B------:R-:W-:-:S02]  /*4f3b0*/  IMAD.WIDE R8, R15, 0x2, R4 ;  /* 0x000000020f087825 */ /* 0x000fc400078e0204 */
[----:B------:R-:W-:Y:S01]  /*4f3c0*/  @P5 STG.E.U16 desc[UR6][R2.64], R11 ;  /* 0x0000000b02005986 */ /* 0x000fe2000c101506 */
[----:B------:R-:W-:Y:S01]  /*4f3d0*/  PRMT R20, R54, 0x7610, R20 ;  /* 0x0000761036147816 */ /* 0x000fe20000000014 */
[----:B------:R-:W-:Y:S01]  /*4f3e0*/  VIADD R18, R93, 0x35 ;  /* 0x000000355d127836 */ /* 0x000fe20000000000 */
[----:B------:R-:W1:Y:S01]  /*4f3f0*/  LDC R12, c[0x0][0x398] ;  /* 0x0000e600ff0c7b82 */ /* 0x000e620000000800 */
[----:B------:R-:W4:Y:S04]  /*4f400*/  LDL.S16 R54, [R1+0x1d0] ;  /* 0x0001d00001367983 */ /* 0x000f280000100600 */
[----:B------:R2:W-:Y:S01]  /*4f410*/  @P4 STG.E.U16 desc[UR6][R8.64], R21 ;  /* 0x0000001508004986 */ /* 0x0005e2000c101506 */
[----:B------:R-:W-:Y:S02]  /*4f420*/  PRMT R22, R76, 0x7610, R22 ;  /* 0x000076104c167816 */ /* 0x000fe40000000016 */
[----:B------:R-:W0:Y:S01]  /*4f430*/  LDC R13, c[0x0][0x398] ;  /* 0x0000e600ff0d7b82 */ /* 0x000e220000000800 */
[----:B------:R-:W4:Y:S07]  /*4f440*/  LDL.LU.S16 R76, [R1+0x1d2] ;  /* 0x0001d200014c7983 */ /* 0x000f2e0000300600 */
[----:B------:R-:W0:Y:S01]  /*4f450*/  LDC R19, c[0x0][0x398] ;  /* 0x0000e600ff137b82 */ /* 0x000e220000000800 */
[----:B------:R-:W-:-:S02]  /*4f460*/  PRMT R23, R62, 0x7610, R23 ;  /* 0x000076103e177816 */ /* 0x000fc40000000017 */
[----:B------:R-:W4:Y:S05]  /*4f470*/  LDL.S16 R62, [R1+0xd0] ;  /* 0x0000d000013e7983 */ /* 0x000f2a0000100600 */
[----:B------:R-:W0:Y:S01]  /*4f480*/  LDC R14, c[0x0][0x39c] ;  /* 0x0000e700ff0e7b82 */ /* 0x000e220000000800 */
[----:B--2---:R-:W-:Y:S02]  /*4f490*/  PRMT R21, R70, 0x7610, R21 ;  /* 0x0000761046157816 */ /* 0x004fe40000000015 */
[----:B------:R-:W2:Y:S01]  /*4f4a0*/  LDL.LU.S16 R70, [R1+0xd2] ;  /* 0x0000d20001467983 */ /* 0x000ea20000300600 */
[----:B------:R-:W-:-:S04]  /*4f4b0*/  ISETP.GE.AND P1, PT, R18, R35, PT ;  /* 0x000000231200720c */ /* 0x000fc80003f26270 */
[----:B------:R-:W4:Y:S01]  /*4f4c0*/  LDC R18, c[0x0][0x398] ;  /* 0x0000e600ff127b82 */ /* 0x000f220000000800 */
[----:B---3--:R-:W-:Y:S02]  /*4f4d0*/  ISETP.LT.AND P5, PT, R64, R16, !P2 ;  /* 0x000000104000720c */ /* 0x008fe400057a1270 */
[----:B------:R-:W-:Y:S01]  /*4f4e0*/  ISETP.LT.AND P2, PT, R52, R17, !P2 ;  /* 0x000000113400720c */ /* 0x000fe20005741270 */
[----:B------:R-:W-:Y:S02]  /*4f4f0*/  VIADD R17, R93, 0x33 ;  /* 0x000000335d117836 */ /* 0x000fe40000000000 */
[C---:B------:R-:W-:Y:S02]  /*4f500*/  IMAD.WIDE R8, R15.reuse, 0x2, R36 ;  /* 0x000000020f087825 */ /* 0x040fe400078e0224 */
[----:B------:R-:W3:Y:S02]  /*4f510*/  LDC R16, c[0x0][0x398] ;  /* 0x0000e600ff107b82 */ /* 0x000ee40000000800 */
[----:B------:R-:W-:Y:S01]  /*4f520*/  IMAD.WIDE R2, R15, 0x2, R6 ;  /* 0x000000020f027825 */ /* 0x000fe200078e0206 */
[----:B0-----:R-:W-:-:S03]  /*4f530*/  ISETP.GE.AND P4, PT, R17, R0, PT ;  /* 0x000000001100720c */ /* 0x001fc60003f86270 */
[----:B------:R-:W-:Y:S01]  /*4f540*/  IMAD.WIDE R10, R15, 0x2, R30 ;  /* 0x000000020f0a7825 */ /* 0x000fe200078e021e */
[----:B------:R-:W-:Y:S01]  /*4f550*/  @P6 STG.E.U16 desc[UR6][R8.64], R20 ;  /* 0x0000001408006986 */ /* 0x000fe2000c101506 */
[----:B------:R-:W0:Y:S03]  /*4f560*/  LDC R0, c[0x0][0x398] ;  /* 0x0000e600ff007b82 */ /* 0x000e260000000800 */
[----:B------:R4:W-:Y:S01]  /*4f570*/  @P5 STG.E.U16 desc[UR6][R2.64], R22 ;  /* 0x0000001602005986 */ /* 0x0009e2000c101506 */
[----:B------:R-:W-:-:S03]  /*4f580*/  ISETP.LT.AND P6, PT, R64, R13, !P4 ;  /* 0x0000000d4000720c */ /* 0x000fc600067c1270 */
[----:B------:R3:W-:Y:S01]  /*4f590*/  @P2 STG.E.U16 desc[UR6][R10.64], R23 ;  /* 0x000000170a002986 */ /* 0x0007e2000c101506 */
[----:B-1----:R-:W-:Y:S01]  /*4f5a0*/  ISETP.LT.AND P2, PT, R83, R12, !P4 ;  /* 0x0000000c5300720c */ /* 0x002fe20006741270 */
[----:B------:R-:W1:Y:S01]  /*4f5b0*/  LDC R17, c[0x0][0x398] ;  /* 0x0000e600ff117b82 */ /* 0x000e620000000800 */
[----:B----4-:R-:W-:Y:S01]  /*4f5c0*/  ISETP.LT.AND P5, PT, R79, R18, !P4 ;  /* 0x000000124f00720c */ /* 0x010fe200067a1270 */
[----:B------:R-:W-:Y:S01]  /*4f5d0*/  IMAD.IADD R15, R15, 0x1, R75 ;  /* 0x000000010f0f7824 */ /* 0x000fe200078e024b */
[----:B------:R-:W-:Y:S02]  /*4f5e0*/  ISETP.LT.AND P4, PT, R52, R19, !P4 ;  /* 0x000000133400720c */ /* 0x000fe40006781270 */
[----:B------:R-:W-:Y:S01]  /*4f5f0*/  PRMT R22, R63, 0x7610, R22 ;  /* 0x000076103f167816 */ /* 0x000fe20000000016 */
[----:B------:R-:W-:Y:S01]  /*4f600*/  IMAD.WIDE R2, R15, 0x2, R4 ;  /* 0x000000020f027825 */ /* 0x000fe200078e0204 */
[----:B------:R-:W4:Y:S01]  /*4f610*/  LDL.S16 R63, [R1+0x1d4] ;  /* 0x0001d400013f7983 */ /* 0x000f220000100600 */
[----:B------:R-:W-:Y:S01]  /*4f620*/  PRMT R20, R61, 0x7610, R20 ;  /* 0x000076103d147816 */ /* 0x000fe20000000014 */
[----:B------:R-:W0:Y:S01]  /*4f630*/  LDC R18, c[0x0][0x398] ;  /* 0x0000e600ff127b82 */ /* 0x000e220000000800 */
[----:B------:R-:W-:Y:S01]  /*4f640*/  IMAD.WIDE R8, R15, 0x2, R36 ;  /* 0x000000020f087825 */ /* 0x000fe200078e0224 */
[----:B---3--:R-:W-:-:S02]  /*4f650*/  PRMT R23, R80, 0x7610, R23 ;  /* 0x0000761050177816 */ /* 0x008fc40000000017 */
[----:B------:R-:W3:Y:S01]  /*4f660*/  LDL.LU.S16 R80, [R1+0x1d6] ;  /* 0x0001d60001507983 */ /* 0x000ee20000300600 */
[----:B------:R-:W-:-:S04]  /*4f670*/  IMAD.WIDE R10, R15, 0x2, R6 ;  /* 0x000000020f0a7825 */ /* 0x000fc800078e0206 */
[----:B------:R-:W-:Y:S01]  /*4f680*/  IMAD.WIDE R12, R15, 0x2, R30 ;  /* 0x000000020f0c7825 */ /* 0x000fe200078e021e */
[----:B------:R-:W-:Y:S04]  /*4f690*/  @P2 STG.E.U16 desc[UR6][R2.64], R20 ;  /* 0x0000001402002986 */ /* 0x000fe8000c101506 */
[----:B------:R-:W-:Y:S04]  /*4f6a0*/  @P5 STG.E.U16 desc[UR6][R8.64], R21 ;  /* 0x0000001508005986 */ /* 0x000fe8000c101506 */
[----:B------:R1:W-:Y:S04]  /*4f6b0*/  @P6 STG.E.U16 desc[UR6][R10.64], R22 ;  /* 0x000000160a006986 */ /* 0x0003e8000c101506 */
[----:B------:R1:W-:Y:S04]  /*4f6c0*/  @P4 STG.E.U16 desc[UR6][R12.64], R23 ;  /* 0x000000170c004986 */ /* 0x0003e8000c101506 */
[----:B------:R-:W3:Y:S01]  /*4f6d0*/  LDL.S16 R61, [R1+0xd4] ;  /* 0x0000d400013d7983 */ /* 0x000ee20000100600 */
[----:B-1----:R-:W-:-:S03]  /*4f6e0*/  PRMT R22, R76, 0x7610, R22 ;  /* 0x000076104c167816 */ /* 0x002fc60000000016 */
[----:B------:R-:W3:Y:S01]  /*4f6f0*/  LDL.S16 R76, [R1+0x1d8] ;  /* 0x0001d800014c7983 */ /* 0x000ee20000100600 */
[----:B------:R-:W-:-:S03]  /*4f700*/  PRMT R23, R62, 0x7610, R23 ;  /* 0x000076103e177816 */ /* 0x000fc60000000017 */
[----:B------:R-:W3:Y:S01]  /*4f710*/  LDL.LU.S16 R62, [R1+0x1da] ;  /* 0x0001da00013e7983 */ /* 0x000ee20000300600 */
[----:B--2---:R-:W-:-:S03]  /*4f720*/  PRMT R24, R70, 0x7610, R24 ;  /* 0x0000761046187816 */ /* 0x004fc60000000018 */
[----:B------:R-:W2:Y:S01]  /*4f730*/  LDL.LU.S16 R70, [R1+0xd6] ;  /* 0x0000d60001467983 */ /* 0x000ea20000300600 */
[----:B------:R-:W-:-:S05]  /*4f740*/  VIADD R19, R93, 0x34 ;  /* 0x000000345d137836 */ /* 0x000fca0000000000 */
[----:B------:R-:W-:Y:S02]  /*4f750*/  ISETP.GE.AND P2, PT, R19, R14, PT ;  /* 0x0000000e1300720c */ /* 0x000fe40003f46270 */
[----:B------:R-:W1:Y:S02]  /*4f760*/  LDC R14, c[0x0][0x398] ;  /* 0x0000e600ff0e7b82 */ /* 0x000e640000000800 */
[----:B0-----:R-:W-:-:S06]  /*4f770*/  ISETP.LT.AND P6, PT, R83, R0, !P2 ;  /* 0x000000005300720c */ /* 0x001fcc00057c1270 */
[----:B------:R-:W0:Y:S01]  /*4f780*/  LDC R0, c[0x0][0x398] ;  /* 0x0000e600ff007b82 */ /* 0x000e220000000800 */
[----:B------:R-:W-:-:S07]  /*4f790*/  ISETP.LT.AND P4, PT, R79, R16, !P2 ;  /* 0x000000104f00720c */ /* 0x000fce0005781270 */
[----:B------:R-:W4:Y:S01]  /*4f7a0*/  LDC R19, c[0x0][0x398] ;  /* 0x0000e600ff137b82 */ /* 0x000f220000000800 */
[----:B------:R-:W-:Y:S02]  /*4f7b0*/  ISETP.LT.AND P5, PT, R64, R17, !P2 ;  /* 0x000000114000720c */ /* 0x000fe400057a1270 */
[----:B------:R-:W-:Y:S02]  /*4f7c0*/  ISETP.LT.AND P2, PT, R52, R18, !P2 ;  /* 0x000000123400720c */ /* 0x000fe40005741270 */
[----:B------:R-:W-:Y:S02]  /*4f7d0*/  IADD3 R15, PT, PT, R15, R75, RZ ;  /* 0x0000004b0f0f7210 */ /* 0x000fe40007ffe0ff */
[----:B------:R-:W-:Y:S01]  /*4f7e0*/  PRMT R21, R54, 0x7610, R21 ;  /* 0x0000761036157816 */ /* 0x000fe20000000015 */
[----:B------:R-:W2:Y:S02]  /*4f7f0*/  LDC R16, c[0x0][0x398] ;  /* 0x0000e600ff107b82 */ /* 0x000ea40000000800 */
[----:B------:R-:W-:-:S04]  /*4f800*/  IMAD.WIDE R2, R15, 0x2, R4 ;  /* 0x000000020f027825 */ /* 0x000fc800078e0204 */
[C---:B------:R-:W-:Y:S01]  /*4f810*/  IMAD.WIDE R8, R15.reuse, 0x2, R36 ;  /* 0x000000020f087825 */ /* 0x040fe200078e0224 */
[----:B------:R3:W-:Y:S01]  /*4f820*/  @P6 STG.E.U16 desc[UR6][R2.64], R21 ;  /* 0x0000001502006986 */ /* 0x0007e2000c101506 */
[----:B------:R-:W2:Y:S02]  /*4f830*/  LDC R17, c[0x0][0x398] ;  /* 0x0000e600ff117b82 */ /* 0x000ea40000000800 */
[C---:B------:R-:W-:Y:S01]  /*4f840*/  IMAD.WIDE R10, R15.reuse, 0x2, R6 ;  /* 0x000000020f0a7825 */ /* 0x040fe200078e0206 */
[----:B------:R0:W-:Y:S03]  /*4f850*/  @P4 STG.E.U16 desc[UR6][R8.64], R22 ;  /* 0x0000001608004986 */ /* 0x0001e6000c101506 */
[----:B------:R-:W-:Y:S01]  /*4f860*/  IMAD.WIDE R12, R15, 0x2, R30 ;  /* 0x000000020f0c7825 */ /* 0x000fe200078e021e */
[----:B------:R-:W-:Y:S01]  /*4f870*/  @P5 STG.E.U16 desc[UR6][R10.64], R23 ;  /* 0x000000170a005986 */ /* 0x000fe2000c101506 */
[----:B-1----:R-:W-:Y:S01]  /*4f880*/  ISETP.LT.AND P4, PT, R79, R14, !P1 ;  /* 0x0000000e4f00720c */ /* 0x002fe20004f81270 */
[----:B------:R-:W1:Y:S02]  /*4f890*/  LDC R18, c[0x0][0x398] ;  /* 0x0000e600ff127b82 */ /* 0x000e640000000800 */
[----:B------:R3:W-:Y:S01]  /*4f8a0*/  @P2 STG.E.U16 desc[UR6][R12.64], R24 ;  /* 0x000000180c002986 */ /* 0x0007e2000c101506 */
[----:B0-----:R-:W-:-:S02]  /*4f8b0*/  ISETP.LT.AND P2, PT, R83, R0, !P1 ;  /* 0x000000005300720c */ /* 0x001fc40004f41270 */
[----:B----4-:R-:W-:Y:S01]  /*4f8c0*/  ISETP.LT.AND P5, PT, R64, R19, !P1 ;  /* 0x000000134000720c */ /* 0x010fe20004fa1270 */
[----:B------:R-:W-:Y:S01]  /*4f8d0*/  IMAD.IADD R15, R15, 0x1, R75 ;  /* 0x000000010f0f7824 */ /* 0x000fe200078e024b */
[----:B------:R-:W-:Y:S01]  /*4f8e0*/  PRMT R19, R63, 0x7610, R19 ;  /* 0x000076103f137816 */ /* 0x000fe20000000013 */
[----:B------:R-:W0:Y:S01]  /*4f8f0*/  LDC R0, c[0x0][0x398] ;  /* 0x0000e600ff007b82 */ /* 0x000e220000000800 */
[----:B------:R-:W4:Y:S01]  /*4f900*/  LDL.S16 R63, [R1+0xd8] ;  /* 0x0000d800013f7983 */ /* 0x000f220000100600 */
[----:B---3--:R-:W-:Y:S01]  /*4f910*/  PRMT R21, R80, 0x7610, R21 ;  /* 0x0000761050157816 */ /* 0x008fe20000000015 */
[C---:B------:R-:W-:Y:S02]  /*4f920*/  IMAD.WIDE R2, R15.reuse, 0x2, R4 ;  /* 0x000000020f027825 */ /* 0x040fe400078e0204 */
[----:B------:R-:W3:Y:S02]  /*4f930*/  LDL.LU.S16 R80, [R1+0xda] ;  /* 0x0000da0001507983 */ /* 0x000ee40000300600 */
[----:B------:R-:W-:Y:S01]  /*4f940*/  IMAD.WIDE R8, R15, 0x2, R36 ;  /* 0x000000020f087825 */ /* 0x000fe200078e0224 */
[----:B------:R-:W0:Y:S01]  /*4f950*/  LDC R12, c[0x0][0x398] ;  /* 0x0000e600ff0c7b82 */ /* 0x000e220000000800 */
[----:B------:R-:W3:Y:S01]  /*4f960*/  LDL.S16 R54, [R1+0x1dc] ;  /* 0x0001dc0001367983 */ /* 0x000ee20000100600 */
[----:B------:R-:W-:-:S03]  /*4f970*/  PRMT R22, R76, 0x7610, R22 ;  /* 0x000076104c167816 */ /* 0x000fc60000000016 */
[----:B------:R1:W-:Y:S01]  /*4f980*/  @P2 STG.E.U16 desc[UR6][R2.64], R19 ;  /* 0x0000001302002986 */ /* 0x0003e2000c101506 */
[----:B------:R-:W-:Y:S01]  /*4f990*/  PRMT R23, R62, 0x7610, R23 ;  /* 0x000076103e177816 */ /* 0x000fe20000000017 */
[----:B------:R-:W-:Y:S02]  /*4f9a0*/  VIADD R20, R93, 0x36 ;  /* 0x000000365d147836 */ /* 0x000fe40000000000 */
[----:B------:R2:W-:Y:S01]  /*4f9b0*/  @P4 STG.E.U16 desc[UR6][R8.64], R21 ;  /* 0x0000001508004986 */ /* 0x0005e2000c101506 */
[----:B------:R-:W0:Y:S03]  /*4f9c0*/  LDC R14, c[0x0][0x398] ;  /* 0x0000e600ff0e7b82 */ /* 0x000e260000000800 */
[----:B------:R-:W3:Y:S04]  /*4f9d0*/  LDL.LU.S16 R76, [R1+0x1de] ;  /* 0x0001de00014c7983 */ /* 0x000ee80000300600 */
[----:B------:R-:W3:Y:S01]  /*4f9e0*/  LDL.S16 R62, [R1+0xdc] ;  /* 0x0000dc00013e7983 */ /* 0x000ee20000100600 */
[----:B------:R-:W-:Y:S01]  /*4f9f0*/  PRMT R25, R61, 0x7610, R25 ;  /* 0x000076103d197816 */ /* 0x000fe20000000019 */
[----:B------:R-:W-:Y:S01]  /*4fa00*/  IMAD.WIDE R10, R15, 0x2, R6 ;  /* 0x000000020f0a7825 */ /* 0x000fe200078e0206 */
[----:B-1----:R-:W1:Y:S01]  /*4fa10*/  LDC R19, c[0x0][0x398] ;  /* 0x0000e600ff137b82 */ /* 0x002e620000000800 */
[----:B--2---:R-:W-:-:S02]  /*4fa20*/  PRMT R21, R70, 0x7610, R21 ;  /* 0x0000761046157816 */ /* 0x004fc40000000015 */
[----:B------:R-:W2:Y:S01]  /*4fa30*/  LDL.LU.S16 R70, [R1+0xde] ;  /* 0x0000de0001467983 */ /* 0x000ea20000300600 */
[----:B------:R-:W-:Y:S02]  /*4fa40*/  ISETP.GE.AND P6, PT, R20, R33, PT ;  /* 0x000000211400720c */ /* 0x000fe40003fc6270 */
[----:B------:R-:W-:Y:S02]  /*4fa50*/  ISETP.LT.AND P2, PT, R52, R16, !P1 ;  /* 0x000000103400720c */ /* 0x000fe40004f41270 */
[----:B------:R-:W-:Y:S01]  /*4fa60*/  ISETP.LT.AND P4, PT, R83, R17, !P6 ;  /* 0x000000115300720c */ /* 0x000fe20007781270 */
[----:B------:R-:W-:Y:S01]  /*4fa70*/  IMAD.IADD R13, R15, 0x1, R75 ;  /* 0x000000010f0d7824 */ /* 0x000fe200078e024b */
[----:B------:R0:W-:Y:S01]  /*4fa80*/  @P5 STG.E.U16 desc[UR6][R10.64], R25 ;  /* 0x000000190a005986 */ /* 0x0001e2000c101506 */
[----:B------:R-:W-:Y:S01]  /*4fa90*/  ISETP.LT.AND P5, PT, R79, R18, !P6 ;  /* 0x000000124f00720c */ /* 0x000fe200077a1270 */
[----:B------:R-:W-:Y:S01]  /*4faa0*/  VIADD R20, R93, 0x37 ;  /* 0x000000375d147836 */ /* 0x000fe20000000000 */
[----:B------:R-:W1:Y:S01]  /*4fab0*/  LDC R16, c[0x0][0x398] ;  /* 0x0000e600ff107b82 */ /* 0x000e620000000800 */
[----:B------:R-:W-:-:S07]  /*4fac0*/  IMAD.WIDE R8, R13, 0x2, R4 ;  /* 0x000000020d087825 */ /* 0x000fce00078e0204 */
[----:B------:R-:W1:Y:S01]  /*4fad0*/  LDC R17, c[0x0][0x398] ;  /* 0x0000e600ff117b82 */ /* 0x000e620000000800 */
[----:B0-----:R-:W-:Y:S01]  /*4fae0*/  IMAD.WIDE R10, R15, 0x2, R30 ;  /* 0x000000020f0a7825 */ /* 0x001fe200078e021e */
[----:B------:R-:W-:-:S04]  /*4faf0*/  ISETP.GE.AND P1, PT, R20, R45, PT ;  /* 0x0000002d1400720c */ /* 0x000fc80003f26270 */
[----:B------:R0:W-:Y:S01]  /*4fb00*/  @P2 STG.E.U16 desc[UR6][R10.64], R21 ;  /* 0x000000150a002986 */ /* 0x0001e2000c101506 */
[----:B------:R-:W-:Y:S01]  /*4fb10*/  IMAD.WIDE R2, R13, 0x2, R36 ;  /* 0x000000020d027825 */ /* 0x000fe200078e0224 */
[----:B------:R-:W1:Y:S02]  /*4fb20*/  LDC R18, c[0x0][0x398] ;  /* 0x0000e600ff127b82 */ /* 0x000e640000000800 */
[----:B------:R-:W-:Y:S01]  /*4fb30*/  @P4 STG.E.U16 desc[UR6][R8.64], R22 ;  /* 0x0000001608004986 */ /* 0x000fe2000c101506 */
[----:B------:R-:W-:Y:S02]  /*4fb40*/  ISETP.LT.AND P4, PT, R64, R0, !P6 ;  /* 0x000000004000720c */ /* 0x000fe40007781270 */
[----:B------:R-:W-:Y:S01]  /*4fb50*/  ISETP.LT.AND P6, PT, R52, R12, !P6 ;  /* 0x0000000c3400720c */ /* 0x000fe200077c1270 */
[----:B------:R0:W-:Y:S01]  /*4fb60*/  @P5 STG.E.U16 desc[UR6][R2.64], R23 ;  /* 0x0000001702005986 */ /* 0x0001e2000c101506 */
[----:B------:R-:W-:Y:S01]  /*4fb70*/  ISETP.LT.AND P5, PT, R83, R14, !P1 ;  /* 0x0000000e5300720c */ /* 0x000fe20004fa1270 */
[C---:B------:R-:W-:Y:S01]  /*4fb80*/  IMAD.IADD R15, R13.reuse, 0x1, R75 ;  /* 0x000000010d0f7824 */ /* 0x040fe200078e024b */
[----:B------:R-:W1:Y:S01]  /*4fb90*/  LDC R0, c[0x0][0x398] ;  /* 0x0000e600ff007b82 */ /* 0x000e620000000800 */
[----:B0-----:R-:W-:-:S07]  /*4fba0*/  IMAD.WIDE R10, R13, 0x2, R6 ;  /* 0x000000020d0a7825 */ /* 0x001fce00078e0206 */
[----:B------:R-:W0:Y:S01]  /*4fbb0*/  LDC R14, c[0x0][0x398] ;  /* 0x0000e600ff0e7b82 */ /* 0x000e220000000800 */
[----:B------:R-:W-:Y:S01]  /*4fbc0*/  IMAD.WIDE R2, R13, 0x2, R30 ;  /* 0x000000020d027825 */ /* 0x000fe200078e021e */
[----:B----4-:R-:W-:Y:S02]  /*4fbd0*/  PRMT R9, R63, 0x7610, R9 ;  /* 0x000076103f097816 */ /* 0x010fe40000000009 */
[----:B------:R-:W4:Y:S01]  /*4fbe0*/  LDL.S16 R63, [R1+0x1e0] ;  /* 0x0001e000013f7983 */ /* 0x000f220000100600 */
[----:B---3--:R-:W-:-:S03]  /*4fbf0*/  PRMT R20, R80, 0x7610, R20 ;  /* 0x0000761050147816 */ /* 0x008fc60000000014 */
[----:B------:R3:W-:Y:S04]  /*4fc00*/  @P4 STG.E.U16 desc[UR6][R10.64], R9 ;  /* 0x000000090a004986 */ /* 0x0007e8000c101506 */
[----:B------:R-:W4:Y:S04]  /*4fc10*/  LDL.LU.S16 R80, [R1+0x1e2] ;  /* 0x0001e20001507983 */ /* 0x000f280000300600 */
[----:B------:R-:W4:Y:S01]  /*4fc20*/  LDL.S16 R61, [R1+0xe0] ;  /* 0x0000e000013d7983 */ /* 0x000f220000100600 */
[----:B---3--:R-:W-:Y:S01]  /*4fc30*/  PRMT R11, R54, 0x7610, R11 ;  /* 0x00007610360b7816 */ /* 0x008fe2000000000b */
[----:B------:R-:W-:-:S02]  /*4fc40*/  IMAD.WIDE R8, R15, 0x2, R4 ;  /* 0x000000020f087825 */ /* 0x000fc400078e0204 */
[----:B------:R-:W-:Y:S01]  /*4fc50*/  @P6 STG.E.U16 desc[UR6][R2.64], R20 ;  /* 0x0000001402006986 */ /* 0x000fe2000c101506 */
[----:B------:R-:W-:-:S03]  /*4fc60*/  PRMT R21, R76, 0x7610, R21 ;  /* 0x000076104c157816 */ /* 0x000fc60000000015 */
[----:B------:R2:W-:Y:S04]  /*4fc70*/  @P5 STG.E.U16 desc[UR6][R8.64], R11 ;  /* 0x0000000b08005986 */ /* 0x0005e8000c101506 */
[----:B------:R-:W3:Y:S04]  /*4fc80*/  LDL.S16 R54, [R1+0x1e4] ;  /* 0x0001e40001367983 */ /* 0x000ee80000100600 */
[----:B------:R-:W3:Y:S01]  /*4fc90*/  LDL.LU.S16 R76, [R1+0xe2] ;  /* 0x0000e200014c7983 */ /* 0x000ee20000300600 */
[----:B--2---:R-:W-:-:S03]  /*4fca0*/  PRMT R9, R70, 0x7610, R9 ;  /* 0x0000761046097816 */ /* 0x004fc60000000009 */
[----:B------:R-:W2:Y:S01]  /*4fcb0*/  LDL.LU.S16 R70, [R1+0x1e6] ;  /* 0x0001e60001467983 */ /* 0x000ea20000300600 */
[----:B-1----:R-:W-:Y:S02]  /*4fcc0*/  ISETP.LT.AND P6, PT, R79, R16, !P1 ;  /* 0x000000104f00720c */ /* 0x002fe40004fc1270 */
[----:B------:R-:W-:Y:S01]  /*4fcd0*/  ISETP.LT.AND P4, PT, R64, R17, !P1 ;  /* 0x000000114000720c */ /* 0x000fe20004f81270 */
[----:B------:R-:W-:Y:S01]  /*4fce0*/  VIADD R12, R93, 0x38 ;  /* 0x000000385d0c7836 */ /* 0x000fe20000000000 */
[----:B------:R-:W-:Y:S01]  /*4fcf0*/  ISETP.LT.AND P1, PT, R52, R18, !P1 ;  /* 0x000000123400720c */ /* 0x000fe20004f21270 */
[C---:B------:R-:W-:Y:S01]  /*4fd00*/  IMAD.WIDE R10, R15.reuse, 0x2, R36 ;  /* 0x000000020f0a7825 */ /* 0x040fe200078e0224 */
[----:B------:R-:W-:Y:S01]  /*4fd10*/  PRMT R22, R62, 0x7610, R22 ;  /* 0x000076103e167816 */ /* 0x000fe20000000016 */
[----:B------:R-:W1:Y:S01]  /*4fd20*/  LDC R16, c[0x0][0x398] ;  /* 0x0000e600ff107b82 */ /* 0x000e620000000800 */
[----:B------:R-:W-:Y:S01]  /*4fd30*/  ISETP.GE.AND P2, PT, R12, R43, PT ;  /* 0x0000002b0c00720c */ /* 0x000fe20003f46270 */
[C---:B------:R-:W-:Y:S01]  /*4fd40*/  IMAD.WIDE R12, R15.reuse, 0x2, R6 ;  /* 0x000000020f0c7825 */ /* 0x040fe200078e0206 */
[----:B------:R-:W3:Y:S03]  /*4fd50*/  LDL.S16 R62, [R1+0xe4] ;  /* 0x0000e400013e7983 */ /* 0x000ee60000100600 */
[----:B------:R-:W-:Y:S01]  /*4fd60*/  IMAD.WIDE R2, R15, 0x2, R30 ;  /* 0x000000020f027825 */ /* 0x000fe200078e021e */
[----:B------:R0:W-:Y:S02]  /*4fd70*/  @P6 STG.E.U16 desc[UR6][R10.64], R21 ;  /* 0x000000150a006986 */ /* 0x0001e4000c101506 */
[----:B0-----:R-:W-:Y:S01]  /*4fd80*/  ISETP.LT.AND P5, PT, R79, R14, !P2 ;  /* 0x0000000e4f00720c */ /* 0x001fe200057a1270 */
[----:B------:R-:W0:Y:S01]  /*4fd90*/  LDC R17, c[0x0][0x398] ;  /* 0x0000e600ff117b82 */ /* 0x000e220000000800 */
[----:B------:R-:W-:Y:S01]  /*4fda0*/  @P4 STG.E.U16 desc[UR6][R12.64], R22 ;  /* 0x000000160c004986 */ /* 0x000fe2000c101506 */
[----:B------:R-:W-:-:S03]  /*4fdb0*/  ISETP.LT.AND P6, PT, R64, R19, !P2 ;  /* 0x000000134000720c */ /* 0x000fc600057c1270 */
[----:B------:R1:W-:Y:S01]  /*4fdc0*/  @P1 STG.E.U16 desc[UR6][R2.64], R9 ;  /* 0x0000000902001986 */ /* 0x0003e2000c101506 */
[----:B------:R-:W-:Y:S01]  /*4fdd0*/  ISETP.LT.AND P1, PT, R83, R0, !P2 ;  /* 0x000000005300720c */ /* 0x000fe20005721270 */
[----:B------:R-:W-:Y:S01]  /*4fde0*/  IMAD.IADD R15, R15, 0x1, R75 ;  /* 0x000000010f0f7824 */ /* 0x000fe200078e024b */
[----:B------:R-:W0:Y:S03]  /*4fdf0*/  LDC R18, c[0x0][0x398] ;  /* 0x0000e600ff127b82 */ /* 0x000e260000000800 */
[----:B------:R-:W-:-:S05]  /*4fe00*/  IMAD.WIDE R10, R15, 0x2, R6 ;  /* 0x000000020f0a7825 */ /* 0x000fca00078e0206 */
[----:B------:R-:W0:Y:S01]  /*4fe10*/  LDC R0, c[0x0][0x398] ;  /* 0x0000e600ff007b82 */ /* 0x000e220000000800 */
[----:B-1----:R-:W-:-:S04]  /*4fe20*/  IMAD.WIDE R2, R15, 0x2, R4 ;  /* 0x000000020f027825 */ /* 0x002fc800078e0204 */
[----:B------:R-:W-:-:S03]  /*4fe30*/  IMAD.WIDE R8, R15, 0x2, R36 ;  /* 0x000000020f087825 */ /* 0x000fc600078e0224 */
[----:B------:R-:W1:Y:S01]  /*4fe40*/  LDC R14, c[0x0][0x398] ;  /* 0x0000e600ff0e7b82 */ /* 0x000e620000000800 */
[----:B------:R-:W-:-:S07]  /*4fe50*/  VIADD R20, R93, 0x39 ;  /* 0x000000395d147836 */ /* 0x000fce0000000000 */
[----:B------:R-:W0:Y:S01]  /*4fe60*/  LDC R12, c[0x0][0x398] ;  /* 0x0000e600ff0c7b82 */ /* 0x000e220000000800 */
[----:B----4-:R-:W-:Y:S02]  /*4fe70*/  PRMT R13, R63, 0x7610, R13 ;  /* 0x000076103f0d7816 */ /* 0x010fe4000000000d */
[----:B------:R-:W4:Y:S01]  /*4fe80*/  LDL.LU.S16 R63, [R1+0xe6] ;  /* 0x0000e600013f7983 */ /* 0x000f220000300600 */
[----:B------:R-:W-:-:S03]  /*4fe90*/  PRMT R19, R80, 0x7610, R19 ;  /* 0x0000761050137816 */ /* 0x000fc60000000013 */
[----:B------:R0:W-:Y:S01]  /*4fea0*/  @P1 STG.E.U16 desc[UR6][R2.64], R13 ;  /* 0x0000000d02001986 */ /* 0x0001e2000c101506 */
[----:B------:R-:W-:-:S03]  /*4feb0*/  PRMT R21, R61, 0x7610, R21 ;  /* 0x000076103d157816 */ /* 0x000fc60000000015 */
[----:B------:R1:W-:Y:S04]  /*4fec0*/  @P5 STG.E.U16 desc[UR6][R8.64], R19 ;  /* 0x0000001308005986 */ /* 0x0003e8000c101506 */
[----:B------:R2:W-:Y:S04]  /*4fed0*/  @P6 STG.E.U16 desc[UR6][R10.64], R21 ;  /* 0x000000150a006986 */ /* 0x0005e8000c101506 */
[----:B------:R-:W4:Y:S01]  /*4fee0*/  LDL.S16 R80, [R1+0x1e8] ;  /* 0x0001e80001507983 */ /* 0x000f220000100600 */
[----:B------:R-:W-:Y:S01]  /*4fef0*/  ISETP.GE.AND P4, PT, R20, R39, PT ;  /* 0x000000271400720c */ /* 0x000fe20003f86270 */
[----:B0-----:R-:W-:Y:S01]  /*4ff00*/  IMAD.WIDE R2, R15, 0x2, R30 ;  /* 0x000000020f027825 */ /* 0x001fe200078e021e */
[----:B-1----:R-:W0:Y:S01]  /*4ff10*/  LDC R19, c[0x0][0x398] ;  /* 0x0000e600ff137b82 */ /* 0x002e220000000800 */
[----:B--2---:R-:W-:-:S02]  /*4ff20*/  PRMT R21, R70, 0x7610, R21 ;  /* 0x0000761046157816 */ /* 0x004fc40000000015 */
[----:B------:R-:W2:Y:S01]  /*4ff30*/  LDL.LU.S16 R70, [R1+0x1ea] ;  /* 0x0001ea0001467983 */ /* 0x000ea20000300600 */
[----:B------:R-:W-:Y:S02]  /*4ff40*/  ISETP.LT.AND P5, PT, R52, R16, !P2 ;  /* 0x000000103400720c */ /* 0x000fe400057a1270 */
[----:B------:R-:W-:Y:S01]  /*4ff50*/  ISETP.LT.AND P2, PT, R83, R17, !P4 ;  /* 0x000000115300720c */ /* 0x000fe20006741270 */
[----:B------:R-:W2:Y:S01]  /*4ff60*/  LDL.S16 R61, [R1+0xe8] ;  /* 0x0000e800013d7983 */ /* 0x000ea20000100600 */
[----:B------:R-:W-:Y:S02]  /*4ff70*/  ISETP.LT.AND P6, PT, R79, R18, !P4 ;  /* 0x000000124f00720c */ /* 0x000fe400067c1270 */
[----:B---3--:R-:W-:Y:S01]  /*4ff80*/  PRMT R13, R76, 0x7610, R13 ;  /* 0x000076104c0d7816 */ /* 0x008fe2000000000d */
[----:B------:R-:W-:Y:S01]  /*4ff90*/  IMAD.IADD R17, R15, 0x1, R75 ;  /* 0x000000010f117824 */ /* 0x000fe200078e024b */
[----:B------:R-:W-:Y:S01]  /*4ffa0*/  PRMT R22, R54, 0x7610, R22 ;  /* 0x0000761036167816 */ /* 0x000fe20000000016 */
[----:B------:R-:W-:Y:S01]  /*4ffb0*/  VIADD R20, R93, 0x3a ;  /* 0x0000003a5d147836 */ /* 0x000fe20000000000 */
[----:B------:R-:W3:Y:S01]  /*4ffc0*/  LDL.LU.S16 R76, [R1+0xea] ;  /* 0x0000ea00014c7983 */ /* 0x000ee20000300600 */
[C---:B------:R-:W-:Y:S01]  /*4ffd0*/  IMAD.WIDE R8, R17.reuse, 0x2, R4 ;  /* 0x0000000211087825 */ /* 0x040fe200078e0204 */
[----:B------:R-:W1:Y:S02]  /*4ffe0*/  LDC R16, c[0x0][0x398] ;  /* 0x0000e600ff107b82 */ /* 0x000e640000000800 */
[----:B------:R0:W-:Y:S01]  /*4fff0*/  @P5 STG.E.U16 desc[UR6][R2.64], R13 ;  /* 0x0000000d02005986 */ /* 0x0001e2000c101506 */
[----:B------:R-:W-:Y:S01]  /*50000*/  ISETP.LT.AND P5, PT, R64, R0, !P4 ;  /* 0x000000004000720c */ /* 0x000fe200067a1270 */
[----:B------:R-:W-:Y:S01]  /*50010*/  IMAD.WIDE R10, R17, 0x2, R36 ;  /* 0x00000002110a7825 */ /* 0x000fe200078e0224 */
[----:B------:R-:W-:-:S02]  /*50020*/  ISETP.LT.AND P4, PT, R52, R14, !P4 ;  /* 0x0000000e3400720c */ /* 0x000fc40006781270 */
[----:B------:R-:W-:Y:S01]  /*50030*/  ISETP.GE.AND P1, PT, R20, R41, PT ;  /* 0x000000291400720c */ /* 0x000fe20003f26270 */
[----:B------:R0:W-:Y:S01]  /*50040*/  @P2 STG.E.U16 desc[UR6][R8.64], R22 ;  /* 0x0000001608002986 */ /* 0x0001e2000c101506 */
[----:B------:R-:W1:Y:S02]  /*50050*/  LDC R18, c[0x0][0x398] ;  /* 0x0000e600ff127b82 */ /* 0x000e640000000800 */
[----:B------:R-:W-:Y:S01]  /*50060*/  ISETP.LT.AND P2, PT, R83, R12, !P1 ;  /* 0x0000000c5300720c */ /* 0x000fe20004f41270 */
[----:B------:R4:W-:Y:S01]  /*50070*/  @P6 STG.E.U16 desc[UR6][R10.64], R21 ;  /* 0x000000150a006986 */ /* 0x0009e2000c101506 */
[----:B0-----:R-:W-:-:S04]  /*50080*/  IMAD.WIDE R12, R17, 0x2, R6 ;  /* 0x00000002110c7825 */ /* 0x001fc800078e0206 */
[----:B------:R-:W0:Y:S01]  /*50090*/  LDC R0, c[0x0][0x398] ;  /* 0x0000e600ff007b82 */ /* 0x000e220000000800 */
[----:B------:R-:W-:Y:S02]  /*500a0*/  PRMT R9, R62, 0x7610, R9 ;  /* 0x000076103e097816 */ /* 0x000fe40000000009 */
[----:B------:R-:W3:Y:S01]  /*500b0*/  LDL.S16 R62, [R1+0x1ec] ;  /* 0x0001ec00013e7983 */ /* 0x000ee20000100600 */
[----:B------:R-:W-:-:S04]  /*500c0*/  IMAD.WIDE R2, R17, 0x2, R30 ;  /* 0x0000000211027825 */ /* 0x000fc800078e021e */
[----:B------:R-:W0:Y:S01]  /*500d0*/  LDC R14, c[0x0][0x398] ;  /* 0x0000e600ff0e7b82 */ /* 0x000e220000000800 */
[----:B------:R0:W-:Y:S01]  /*500e0*/  @P5 STG.E.U16 desc[UR6][R12.64], R9 ;  /* 0x000000090c005986 */ /* 0x0001e2000c101506 */
[----:B------:R-:W-:-:S06]  /*500f0*/  IMAD.IADD R15, R17, 0x1, R75 ;  /* 0x00000001110f7824 */ /* 0x000fcc00078e024b */
[----:B------:R-:W1:Y:S01]  /*50100*/  LDC R20, c[0x0][0x398] ;  /* 0x0000e600ff147b82 */ /* 0x000e620000000800 */
[----:B----4-:R-:W-:Y:S02]  /*50110*/  PRMT R11, R63, 0x7610, R11 ;  /* 0x000076103f0b7816 */ /* 0x010fe4000000000b */
[----:B------:R-:W4:Y:S04]  /*50120*/  LDL.LU.S16 R63, [R1+0x1ee] ;  /* 0x0001ee00013f7983 */ /* 0x000f280000300600 */
[----:B------:R2:W-:Y:S01]  /*50130*/  @P4 STG.E.U16 desc[UR6][R2.64], R11 ;  /* 0x0000000b02004986 */ /* 0x0005e2000c101506 */
[----:B0-----:R-:W-:-:S03]  /*50140*/  PRMT R13, R80, 0x7610, R13 ;  /* 0x00007610500d7816 */ /* 0x001fc6000000000d */
[----:B------:R-:W4:Y:S01]  /*50150*/  LDL.S16 R80, [R1+0xec] ;  /* 0x0000ec0001507983 */ /* 0x000f220000100600 */
[----:B--2---:R-:W-:-:S03]  /*50160*/  PRMT R3, R70, 0x7610, R3 ;  /* 0x0000761046037816 */ /* 0x004fc60000000003 */
[----:B------:R-:W2:Y:S01]  /*50170*/  LDL.LU.S16 R70, [R1+0xee] ;  /* 0x0000ee0001467983 */ /* 0x000ea20000300600 */
[----:B-1----:R-:W-:Y:S01]  /*50180*/  ISETP.LT.AND P5, PT, R79, R16, !P1 ;  /* 0x000000104f00720c */ /* 0x002fe20004fa1270 */
[----:B------:R-:W-:Y:S01]  /*50190*/  VIADD R10, R93, 0x3b ;  /* 0x0000003b5d0a7836 */ /* 0x000fe20000000000 */
[----:B------:R-:W-:Y:S01]  /*501a0*/  ISETP.LT.AND P6, PT, R64, R18, !P1 ;  /* 0x000000124000720c */ /* 0x000fe20004fc1270 */
[C---:B------:R-:W-:Y:S01]  /*501b0*/  IMAD.WIDE R8, R15.reuse, 0x2, R4 ;  /* 0x000000020f087825 */ /* 0x040fe200078e0204 */
[----:B------:R-:W2:Y:S01]  /*501c0*/  LDL.S16 R54, [R1+0x1f0] ;  /* 0x0001f00001367983 */ /* 0x000ea20000100600 */
[----:B------:R-:W0:Y:S01]  /*501d0*/  LDC R16, c[0x0][0x398] ;  /* 0x0000e600ff107b82 */ /* 0x000e220000000800 */
[----:B------:R-:W-:Y:S01]  /*501e0*/  ISETP.GE.AND P4, PT, R10, R47, PT ;  /* 0x0000002f0a00720c */ /* 0x000fe20003f86270 */
[C---:B------:R-:W-:Y:S01]  /*501f0*/  IMAD.WIDE R10, R15.reuse, 0x2, R36 ;  /* 0x000000020f0a7825 */ /* 0x040fe200078e0224 */
[----:B------:R1:W-:Y:S05]  /*50200*/  @P2 STG.E.U16 desc[UR6][R8.64], R13 ;  /* 0x0000000d08002986 */ /* 0x0003ea000c101506 */
[----:B------:R3:W-:Y:S01]  /*50210*/  @P5 STG.E.U16 desc[UR6][R10.64], R3 ;  /* 0x000000030a005986 */ /* 0x0007e2000c101506 */
[----:B------:R-:W-:Y:S01]  /*50220*/  ISETP.LT.AND P5, PT, R52, R0, !P1 ;  /* 0x000000003400720c */ /* 0x000fe20004fa1270 */
[----:B------:R-:W-:Y:S01]  /*50230*/  IMAD.IADD R17, R15, 0x1, R75 ;  /* 0x000000010f117824 */ /* 0x000fe200078e024b */
[----:B------:R-:W0:Y:S01]  /*50240*/  LDC R18, c[0x0][0x398] ;  /* 0x0000e600ff127b82 */ /* 0x000e220000000800 */
[----:B-1----:R-:W-:Y:S01]  /*50250*/  PRMT R9, R61, 0x7610, R9 ;  /* 0x000076103d097816 */ /* 0x002fe20000000009 */
[----:B------:R-:W-:Y:S01]  /*50260*/  IMAD.WIDE R12, R15, 0x2, R6 ;  /* 0x000000020f0c7825 */ /* 0x000fe200078e0206 */
[----:B------:R-:W-:-:S05]  /*50270*/  ISETP.LT.AND P1, PT, R83, R14, !P4 ;  /* 0x0000000e5300720c */ /* 0x000fca0006721270 */
[----:B------:R-:W1:Y:S01]  /*50280*/  LDC R0, c[0x0][0x398] ;  /* 0x0000e600ff007b82 */ /* 0x000e620000000800 */
[----:B------:R3:W-:Y:S01]  /*50290*/  @P6 STG.E.U16 desc[UR6][R12.64], R9 ;  /* 0x000000090c006986 */ /* 0x0007e2000c101506 */
[----:B------:R-:W-:Y:S01]  /*502a0*/  ISETP.LT.AND P6, PT, R79, R19, !P4 ;  /* 0x000000134f00720c */ /* 0x000fe200067c1270 */
[----:B------:R-:W-:Y:S02]  /*502b0*/  VIADD R22, R93, 0x3c ;  /* 0x0000003c5d167836 */ /* 0x000fe40000000000 */
[----:B---3--:R-:W-:Y:S01]  /*502c0*/  IMAD.WIDE R2, R15, 0x2, R30 ;  /* 0x000000020f027825 */ /* 0x008fe200078e021e */
[----:B------:R-:W-:Y:S02]  /*502d0*/  PRMT R19, R62, 0x7610, R19 ;  /* 0x000076103e137816 */ /* 0x000fe40000000013 */
[----:B------:R-:W3:Y:S01]  /*502e0*/  LDC R14, c[0x0][0x398] ;  /* 0x0000e600ff0e7b82 */ /* 0x000ee20000000800 */
[----:B------:R-:W-:Y:S01]  /*502f0*/  IMAD.WIDE R10, R17, 0x2, R36 ;  /* 0x00000002110a7825 */ /* 0x000fe200078e0224 */
[----:B------:R-:W-:-:S02]  /*50300*/  ISETP.GE.AND P2, PT, R22, R49, PT ;  /* 0x000000311600720c */ /* 0x000fc40003f46270 */
[----:B------:R-:W-:Y:S01]  /*50310*/  PRMT R13, R76, 0x7610, R13 ;  /* 0x000076104c0d7816 */ /* 0x000fe2000000000d */
[----:B------:R-:W-:Y:S01]  /*50320*/  IMAD.WIDE R8, R17, 0x2, R4 ;  /* 0x0000000211087825 */ /* 0x000fe200078e0204 */
[----:B------:R-:W3:Y:S02]  /*50330*/  LDL.LU.S16 R76, [R1+0x1f2] ;  /* 0x0001f200014c7983 */ /* 0x000ee40000300600 */
[----:B------:R-:W0:Y:S01]  /*50340*/  LDC R12, c[0x0][0x398] ;  /* 0x0000e600ff0c7b82 */ /* 0x000e220000000800 */
[----:B------:R-:W-:Y:S01]  /*50350*/  VIADD R22, R93, 0x3d ;  /* 0x0000003d5d167836 */ /* 0x000fe20000000000 */
[----:B------:R-:W3:Y:S04]  /*50360*/  LDL.S16 R62, [R1+0xf0] ;  /* 0x0000f000013e7983 */ /* 0x000ee80000100600 */
[----:B------:R0:W-:Y:S01]  /*50370*/  @P5 STG.E.U16 desc[UR6][R2.64], R13 ;  /* 0x0000000d02005986 */ /* 0x0001e2000c101506 */
[----:B----4-:R-:W-:-:S03]  /*50380*/  PRMT R21, R63, 0x7610, R21 ;  /* 0x000076103f157816 */ /* 0x010fc60000000015 */
[----:B------:R4:W-:Y:S01]  /*50390*/  @P1 STG.E.U16 desc[UR6][R8.64], R19 ;  /* 0x0000001308001986 */ /* 0x0009e2000c101506 */
[----:B------:R-:W1:Y:S03]  /*503a0*/  LDC R15, c[0x0][0x398] ;  /* 0x0000e600ff0f7b82 */ /* 0x000e660000000800 */
[----:B------:R-:W3:Y:S01]  /*503b0*/  LDL.LU.S16 R63, [R1+0xf2] ;  /* 0x0000f200013f7983 */ /* 0x000ee20000300600 */
[----:B------:R-:W-:-:S03]  /*503c0*/  ISETP.GE.AND P5, PT, R22, R51, PT ;  /* 0x000000331600720c */ /* 0x000fc60003fa6270 */
[----:B------:R0:W-:Y:S01]  /*503d0*/  @P6 STG.E.U16 desc[UR6][R10.64], R21 ;  /* 0x000000150a006986 */ /* 0x0001e2000c101506 */
[----:B------:R-:W-:Y:S02]  /*503e0*/  ISETP.LT.AND P6, PT, R83, R20, !P2 ;  /* 0x000000145300720c */ /* 0x000fe400057c1270 */
[----:B------:R-:W-:Y:S02]  /*503f0*/  PRMT R20, R80, 0x7610, R20 ;  /* 0x0000761050147816 */ /* 0x000fe40000000014 */
[----:B------:R-:W3:Y:S01]  /*50400*/  LDL.S16 R80, [R1+0x1f4] ;  /* 0x0001f40001507983 */ /* 0x000ee20000100600 */
[----:B0-----:R-:W-:Y:S01]  /*50410*/  ISETP.LT.AND P1, PT, R64, R16, !P4 ;  /* 0x000000104000720c */ /* 0x001fe20006721270 */
[C---:B------:R-:W-:Y:S01]  /*50420*/  IMAD.IADD R13, R17.reuse, 0x1, R75 ;  /* 0x00000001110d7824 */ /* 0x040fe200078e024b */
[----:B--2---:R-:W-:Y:S01]  /*50430*/  PRMT R22, R70, 0x7610, R22 ;  /* 0x0000761046167816 */ /* 0x004fe20000000016 */
[C---:B------:R-:W-:Y:S01]  /*50440*/  IMAD.WIDE R2, R17.reuse, 0x2, R6 ;  /* 0x0000000211027825 */ /* 0x040fe200078e0206 */
[----:B------:R-:W2:Y:S01]  /*50450*/  LDL.LU.S16 R70, [R1+0x1f6] ;  /* 0x0001f60001467983 */ /* 0x000ea20000300600 */
[----:B------:R-:W-:Y:S01]  /*50460*/  ISETP.LT.AND P4, PT, R52, R18, !P4 ;  /* 0x000000123400720c */ /* 0x000fe20006781270 */
[----:B------:R-:W0:Y:S02]  /*50470*/  LDC R16, c[0x0][0x398] ;  /* 0x0000e600ff107b82 */ /* 0x000e240000000800 */
[----:B------:R-:W2:Y:S01]  /*50480*/  LDL.S16 R85, [R1+0xf4] ;  /* 0x0000f40001557983 */ /* 0x000ea20000100600 */
[----:B----4-:R-:W-:Y:S01]  /*50490*/  IMAD.WIDE R8, R17, 0x2, R30 ;  /* 0x0000000211087825 */ /* 0x010fe200078e021e */
[----:B------:R-:W-:-:S02]  /*504a0*/  PRMT R19, R54, 0x7610, R19 ;  /* 0x0000761036137816 */ /* 0x000fc40000000013 */
[----:B------:R-:W4:Y:S01]  /*504b0*/  LDL.LU.S16 R50, [R1+0xf6] ;  /* 0x0000f60001327983 */ /* 0x000f220000300600 */
[----:B------:R-:W-:Y:S01]  /*504c0*/  IMAD.WIDE R10, R13, 0x2, R4 ;  /* 0x000000020d0a7825 */ /* 0x000fe200078e0204 */
[----:B------:R-:W0:Y:S02]  /*504d0*/  LDC R17, c[0x0][0x398] ;  /* 0x0000e600ff117b82 */ /* 0x000e240000000800 */
[----:B------:R3:W-:Y:S04]  /*504e0*/  @P1 STG.E.U16 desc[UR6][R2.64], R20 ;  /* 0x0000001402001986 */ /* 0x0007e8000c101506 */
[----:B------:R-:W4:Y:S01]  /*504f0*/  LDL.S16 R60, [R1+0x1f8] ;  /* 0x0001f800013c7983 */ /* 0x000f220000100600 */
[----:B------:R-:W-:Y:S01]  /*50500*/  VIADD R18, R93, 0x3e ;  /* 0x0000003e5d127836 */ /* 0x000fe20000000000 */
[----:B------:R-:W0:Y:S02]  /*50510*/  LDC R21, c[0x0][0x398] ;  /* 0x0000e600ff157b82 */ /* 0x000e240000000800 */
[----:B------:R3:W-:Y:S01]  /*50520*/  @P4 STG.E.U16 desc[UR6][R8.64], R22 ;  /* 0x0000001608004986 */ /* 0x0007e2000c101506 */
[----:B-1----:R-:W-:-:S03]  /*50530*/  ISETP.LT.AND P4, PT, R79, R0, !P2 ;  /* 0x000000004f00720c */ /* 0x002fc60005781270 */
[----:B------:R1:W-:Y:S01]  /*50540*/  @P6 STG.E.U16 desc[UR6][R10.64], R19 ;  /* 0x000000130a006986 */ /* 0x0003e2000c101506 */
[----:B---3--:R-:W-:Y:S01]  /*50550*/  ISETP.LT.AND P6, PT, R64, R14, !P2 ;  /* 0x0000000e4000720c */ /* 0x008fe200057c1270 */
[C---:B------:R-:W-:Y:S01]  /*50560*/  IMAD.WIDE R2, R13.reuse, 0x2, R36 ;  /* 0x000000020d027825 */ /* 0x040fe200078e0224 */
[----:B------:R-:W-:Y:S01]  /*50570*/  ISETP.LT.AND P2, PT, R52, R12, !P2 ;  /* 0x0000000c3400720c */ /* 0x000fe20005741270 */
[----:B------:R-:W3:Y:S01]  /*50580*/  LDL.LU.S16 R61, [R1+0x1fa] ;  /* 0x0001fa00013d7983 */ /* 0x000ee20000300600 */
[----:B------:R-:W-:Y:S01]  /*50590*/  ISETP.GE.AND P1, PT, R18, R55, PT ;  /* 0x000000371200720c */ /* 0x000fe20003f26270 */
[----:B------:R-:W0:Y:S01]  /*505a0*/  LDC R0, c[0x0][0x398] ;  /* 0x0000e600ff007b82 */ /* 0x000e220000000800 */
[C---:B------:R-:W-:Y:S01]  /*505b0*/  IMAD.WIDE R8, R13.reuse, 0x2, R6 ;  /* 0x000000020d087825 */ /* 0x040fe200078e0206 */
[----:B------:R-:W3:Y:S03]  /*505c0*/  LDL.S16 R54, [R1+0xf8] ;  /* 0x0000f80001367983 */ /* 0x000ee60000100600 */
[----:B-1----:R-:W-:-:S03]  /*505d0*/  IMAD.WIDE R10, R13, 0x2, R30 ;  /* 0x000000020d0a7825 */ /* 0x002fc600078e021e */
[----:B------:R-:W1:Y:S01]  /*505e0*/  LDC R12, c[0x0][0x398] ;  /* 0x0000e600ff0c7b82 */ /* 0x000e620000000800 */
[----:B------:R-:W-:Y:S02]  /*505f0*/  PRMT R18, R76, 0x7610, R18 ;  /* 0x000076104c127816 */ /* 0x000fe40000000012 */
[----:B------:R-:W3:Y:S01]  /*50600*/  LDL.LU.S16 R76, [R1+0xfa] ;  /* 0x0000fa00014c7983 */ /* 0x000ee20000300600 */
[----:B------:R-:W-:-:S03]  /*50610*/  PRMT R22, R62, 0x7610, R22 ;  /* 0x000076103e167816 */ /* 0x000fc60000000016 */
[----:B------:R0:W-:Y:S01]  /*50620*/  @P4 STG.E.U16 desc[UR6][R2.64], R18 ;  /* 0x0000001202004986 */ /* 0x0001e2000c101506 */
[----:B------:R-:W1:Y:S03]  /*50630*/  LDC R14, c[0x0][0x398] ;  /* 0x0000e600ff0e7b82 */ /* 0x000e660000000800 */
[----:B------:R0:W-:Y:S04]  /*50640*/  @P6 STG.E.U16 desc[UR6][R8.64], R22 ;  /* 0x0000001608006986 */ /* 0x0001e8000c101506 */
[----:B------:R-:W3:Y:S01]  /*50650*/  LDL.S16 R62, [R1+0x1fc] ;  /* 0x0001fc00013e7983 */ /* 0x000ee20000100600 */
[----:B------:R-:W-:Y:S01]  /*50660*/  PRMT R23, R63, 0x7610, R23 ;  /* 0x000076103f177816 */ /* 0x000fe20000000017 */
[----:B------:R-:W-:-:S02]  /*50670*/  IMAD.IADD R13, R13, 0x1, R75 ;  /* 0x000000010d0d7824 */ /* 0x000fc400078e024b */
[----:B------:R-:W3:Y:S01]  /*50680*/  LDL.LU.S16 R63, [R1+0x1fe] ;  /* 0x0001fe00013f7983 */ /* 0x000ee20000300600 */
[----:B0-----:R-:W0:Y:S03]  /*50690*/  LDC R18, c[0x0][0x398] ;  /* 0x0000e600ff127b82 */ /* 0x001e260000000800 */
[----:B------:R2:W-:Y:S05]  /*506a0*/  @P2 STG.E.U16 desc[UR6][R10.64], R23 ;  /* 0x000000170a002986 */ /* 0x0005ea000c101506 */
[----:B------:R-:W0:Y:S01]  /*506b0*/  LDC R19, c[0x0][0x398] ;  /* 0x0000e600ff137b82 */ /* 0x000e220000000800 */
[----:B------:R-:W-:-:S02]  /*506c0*/  PRMT R22, R80, 0x7610, R22 ;  /* 0x0000761050167816 */ /* 0x000fc40000000016 */
[----:B------:R-:W3:Y:S05]  /*506d0*/  LDL.S16 R80, [R1+0xfc] ;  /* 0x0000fc0001507983 */ /* 0x000eea0000100600 */
[----:B------:R-:W0:Y:S01]  /*506e0*/  LDC R20, c[0x0][0x398] ;  /* 0x0000e600ff147b82 */ /* 0x000e220000000800 */
[----:B--2---:R-:W-:Y:S02]  /*506f0*/  PRMT R23, R70, 0x7610, R23 ;  /* 0x0000761046177816 */ /* 0x004fe40000000017 */
[----:B------:R-:W2:Y:S01]  /*50700*/  LDL.LU.S16 R70, [R1+0xfe] ;  /* 0x0000fe0001467983 */ /* 0x000ea20000300600 */
[----:B------:R-:W-:Y:S02]  /*50710*/  ISETP.LT.AND P4, PT, R83, R15, !P5 ;  /* 0x0000000f5300720c */ /* 0x000fe40006f81270 */
[----:B------:R-:W-:-:S02]  /*50720*/  ISETP.LT.AND P6, PT, R79, R16, !P5 ;  /* 0x000000104f00720c */ /* 0x000fc40006fc1270 */
[----:B------:R-:W-:Y:S01]  /*50730*/  ISETP.LT.AND P2, PT, R64, R17, !P5 ;  /* 0x000000114000720c */ /* 0x000fe20006f41270 */
[----:B------:R-:W3:Y:S01]  /*50740*/  LDC R16, c[0x0][0x398] ;  /* 0x0000e600ff107b82 */ /* 0x000ee20000000800 */
[----:B------:R-:W-:-:S04]  /*50750*/  IMAD.WIDE R2, R13, 0x2, R4 ;  /* 0x000000020d027825 */ /* 0x000fc800078e0204 */
[----:B------:R-:W-:-:S03]  /*50760*/  IMAD.WIDE R8, R13, 0x2, R36 ;  /* 0x000000020d087825 */ /* 0x000fc600078e0224 */
[----:B------:R-:W3:Y:S01]  /*50770*/  LDC R17, c[0x0][0x398] ;  /* 0x0000e600ff117b82 */ /* 0x000ee20000000800 */
[----:B------:R-:W-:Y:S01]  /*50780*/  PRMT R24, R85, 0x7610, R24 ;  /* 0x0000761055187816 */ /* 0x000fe20000000018 */
[----:B------:R-:W-:Y:S01]  /*50790*/  IMAD.WIDE R10, R13, 0x2, R6 ;  /* 0x000000020d0a7825 */ /* 0x000fe200078e0206 */
[----:B------:R0:W-:Y:S01]  /*507a0*/  @P4 STG.E.U16 desc[UR6][R2.64], R22 ;  /* 0x0000001602004986 */ /* 0x0001e2000c101506 */
[----:B------:R-:W-:-:S03]  /*507b0*/  ISETP.LT.AND P4, PT, R52, R0, !P5 ;  /* 0x000000003400720c */ /* 0x000fc60006f81270 */
[----:B------:R-:W-:Y:S01]  /*507c0*/  @P6 STG.E.U16 desc[UR6][R8.64], R23 ;  /* 0x0000001708006986 */ /* 0x000fe2000c101506 */
[----:B-1----:R-:W-:Y:S01]  /*507d0*/  ISETP.LT.AND P6, PT, R83, R12, !P1 ;  /* 0x0000000c5300720c */ /* 0x002fe20004fc1270 */
[----:B------:R-:W-:Y:S02]  /*507e0*/  IMAD.IADD R15, R13, 0x1, R75 ;  /* 0x000000010d0f7824 */ /* 0x000fe400078e024b */
[----:B------:R1:W-:Y:S01]  /*507f0*/  @P2 STG.E.U16 desc[UR6][R10.64], R24 ;  /* 0x000000180a002986 */ /* 0x0003e2000c101506 */
[----:B------:R-:W-:Y:S01]  /*50800*/  ISETP.LT.AND P2, PT, R79, R14, !P1 ;  /* 0x0000000e4f00720c */ /* 0x000fe20004f41270 */
[----:B------:R-:W-:Y:S01]  /*50810*/  IMAD.WIDE R12, R13, 0x2, R30 ;  /* 0x000000020d0c7825 */ /* 0x000fe200078e021e */
[----:B----4-:R-:W-:-:S03]  /*50820*/  PRMT R0, R50, 0x7610, R0 ;  /* 0x0000761032007816 */ /* 0x010fc60000000000 */
[----:B0-----:R-:W-:Y:S01]  /*50830*/  IMAD.WIDE R2, R15, 0x2, R4 ;  /* 0x000000020f027825 */ /* 0x001fe200078e0204 */
[----:B---3--:R-:W-:Y:S01]  /*50840*/  PRMT R14, R61, 0x7610, R14 ;  /* 0x000076103d0e7816 */ /* 0x008fe2000000000e */
[----:B------:R0:W-:Y:S01]  /*50850*/  @P4 STG.E.U16 desc[UR6][R12.64], R0 ;  /* 0x000000000c004986 */ /* 0x0001e2000c101506 */
[----:B-1----:R-:W-:Y:S01]  /*50860*/  PRMT R11, R60, 0x7610, R11 ;  /* 0x000076103c0b7816 */ /* 0x002fe2000000000b */
[----:B------:R-:W-:Y:S01]  /*50870*/  IMAD.WIDE R8, R15, 0x2, R36 ;  /* 0x000000020f087825 */ /* 0x000fe200078e0224 */
[----:B------:R-:W-:-:S03]  /*50880*/  ISETP.LT.AND P5, PT, R83, R19, !P0 ;  /* 0x000000135300720c */ /* 0x000fc600047a1270 */
[----:B------:R1:W-:Y:S01]  /*50890*/  @P6 STG.E.U16 desc[UR6][R2.64], R11 ;  /* 0x0000000b02006986 */ /* 0x0003e2000c101506 */
[----:B------:R-:W-:Y:S02]  /*508a0*/  ISETP.LT.AND P6, PT, R64, R16, !P1 ;  /* 0x000000104000720c */ /* 0x000fe40004fc1270 */
[----:B------:R-:W-:Y:S01]  /*508b0*/  ISETP.LT.AND P1, PT, R52, R18, !P1 ;  /* 0x000000123400720c */ /* 0x000fe20004f21270 */
[----:B------:R3:W-:Y:S01]  /*508c0*/  @P2 STG.E.U16 desc[UR6][R8.64], R14 ;  /* 0x0000000e08002986 */ /* 0x0007e2000c101506 */
[----:B------:R-:W-:Y:S02]  /*508d0*/  ISETP.LT.AND P4, PT, R79, R17, !P0 ;  /* 0x000000114f00720c */ /* 0x000fe40004781270 */
[----:B------:R-:W-:Y:S01]  /*508e0*/  ISETP.LT.AND P2, PT, R64, R20, !P0 ;  /* 0x000000144000720c */ /* 0x000fe20004741270 */
[C---:B------:R-:W-:Y:S01]  /*508f0*/  IMAD.IADD R17, R15.reuse, 0x1, R75 ;  /* 0x000000010f117824 */ /* 0x040fe200078e024b */
[----:B------:R-:W-:Y:S01]  /*50900*/  ISETP.LT.AND P0, PT, R52, R21, !P0 ;  /* 0x000000153400720c */ /* 0x000fe20004701270 */
[----:B0-----:R-:W-:Y:S01]  /*50910*/  IMAD.WIDE R12, R15, 0x2, R30 ;  /* 0x000000020f0c7825 */ /* 0x001fe200078e021e */
[----:B------:R-:W-:-:S02]  /*50920*/  PRMT R0, R76, 0x7610, R0 ;  /* 0x000076104c007816 */ /* 0x000fc40000000000 */
[----:B-1----:R-:W-:Y:S01]  /*50930*/  PRMT R3, R54, 0x7610, R3 ;  /* 0x0000761036037816 */ /* 0x002fe20000000003 */
[----:B------:R-:W-:Y:S01]  /*50940*/  IMAD.WIDE R10, R15, 0x2, R6 ;  /* 0x000000020f0a7825 */ /* 0x000fe200078e0206 */
[----:B------:R-:W-:Y:S02]  /*50950*/  PRMT R2, R62, 0x7610, R2 ;  /* 0x000076103e027816 */ /* 0x000fe40000000002 */
[----:B------:R-:W-:Y:S01]  /*50960*/  PRMT R18, R63, 0x7610, R18 ;  /* 0x000076103f127816 */ /* 0x000fe20000000012 */
[C---:B------:R-:W-:Y:S01]  /*50970*/  IMAD.WIDE R4, R17.reuse, 0x2, R4 ;  /* 0x0000000211047825 */ /* 0x040fe200078e0204 */
[----:B------:R0:W-:Y:S03]  /*50980*/  @P6 STG.E.U16 desc[UR6][R10.64], R3 ;  /* 0x000000030a006986 */ /* 0x0001e6000c101506 */
[C---:B------:R-:W-:Y:S01]  /*50990*/  IMAD.WIDE R36, R17.reuse, 0x2, R36 ;  /* 0x0000000211247825 */ /* 0x040fe200078e0224 */
[----:B------:R0:W-:Y:S03]  /*509a0*/  @P1 STG.E.U16 desc[UR6][R12.64], R0 ;  /* 0x000000000c001986 */ /* 0x0001e6000c101506 */
[C---:B------:R-:W-:Y:S01]  /*509b0*/  IMAD.WIDE R6, R17.reuse, 0x2, R6 ;  /* 0x0000000211067825 */ /* 0x040fe200078e0206 */
[----:B------:R0:W-:Y:S03]  /*509c0*/  @P5 STG.E.U16 desc[UR6][R4.64], R2 ;  /* 0x0000000204005986 */ /* 0x0001e6000c101506 */
[----:B------:R-:W-:Y:S01]  /*509d0*/  IMAD.WIDE R30, R17, 0x2, R30 ;  /* 0x00000002111e7825 */ /* 0x000fe200078e021e */
[----:B---3--:R-:W-:Y:S01]  /*509e0*/  PRMT R8, R80, 0x7610, R8 ;  /* 0x0000761050087816 */ /* 0x008fe20000000008 */
[----:B------:R0:W-:Y:S04]  /*509f0*/  @P4 STG.E.U16 desc[UR6][R36.64], R18 ;  /* 0x0000001224004986 */ /* 0x0001e8000c101506 */
[----:B------:R0:W-:Y:S01]  /*50a00*/  @P2 STG.E.U16 desc[UR6][R6.64], R8 ;  /* 0x0000000806002986 */ /* 0x0001e2000c101506 */
[----:B--2---:R-:W-:-:S05]  /*50a10*/  PRMT R15, R70, 0x7610, R15 ;  /* 0x00007610460f7816 */ /* 0x004fca000000000f */
[----:B------:R0:W-:Y:S01]  /*50a20*/  @P0 STG.E.U16 desc[UR6][R30.64], R15 ;  /* 0x0000000f1e000986 */ /* 0x0001e2000c101506 */
[----:B------:R-:W-:Y:S06]  /*50a30*/  BAR.SYNC.DEFER_BLOCKING 0x0 ;  /* 0x0000000000007b1d */ /* 0x000fec0000010000 */
[----:B------:R-:W-:Y:S05]  /*50a40*/  @P3 BRA `(.L_x_13) ;  /* 0x0000000000a03947 */ /* 0x000fea0003800000 */
[----:B0-----:R-:W0:Y:S01]  /*50a50*/  S2R R3, SR_CgaCtaId ;  /* 0x0000000000037919 */ /* 0x001e220000008800 */
[----:B------:R-:W-:Y:S01]  /*50a60*/  NOP ;  /* 0x0000000000007918 */ /* 0x000fe20000000000 */
[----:B------:R-:W-:Y:S01]  /*50a70*/  MOV R0, 0x50 ;  /* 0x0000005000007802 */ /* 0x000fe20000000f00 */
[----:B------:R-:W-:-:S03]  /*50a80*/  IMAD.MOV.U32 R7, RZ, RZ, 0x1 ;  /* 0x00000001ff077424 */ /* 0x000fc600078e00ff */
[----:B0-----:R-:W-:Y:S01]  /*50a90*/  LEA R9, R3, R0, 0x18 ;  /* 0x0000000003097211 */ /* 0x001fe200078ec0ff */
[----:B------:R-:W-:Y:S02]  /*50aa0*/  IMAD.U32 R0, RZ, RZ, UR5 ;  /* 0x00000005ff007e24 */ /* 0x000fe4000f8e00ff */
[----:B------:R-:W-:Y:S02]  /*50ab0*/  IMAD.MOV.U32 R3, RZ, RZ, 0xff ;  /* 0x000000ffff037424 */ /* 0x000fe400078e00ff */
[----:B------:R-:W0:Y:S01]  /*50ac0*/  LDS R5, [R9] ;  /* 0x0000000009057984 */ /* 0x000e220000000800 */
[----:B------:R-:W-:-:S04]  /*50ad0*/  LOP3.LUT R0, R0, 0xffff, RZ, 0xc0, !PT ;  /* 0x0000ffff00007812 */ /* 0x000fc800078ec0ff */
[----:B------:R-:W-:-:S05]  /*50ae0*/  SHF.R.U32.HI R0, RZ, 0x5, R0 ;  /* 0x00000005ff007819 */ /* 0x000fca0000011600 */
[----:B------:R-:W-:Y:S01]  /*50af0*/  VIADD R2, R0, 0x10 ;  /* 0x0000001000027836 */ /* 0x000fe20000000000 */
[----:B------:R-:W-:-:S04]  /*50b00*/  SHF.L.U32 R0, R3, R0, RZ ;  /* 0x0000000003007219 */ /* 0x000fc800000006ff */
[----:B------:R-:W-:-:S04]  /*50b10*/  SHF.L.U32 R3, R7, R2, RZ ;  /* 0x0000000207037219 */ /* 0x000fc800000006ff */
[----:B------:R-:W-:-:S04]  /*50b20*/  LOP3.LUT R0, R3, R0, RZ, 0xfc, !PT ;  /* 0x0000000003007212 */ /* 0x000fc800078efcff */
[C---:B------:R-:W-:Y:S02]  /*50b30*/  LOP3.LUT R2, R0.reuse, 0xffff, RZ, 0xc0, !PT ;  /* 0x0000ffff00027812 */ /* 0x040fe400078ec0ff */
[----:B0-----:R-:W-:-:S04]  /*50b40*/  LOP3.LUT R3, R0, 0xffff, R5, 0x80, !PT ;  /* 0x0000ffff00037812 */ /* 0x001fc800078e8005 */
[----:B------:R-:W-:-:S13]  /*50b50*/  ISETP.NE.AND P0, PT, R3, R2, PT ;  /* 0x000000020300720c */ /* 0x000fda0003f05270 */
[----:B------:R-:W-:Y:S05]  /*50b60*/  @P0 BRA `(.L_x_14) ;  /* 0x0000000000500947 */ /* 0x000fea0003800000 */
[----:B------:R-:W-:Y:S02]  /*50b70*/  SHF.R.U32.HI R5, RZ, 0x10, R5 ;  /* 0x00000010ff057819 */ /* 0x000fe40000011605 */
[----:B------:R-:W-:-:S04]  /*50b80*/  SHF.R.U32.HI R2, RZ, 0x10, R0 ;  /* 0x00000010ff027819 */ /* 0x000fc80000011600 */
[----:B------:R-:W-:-:S04]  /*50b90*/  LOP3.LUT R5, R5, R2, RZ, 0xc0, !PT ;  /* 0x0000000205057212 */ /* 0x000fc800078ec0ff */
[----:B------:R-:W-:-:S13]  /*50ba0*/  ISETP.NE.AND P0, PT, R5, R2, PT ;  /* 0x000000020500720c */ /* 0x000fda0003f05270 */
[----:B------:R-:W-:Y:S05]  /*50bb0*/  @P0 BRA `(.L_x_15) ;  /* 0x0000000000300947 */ /* 0x000fea0003800000 */
[----:B------:R-:W-:Y:S01]  /*50bc0*/  R2UR UR4, R0 ;  /* 0x00000000000472ca */ /* 0x000fe200000e0000 */
[----:B------:R-:W0:Y:S01]  /*50bd0*/  S2R R3, SR_LANEID ;  /* 0x0000000000037919 */ /* 0x000e220000000000 */
[----:B------:R-:W-:-:S06]  /*50be0*/  VOTE.ANY R2, PT, PT ;  /* 0x0000000000027806 */ /* 0x000fcc00038e0100 */
[----:B------:R-:W0:Y:S05]  /*50bf0*/  FLO.U32 R2, R2 ;  /* 0x0000000200027300 */ /* 0x000e2a00000e0000 */
[----:B------:R-:W-:-:S06]  /*50c00*/  ULOP3.LUT UR4, URZ, UR4, URZ, 0x33, !UPT ;  /* 0x00000004ff047292 */ /* 0x000fcc000f8e33ff */
[----:B------:R-:W-:-:S04]  /*50c10*/  IMAD.U32 R4, RZ, RZ, UR4 ;  /* 0x00000004ff047e24 */ /* 0x000fc8000f8e00ff */
[----:B------:R-:W1:Y:S02]  /*50c20*/  REDUX UR5, R4 ;  /* 0x00000000040573c4 */ /* 0x000e640000000000 */
[----:B------:R2:W-:Y:S01]  /*50c30*/  UTCATOMSWS.AND URZ, UR4 ;  /* 0x0000000400ff79e3 */ /* 0x0005e20008000000 */
[----:B0-----:R-:W-:Y:S01]  /*50c40*/  ISETP.EQ.U32.AND P0, PT, R2, R3, PT ;  /* 0x000000030200720c */ /* 0x001fe20003f02070 */
[----:B-1----:R-:W-:-:S12]  /*50c50*/  IMAD.U32 R0, RZ, RZ, UR5 ;  /* 0x00000005ff007e24 */ /* 0x002fd8000f8e00ff */
[----:B------:R2:W-:Y:S01]  /*50c60*/  @P0 ATOMS.AND RZ, [R9], R0 ;  /* 0x0000000009ff038c */ /* 0x0005e20002800000 */
[----:B------:R-:W-:Y:S05]  /*50c70*/  BRA `(.L_x_13) ;  /* 0x0000000000147947 */ /* 0x000fea0003800000 */
.L_x_15:
[----:B------:R-:W-:-:S07]  /*50c80*/  MOV R2, 0x50ca0 ;  /* 0x00050ca000027802 */ /* 0x000fce0000000f00 */
[----:B------:R-:W-:Y:S05]  /*50c90*/  CALL.REL.NOINC `($__internal_0_$__cuda_sm10x_tcgen05_guardrail_trap_col_being_dealloced_not_returned_by_alloc) ;  /* 0x0000000000387944 */ /* 0x000fea0003c00000 */
[----:B------:R-:W-:Y:S05]  /*50ca0*/  BRA `(.L_x_13) ;  /* 0x0000000000087947 */ /* 0x000fea0003800000 */
.L_x_14:
[----:B------:R-:W-:-:S07]  /*50cb0*/  MOV R2, 0x50cd0 ;  /* 0x00050cd000027802 */ /* 0x000fce0000000f00 */
[----:B------:R-:W-:Y:S05]  /*50cc0*/  CALL.REL.NOINC `($__internal_2_$__cuda_sm10x_tcgen05_guardrail_trap_unallocated_columns_being_dealloced) ;  /* 0x0000000000447944 */ /* 0x000fea0003c00000 */
.L_x_13:
[----:B------:R-:W-:Y:S01]  /*50cd0*/  NOP ;  /* 0x0000000000007918 */ /* 0x000fe20000000000 */
[----:B--2---:R-:W-:Y:S05]  /*50ce0*/  EXIT ;  /* 0x000000000000794d */ /* 0x004fea0003800000 */
.L_x_8:
[----:B-----5:R1:W-:Y:S04]  /*50cf0*/  STL [R1+0x1f48], R0 ;  /* 0x001f480001007387 */ /* 0x0203e80000100800 */
[----:B-1----:R-:W2:Y:S02]  /*50d00*/  LDL R0, [R1+0xea8] ;  /* 0x000ea80001007983 */ /* 0x002ea40000100800 */
[----:B--2---:R1:W2:Y:S02]  /*50d10*/  SYNCS.PHASECHK.TRANS64.TRYWAIT P1, [UR4], R0 ;  /* 0x00000000ff0075a7 */ /* 0x0042a40008021104 */
[----:B-1----:R1:W5:Y:S02]  /*50d20*/  LDL.LU R0, [R1+0x1f48] ;  /* 0x001f480001007983 */ /* 0x0023640000300800 */
[----:B-12---:R-:W-:Y:S05]  /*50d30*/  @!P1 BRA `(.L_x_8) ;  /* 0xfffffffc00ec9947 */ /* 0x006fea000383ffff */
[----:B------:R-:W-:Y:S05]  /*50d40*/  BRA `(.L_x_16) ;  /* 0xfffffcac00787947 */ /* 0x000fea000383ffff */
.L_x_12:
[----:B------:R-:W3:Y:S02]  /*50d50*/  SYNCS.PHASECHK.TRANS64.TRYWAIT P0, [UR4], R0 ;  /* 0x00000000ff0075a7 */ /* 0x000ee40008001104 */
[----:B---3--:R-:W-:Y:S05]  /*50d60*/  @!P0 BRA `(.L_x_12) ;  /* 0xfffffffc00f88947 */ /* 0x008fea000383ffff */
[----:B------:R-:W-:Y:S05]  /*50d70*/  BRA `(.L_x_11) ;  /* 0xffffff6400587947 */ /* 0x000fea000383ffff */
        .weak           $__internal_0_$__cuda_sm10x_tcgen05_guardrail_trap_col_being_dealloced_not_returned_by_alloc
        .type           $__internal_0_$__cuda_sm10x_tcgen05_guardrail_trap_col_being_dealloced_not_returned_by_alloc,@function
        .size           $__internal_0_$__cuda_sm10x_tcgen05_guardrail_trap_col_being_dealloced_not_returned_by_alloc,($__internal_1_$__cuda_sm10x_tcgen05_guardrail_trap_phase_invalid_during_alloc - $__internal_0_$__cuda_sm10x_tcgen05_guardrail_trap_col_being_dealloced_not_returned_by_alloc)
$__internal_0_$__cuda_sm10x_tcgen05_guardrail_trap_col_being_dealloced_not_returned_by_alloc:
[----:B------:R-:W-:Y:S05]  /*50d80*/  BPT.TRAP 0x1 ;  /* 0x000000040000795c */ /* 0x000fea0000300000 */
[----:B------:R-:W-:-:S04]  /*50d90*/  IMAD.MOV.U32 R3, RZ, RZ, 0x0 ;  /* 0x00000000ff037424 */ /* 0x000fc800078e00ff */
[----:B------:R-:W-:Y:S05]  /*50da0*/  RET.REL.NODEC R2 `(matmul_kernel) ;  /* 0xfffffaf002947950 */ /* 0x000fea0003c3ffff */
        .weak           $__internal_1_$__cuda_sm10x_tcgen05_guardrail_trap_phase_invalid_during_alloc
        .type           $__internal_1_$__cuda_sm10x_tcgen05_guardrail_trap_phase_invalid_during_alloc,@function
        .size           $__internal_1_$__cuda_sm10x_tcgen05_guardrail_trap_phase_invalid_during_alloc,($__internal_2_$__cuda_sm10x_tcgen05_guardrail_trap_unallocated_columns_being_dealloced - $__internal_1_$__cuda_sm10x_tcgen05_guardrail_trap_phase_invalid_during_alloc)
$__internal_1_$__cuda_sm10x_tcgen05_guardrail_trap_phase_invalid_during_alloc:
[----:B------:R-:W-:Y:S05]  /*50db0*/  BPT.TRAP 0x1 ;  /* 0x000000040000795c */ /* 0x000fea0000300000 */
[----:B------:R-:W-:-:S04]  /*50dc0*/  IMAD.MOV.U32 R3, RZ, RZ, 0x0 ;  /* 0x00000000ff037424 */ /* 0x000fc800078e00ff */
[----:B------:R-:W-:Y:S05]  /*50dd0*/  RET.REL.NODEC R2 `(matmul_kernel) ;  /* 0xfffffaf002887950 */ /* 0x000fea0003c3ffff */
        .weak           $__internal_2_$__cuda_sm10x_tcgen05_guardrail_trap_unallocated_columns_being_dealloced
        .type           $__internal_2_$__cuda_sm10x_tcgen05_guardrail_trap_unallocated_columns_being_dealloced,@function
        .size           $__internal_2_$__cuda_sm10x_tcgen05_guardrail_trap_unallocated_columns_being_dealloced,(.L_x_20 - $__internal_2_$__cuda_sm10x_tcgen05_guardrail_trap_unallocated_columns_being_dealloced)
$__internal_2_$__cuda_sm10x_tcgen05_guardrail_trap_unallocated_columns_being_dealloced:
[----:B------:R-:W-:Y:S05]  /*50de0*/  BPT.TRAP 0x1 ;  /* 0x000000040000795c */ /* 0x000fea0000300000 */
[----:B------:R-:W-:-:S04]  /*50df0*/  IMAD.MOV.U32 R3, RZ, RZ, 0x0 ;  /* 0x00000000ff037424 */ /* 0x000fc800078e00ff */
[----:B------:R-:W-:Y:S05]  /*50e00*/  RET.REL.NODEC R2 `(matmul_kernel) ;  /* 0xfffffaf0027c7950 */ /* 0x000fea0003c3ffff */
.L_x_17:
[----:B------:R-:W-:-:S00]  /*50e10*/  BRA `(.L_x_17) ;  /* 0xfffffffc00fc7947 */ /* 0x000fc0000383ffff */
[----:B------:R-:W-:-:S00]  /*50e20*/  NOP ;  /* 0x0000000000007918 */ /* 0x000fc00000000000 */
        /* <DEDUP_REMOVED lines=13> */
.L_x_20:


//--------------------- .nv.shared.matmul_kernel  --------------------------
	.section	.nv.shared.matmul_kernel,"aw",@nobits
	.sectionflags	@""
	.align	16
	.zero		1024


//--------------------- .nv.shared.reserved.0     --------------------------
	.section	.nv.shared.reserved.0,"aw",@nobits
	.align	8
	.weak		__nv_reservedSMEM_offset_0_alias
	.size		__nv_reservedSMEM_offset_0_alias, 0, 64
	.other		__nv_reservedSMEM_offset_0_alias,@"STO_CUDA_RESERVED_SHARED STV_DEFAULT"
__nv_reservedSMEM_offset_0_alias:
	.zero		0
.nv.shared.reserved.0:
	.zero		64
	.weak		__nv_reservedSMEM_allocation_phase
	.type		__nv_reservedSMEM_allocation_phase,@object
	.size		__nv_reservedSMEM_allocation_phase,(.L_0 - __nv_reservedSMEM_allocation_phase)
__nv_reservedSMEM_allocation_phase:
	.zero		1
.L_0:
	.zero		7
	.weak		__nv_reservedSMEM_devtool_atexit_pc
	.type		__nv_reservedSMEM_devtool_atexit_pc,@object
	.size		__nv_reservedSMEM_devtool_atexit_pc,(__nv_reservedSMEM_allocation_mask - __nv_reservedSMEM_devtool_atexit_pc)
__nv_reservedSMEM_devtool_atexit_pc:
	.zero		8
	.weak		__nv_reservedSMEM_allocation_mask
	.type		__nv_reservedSMEM_allocation_mask,@object
	.size		__nv_reservedSMEM_allocation_mask,(.L_2 - __nv_reservedSMEM_allocation_mask)
__nv_reservedSMEM_allocation_mask:
	.zero		4
.L_2:


//--------------------- .nv.constant0.matmul_kernel --------------------------
	.section	.nv.constant0.matmul_kernel,"a",@progbits
	.sectionflags	@""
	.align	4
.nv.constant0.matmul_kernel:
	.zero		976


//--------------------- SYMBOLS --------------------------

	.type		.nv.reservedSmem.offset0,@object
	.size		.nv.reservedSmem.offset0,0x4
	.type		.nv.reservedSmem.cap,@object
	.size		.nv.reservedSmem.cap,0x4
